	.target	sm_90a

	.elftype	@"ET_EXEC"


//--------------------- .note.nv.tkinfo           --------------------------
	.section	.note.nv.tkinfo,"",@"SHT_NOTE"
	.sectionflags	@"SHF_NOTE_NV_TKINFO"
	.tkinfo
        /*0018*/ 	.word	0x00000002
        /*0030*/ 	.string	""
        /*0030*/ 	.string	"ptxas"
        /*0030*/ 	.string	"Cuda compilation tools, release 13.0, V13.0.88"
        /*0030*/ 	.string	"Build cuda_13.0.r13.0/compiler.36424714_0"
        /*0030*/ 	.string	"-v  -suppress-debug-info  -lineinfo  -arch sm_90a "



//--------------------- .note.nv.cuinfo           --------------------------
	.section	.note.nv.cuinfo,"",@"SHT_NOTE"
	.sectionflags	@"SHF_NOTE_NV_CUINFO"
        /*0018*/ 	.short	0x0002
        /*001a*/ 	.short	0x005a
        /*001c*/ 	.short	0x0082
	.zero		2


//--------------------- .nv.info                  --------------------------
	.section	.nv.info,"",@"SHT_CUDA_INFO"
	.align	4


	//----- nvinfo : EIATTR_REGCOUNT
	.align		4
        /*0000*/ 	.byte	0x04, 0x2f
        /*0002*/ 	.short	(.L_1 - .L_0)
	.align		4
.L_0:
        /*0004*/ 	.word	index@(matmul_kernel)
        /*0008*/ 	.word	0x000000ff


	//----- nvinfo : EIATTR_FRAME_SIZE
	.align		4
.L_1:
        /*000c*/ 	.byte	0x04, 0x11
        /*000e*/ 	.short	(.L_3 - .L_2)
	.align		4
.L_2:
        /*0010*/ 	.word	index@(matmul_kernel)
        /*0014*/ 	.word	0x00001c68


	//----- nvinfo : EIATTR_MIN_STACK_SIZE
	.align		4
.L_3:
        /*0018*/ 	.byte	0x04, 0x12
        /*001a*/ 	.short	(.L_5 - .L_4)
	.align		4
.L_4:
        /*001c*/ 	.word	index@(matmul_kernel)
        /*0020*/ 	.word	0x00001c68
.L_5:


//--------------------- .nv.compat                --------------------------
	.section	.nv.compat,"",@"SHT_CUDA_COMPAT_INFO"
	.align	4
        /*0000*/ 	.byte	0x02, 0x09, 0x01, 0x00, 0x02, 0x02, 0x04, 0x00, 0x02, 0x05, 0x05, 0x00, 0x03, 0x07, 0x01, 0x01
        /*0010*/ 	.byte	0x02, 0x03, 0x00, 0x00, 0x02, 0x06, 0x01, 0x00, 0x04, 0x0b, 0x08, 0x00, 0x00, 0x00, 0x00, 0x00
        /*0020*/ 	.byte	0x00, 0x00, 0x00, 0x00


//--------------------- .nv.info.matmul_kernel    --------------------------
	.section	.nv.info.matmul_kernel,"",@"SHT_CUDA_INFO"
	.sectionflags	@""
	.align	4


	//----- nvinfo : EIATTR_CUDA_API_VERSION
	.align		4
        /*0000*/ 	.byte	0x04, 0x37
        /*0002*/ 	.short	(.L_7 - .L_6)
.L_6:
        /*0004*/ 	.word	0x00000082


	//----- nvinfo : EIATTR_KPARAM_INFO
	.align		4
.L_7:
        /*0008*/ 	.byte	0x04, 0x17
        /*000a*/ 	.short	(.L_9 - .L_8)
.L_8:
        /*000c*/ 	.word	0x00000000
        /*0010*/ 	.short	0x000d
        /*0012*/ 	.short	0x0048
        /*0014*/ 	.byte	0x00, 0xf4, 0x21, 0x00


	//----- nvinfo : EIATTR_KPARAM_INFO
	.align		4
.L_9:
        /*0018*/ 	.byte	0x04, 0x17
        /*001a*/ 	.short	(.L_11 - .L_10)
.L_10:
        /*001c*/ 	.word	0x00000000
        /*0020*/ 	.short	0x000c
        /*0022*/ 	.short	0x0040
        /*0024*/ 	.byte	0x00, 0xf4, 0x21, 0x00


	//----- nvinfo : EIATTR_KPARAM_INFO
	.align		4
.L_11:
        /*0028*/ 	.byte	0x04, 0x17
        /*002a*/ 	.short	(.L_13 - .L_12)
.L_12:
        /*002c*/ 	.word	0x00000000
        /*0030*/ 	.short	0x000b
        /*0032*/ 	.short	0x0038
        /*0034*/ 	.byte	0x00, 0xf0, 0x11, 0x00


	//----- nvinfo : EIATTR_KPARAM_INFO
	.align		4
.L_13:
        /*0038*/ 	.byte	0x04, 0x17
        /*003a*/ 	.short	(.L_15 - .L_14)
.L_14:
        /*003c*/ 	.word	0x00000000
        /*0040*/ 	.short	0x000a
        /*0042*/ 	.short	0x0034
        /*0044*/ 	.byte	0x00, 0xf0, 0x11, 0x00


	//----- nvinfo : EIATTR_KPARAM_INFO
	.align		4
.L_15:
        /*0048*/ 	.byte	0x04, 0x17
        /*004a*/ 	.short	(.L_17 - .L_16)
.L_16:
        /*004c*/ 	.word	0x00000000
        /*0050*/ 	.short	0x0009
        /*0052*/ 	.short	0x0030
        /*0054*/ 	.byte	0x00, 0xf0, 0x11, 0x00


	//----- nvinfo : EIATTR_KPARAM_INFO
	.align		4
.L_17:
        /*0058*/ 	.byte	0x04, 0x17
        /*005a*/ 	.short	(.L_19 - .L_18)
.L_18:
        /*005c*/ 	.word	0x00000000
        /*0060*/ 	.short	0x0008
        /*0062*/ 	.short	0x002c
        /*0064*/ 	.byte	0x00, 0xf0, 0x11, 0x00


	//----- nvinfo : EIATTR_KPARAM_INFO
	.align		4
.L_19:
        /*0068*/ 	.byte	0x04, 0x17
        /*006a*/ 	.short	(.L_21 - .L_20)
.L_20:
        /*006c*/ 	.word	0x00000000
        /*0070*/ 	.short	0x0007
        /*0072*/ 	.short	0x0028
        /*0074*/ 	.byte	0x00, 0xf0, 0x11, 0x00


	//----- nvinfo : EIATTR_KPARAM_INFO
	.align		4
.L_21:
        /*0078*/ 	.byte	0x04, 0x17
        /*007a*/ 	.short	(.L_23 - .L_22)
.L_22:
        /*007c*/ 	.word	0x00000000
        /*0080*/ 	.short	0x0006
        /*0082*/ 	.short	0x0024
        /*0084*/ 	.byte	0x00, 0xf0, 0x11, 0x00


	//----- nvinfo : EIATTR_KPARAM_INFO
	.align		4
.L_23:
        /*0088*/ 	.byte	0x04, 0x17
        /*008a*/ 	.short	(.L_25 - .L_24)
.L_24:
        /*008c*/ 	.word	0x00000000
        /*0090*/ 	.short	0x0005
        /*0092*/ 	.short	0x0020
        /*0094*/ 	.byte	0x00, 0xf0, 0x11, 0x00


	//----- nvinfo : EIATTR_KPARAM_INFO
	.align		4
.L_25:
        /*0098*/ 	.byte	0x04, 0x17
        /*009a*/ 	.short	(.L_27 - .L_26)
.L_26:
        /*009c*/ 	.word	0x00000000
        /*00a0*/ 	.short	0x0004
        /*00a2*/ 	.short	0x001c
        /*00a4*/ 	.byte	0x00, 0xf0, 0x11, 0x00


	//----- nvinfo : EIATTR_KPARAM_INFO
	.align		4
.L_27:
        /*00a8*/ 	.byte	0x04, 0x17
        /*00aa*/ 	.short	(.L_29 - .L_28)
.L_28:
        /*00ac*/ 	.word	0x00000000
        /*00b0*/ 	.short	0x0003
        /*00b2*/ 	.short	0x0018
        /*00b4*/ 	.byte	0x00, 0xf0, 0x11, 0x00


	//----- nvinfo : EIATTR_KPARAM_INFO
	.align		4
.L_29:
        /*00b8*/ 	.byte	0x04, 0x17
        /*00ba*/ 	.short	(.L_31 - .L_30)
.L_30:
        /*00bc*/ 	.word	0x00000000
        /*00c0*/ 	.short	0x0002
        /*00c2*/ 	.short	0x0010
        /*00c4*/ 	.byte	0x00, 0xf4, 0x21, 0x00


	//----- nvinfo : EIATTR_KPARAM_INFO
	.align		4
.L_31:
        /*00c8*/ 	.byte	0x04, 0x17
        /*00ca*/ 	.short	(.L_33 - .L_32)
.L_32:
        /*00cc*/ 	.word	0x00000000
        /*00d0*/ 	.short	0x0001
        /*00d2*/ 	.short	0x0008
        /*00d4*/ 	.byte	0x00, 0xf4, 0x21, 0x00


	//----- nvinfo : EIATTR_KPARAM_INFO
	.align		4
.L_33:
        /*00d8*/ 	.byte	0x04, 0x17
        /*00da*/ 	.short	(.L_35 - .L_34)
.L_34:
        /*00dc*/ 	.word	0x00000000
        /*00e0*/ 	.short	0x0000
        /*00e2*/ 	.short	0x0000
        /*00e4*/ 	.byte	0x00, 0xf4, 0x21, 0x00


	//----- nvinfo : EIATTR_SPARSE_MMA_MASK
	.align		4
.L_35:
        /*00e8*/ 	.byte	0x03, 0x50
        /*00ea*/ 	.short	0x0000


	//----- nvinfo : EIATTR_MAXREG_COUNT
	.align		4
        /*00ec*/ 	.byte	0x03, 0x1b
        /*00ee*/ 	.short	0x00ff


	//----- nvinfo : EIATTR_NUM_BARRIERS
	.align		4
        /*00f0*/ 	.byte	0x02, 0x4c
        /*00f2*/ 	.byte	0x01
	.zero		1


	//----- nvinfo : EIATTR_ANNOTATIONS
	.align		4
        /*00f4*/ 	.byte	0x04, 0x55
        /*00f6*/ 	.short	(.L_37 - .L_36)


	//   ....[0]....
.L_36:
        /*00f8*/ 	.word	0x00000001
        /*00fc*/ 	.byte	0x90, 0x00, 0x00, 0x00, 0x01, 0x00, 0x00, 0x00, 0x00, 0x06, 0x00, 0x00, 0x01, 0x00, 0x00, 0x00
        /* <DEDUP_REMOVED lines=3252> */
        /*cc4c*/ 	.byte	0x80, 0xb1, 0x05, 0x00


	//----- nvinfo : EIATTR_MERCURY_ISA_VERSION
	.align		4
.L_37:
        /*cc50*/ 	.byte	0x03, 0x5f
        /*cc52*/ 	.short	0x0101


	//----- nvinfo : EIATTR_EXIT_INSTR_OFFSETS
	.align		4
        /*cc54*/ 	.byte	0x04, 0x1c
        /*cc56*/ 	.short	(.L_39 - .L_38)


	//   ....[0]....
.L_38:
        /*cc58*/ 	.word	0x0005b170


	//   ....[1]....
        /*cc5c*/ 	.word	0x0005b1a0


	//----- nvinfo : EIATTR_REQNTID
	.align		4
.L_39:
        /*cc60*/ 	.byte	0x04, 0x10
        /*cc62*/ 	.short	(.L_41 - .L_40)
.L_40:
        /*cc64*/ 	.word	0x00000080
        /*cc68*/ 	.word	0x00000001
        /*cc6c*/ 	.word	0x00000001


	//----- nvinfo : EIATTR_CBANK_PARAM_SIZE
	.align		4
.L_41:
        /*cc70*/ 	.byte	0x03, 0x19
        /*cc72*/ 	.short	0x0050


	//----- nvinfo : EIATTR_PARAM_CBANK
	.align		4
        /*cc74*/ 	.byte	0x04, 0x0a
        /*cc76*/ 	.short	(.L_43 - .L_42)
	.align		4
.L_42:
        /*cc78*/ 	.word	index@(.nv.constant0.matmul_kernel)
        /*cc7c*/ 	.short	0x0210
        /*cc7e*/ 	.short	0x0050


	//----- nvinfo : EIATTR_SW_WAR
	.align		4
.L_43:
        /*cc80*/ 	.byte	0x04, 0x36
        /*cc82*/ 	.short	(.L_45 - .L_44)
.L_44:
        /*cc84*/ 	.word	0x00000008
.L_45:


//--------------------- .nv.callgraph             --------------------------
	.section	.nv.callgraph,"",@"SHT_CUDA_CALLGRAPH"
	.align	4
	.sectionentsize	8
	.align		4
        /*0000*/ 	.word	0x00000000
	.align		4
        /*0004*/ 	.word	0xffffffff
	.align		4
        /*0008*/ 	.word	0x00000000
	.align		4
        /*000c*/ 	.word	0xfffffffe
	.align		4
        /*0010*/ 	.word	0x00000000
	.align		4
        /*0014*/ 	.word	0xfffffffd
	.align		4
        /*0018*/ 	.word	0x00000000
	.align		4
        /*001c*/ 	.word	0xfffffffc


//--------------------- .text.matmul_kernel       --------------------------
	.section	.text.matmul_kernel,"ax",@progbits
	.align	128
        .global         matmul_kernel
        .type           matmul_kernel,@function
        .size           matmul_kernel,(.L_x_3 - matmul_kernel)
        .other          matmul_kernel,@"STO_CUDA_ENTRY STV_DEFAULT"
matmul_kernel:
.text.matmul_kernel:
[----:B------:R-:W1:Y:S08]  /*0000*/  LDC R1, c[0x0][0x28] ;  /* 0x00000a00ff017b82 */ /* 0x000e700000000800 */
[----:B------:R-:W2:Y:S01]  /*0010*/  LDC.64 R2, c[0x0][0x228] ;  /* 0x00008a00ff027b82 */ /* 0x000ea20000000a00 */
[----:B-1----:R-:W-:Y:S01]  /*0020*/  VIADD R1, R1, 0xffffe398 ;  /* 0xffffe39801017836 */ /* 0x002fe20000000000 */
[----:B------:R-:W1:Y:S01]  /*0030*/  S2R R5, SR_CTAID.X ;  /* 0x0000000000057919 */ /* 0x000e620000002500 */
[----:B------:R-:W-:Y:S01]  /*0040*/  ULDC.64 UR8, c[0x0][0x218] ;  /* 0x0000860000087ab9 */ /* 0x000fe20000000a00 */
[----:B------:R-:W-:Y:S01]  /*0050*/  ULDC UR4, c[0x0][0x234] ;  /* 0x00008d0000047ab9 */ /* 0x000fe20000000800 */
[----:B------:R-:W-:Y:S01]  /*0060*/  ULDC.64 UR6, c[0x0][0x210] ;  /* 0x0000840000067ab9 */ /* 0x000fe20000000a00 */
[----:B------:R-:W3:Y:S01]  /*0070*/  S2R R14, SR_TID.X ;  /* 0x00000000000e7919 */ /* 0x000ee20000002100 */
[----:B--2---:R-:W-:Y:S01]  /*0080*/  IMAD.MOV.U32 R13, RZ, RZ, R3 ;  /* 0x000000ffff0d7224 */ /* 0x004fe200078e0003 */
[----:B------:R2:W-:Y:S01]  /*0090*/  STL.64 [R1+0x10e0], R2 ;  /* 0x0010e00201007387 */ /* 0x0005e20000100a00 */
[----:B------:R-:W-:-:S02]  /*00a0*/  IMAD.MOV.U32 R11, RZ, RZ, R2 ;  /* 0x000000ffff0b7224 */ /* 0x000fc400078e0002 */
[----:B------:R-:W-:Y:S01]  /*00b0*/  VIADD R0, R13, 0x1ff ;  /* 0x000001ff0d007836 */ /* 0x000fe20000000000 */
[----:B-1----:R-:W-:-:S04]  /*00c0*/  IABS R8, R5 ;  /* 0x0000000500087213 */ /* 0x002fc80000000000 */
[----:B--2---:R-:W-:Y:S02]  /*00d0*/  SHF.R.S32.HI R3, RZ, 0x1f, R0 ;  /* 0x0000001fff037819 */ /* 0x004fe40000011400 */
[----:B---3--:R-:W-:Y:S02]  /*00e0*/  LOP3.LUT R15, R14, 0x7f, RZ, 0xc0, !PT ;  /* 0x0000007f0e0f7812 */ /* 0x008fe400078ec0ff */
[----:B------:R-:W-:-:S04]  /*00f0*/  LEA.HI R3, R3, R0, RZ, 0x9 ;  /* 0x0000000003037211 */ /* 0x000fc800078f48ff */
[----:B------:R-:W-:-:S04]  /*0100*/  SHF.R.S32.HI R4, RZ, 0x9, R3 ;  /* 0x00000009ff047819 */ /* 0x000fc80000011403 */
[-C--:B------:R-:W-:Y:S02]  /*0110*/  IABS R7, R4.reuse ;  /* 0x0000000400077213 */ /* 0x080fe40000000000 */
[----:B------:R-:W-:Y:S02]  /*0120*/  IABS R10, R4 ;  /* 0x00000004000a7213 */ /* 0x000fe40000000000 */
[----:B------:R-:W1:Y:S08]  /*0130*/  I2F.RP R0, R7 ;  /* 0x0000000700007306 */ /* 0x000e700000209400 */
[----:B-1----:R-:W1:Y:S02]  /*0140*/  MUFU.RCP R0, R0 ;  /* 0x0000000000007308 */ /* 0x002e640000001000 */
[----:B-1----:R-:W-:-:S02]  /*0150*/  VIADD R2, R0, 0xffffffe ;  /* 0x0ffffffe00027836 */ /* 0x002fc40000000000 */
[----:B------:R-:W-:-:S04]  /*0160*/  IMAD.MOV R0, RZ, RZ, -R10 ;  /* 0x000000ffff007224 */ /* 0x000fc800078e0a0a */
[----:B------:R1:W2:Y:S02]  /*0170*/  F2I.FTZ.U32.TRUNC.NTZ R3, R2 ;  /* 0x0000000200037305 */ /* 0x0002a4000021f000 */
[----:B-1----:R-:W-:Y:S02]  /*0180*/  IMAD.MOV.U32 R2, RZ, RZ, RZ ;  /* 0x000000ffff027224 */ /* 0x002fe400078e00ff */
[----:B--2---:R-:W-:-:S04]  /*0190*/  IMAD.MOV R6, RZ, RZ, -R3 ;  /* 0x000000ffff067224 */ /* 0x004fc800078e0a03 */
[----:B------:R-:W-:Y:S02]  /*01a0*/  IMAD R9, R6, R7, RZ ;  /* 0x0000000706097224 */ /* 0x000fe400078e02ff */
[----:B------:R-:W-:Y:S02]  /*01b0*/  IMAD.MOV.U32 R6, RZ, RZ, R8 ;  /* 0x000000ffff067224 */ /* 0x000fe400078e0008 */
[----:B------:R-:W-:-:S06]  /*01c0*/  IMAD.HI.U32 R3, R3, R9, R2 ;  /* 0x0000000903037227 */ /* 0x000fcc00078e0002 */
[----:B------:R-:W-:-:S04]  /*01d0*/  IMAD.HI.U32 R3, R3, R6, RZ ;  /* 0x0000000603037227 */ /* 0x000fc800078e00ff */
[----:B------:R-:W-:-:S05]  /*01e0*/  IMAD R0, R3, R0, R6 ;  /* 0x0000000003007224 */ /* 0x000fca00078e0206 */
[----:B------:R-:W-:-:S13]  /*01f0*/  ISETP.GT.U32.AND P1, PT, R7, R0, PT ;  /* 0x000000000700720c */ /* 0x000fda0003f24070 */
[----:B------:R-:W-:Y:S02]  /*0200*/  @!P1 IMAD.IADD R0, R0, 0x1, -R7 ;  /* 0x0000000100009824 */ /* 0x000fe400078e0a07 */
[----:B------:R-:W-:Y:S01]  /*0210*/  @!P1 VIADD R3, R3, 0x1 ;  /* 0x0000000103039836 */ /* 0x000fe20000000000 */
[----:B------:R-:W-:Y:S02]  /*0220*/  ISETP.NE.AND P1, PT, R4, RZ, PT ;  /* 0x000000ff0400720c */ /* 0x000fe40003f25270 */
[----:B------:R-:W-:Y:S02]  /*0230*/  ISETP.GE.U32.AND P0, PT, R0, R7, PT ;  /* 0x000000070000720c */ /* 0x000fe40003f06070 */
[----:B------:R-:W-:-:S04]  /*0240*/  LOP3.LUT R0, R5, R4, RZ, 0x3c, !PT ;  /* 0x0000000405007212 */ /* 0x000fc800078e3cff */
[----:B------:R-:W-:Y:S01]  /*0250*/  ISETP.GE.AND P2, PT, R0, RZ, PT ;  /* 0x000000ff0000720c */ /* 0x000fe20003f46270 */
[----:B------:R-:W-:-:S06]  /*0260*/  VIADD R0, R11, 0x7f ;  /* 0x0000007f0b007836 */ /* 0x000fcc0000000000 */
[----:B------:R-:W-:-:S04]  /*0270*/  @P0 VIADD R3, R3, 0x1 ;  /* 0x0000000103030836 */ /* 0x000fc80000000000 */
[----:B------:R-:W-:Y:S01]  /*0280*/  IMAD.MOV.U32 R10, RZ, RZ, R3 ;  /* 0x000000ffff0a7224 */ /* 0x000fe200078e0003 */
[----:B------:R-:W-:-:S03]  /*0290*/  SHF.R.S32.HI R3, RZ, 0x1f, R0 ;  /* 0x0000001fff037819 */ /* 0x000fc60000011400 */
[----:B------:R-:W-:Y:S01]  /*02a0*/  @!P2 IMAD.MOV R10, RZ, RZ, -R10 ;  /* 0x000000ffff0aa224 */ /* 0x000fe200078e0a0a */
[----:B------:R-:W-:Y:S02]  /*02b0*/  LEA.HI R3, R3, R0, RZ, 0x7 ;  /* 0x0000000003037211 */ /* 0x000fe400078f38ff */
[----:B------:R-:W-:-:S04]  /*02c0*/  @!P1 LOP3.LUT R10, RZ, R4, RZ, 0x33, !PT ;  /* 0x00000004ff0a9212 */ /* 0x000fc800078e33ff */
[----:B------:R-:W-:Y:S01]  /*02d0*/  LEA.HI.SX32 R3, R3, -R10, 0x19 ;  /* 0x8000000a03037211 */ /* 0x000fe200078fcaff */
[----:B------:R-:W-:-:S03]  /*02e0*/  IMAD.MOV R6, RZ, RZ, -R10 ;  /* 0x000000ffff067224 */ /* 0x000fc600078e0a0a */
[----:B------:R-:W-:Y:S01]  /*02f0*/  VIMNMX R9, R3, 0x1, PT ;  /* 0x0000000103097848 */ /* 0x000fe20003fe0100 */
[----:B------:R-:W-:-:S03]  /*0300*/  IMAD R12, R4, R6, R5 ;  /* 0x00000006040c7224 */ /* 0x000fc600078e0205 */
[-C--:B------:R-:W-:Y:S02]  /*0310*/  IABS R8, R9.reuse ;  /* 0x0000000900087213 */ /* 0x080fe40000000000 */
[----:B------:R-:W-:Y:S02]  /*0320*/  IABS R4, R12 ;  /* 0x0000000c00047213 */ /* 0x000fe40000000000 */
[----:B------:R-:W1:Y:S01]  /*0330*/  I2F.RP R0, R8 ;  /* 0x0000000800007306 */ /* 0x000e620000209400 */
[----:B------:R-:W-:-:S07]  /*0340*/  IABS R6, R9 ;  /* 0x0000000900067213 */ /* 0x000fce0000000000 */
[----:B-1----:R-:W1:Y:S02]  /*0350*/  MUFU.RCP R0, R0 ;  /* 0x0000000000007308 */ /* 0x002e640000001000 */
[----:B-1----:R-:W-:Y:S01]  /*0360*/  VIADD R2, R0, 0xffffffe ;  /* 0x0ffffffe00027836 */ /* 0x002fe20000000000 */
[----:B------:R-:W-:Y:S02]  /*0370*/  IABS R0, R13 ;  /* 0x0000000d00007213 */ /* 0x000fe40000000000 */
[----:B------:R-:W-:-:S03]  /*0380*/  IABS R13, R11 ;  /* 0x0000000b000d7213 */ /* 0x000fc60000000000 */
[----:B------:R1:W2:Y:S02]  /*0390*/  F2I.FTZ.U32.TRUNC.NTZ R3, R2 ;  /* 0x0000000200037305 */ /* 0x0002a4000021f000 */
[----:B-1----:R-:W-:Y:S02]  /*03a0*/  IMAD.MOV.U32 R2, RZ, RZ, RZ ;  /* 0x000000ffff027224 */ /* 0x002fe400078e00ff */
[----:B--2---:R-:W-:-:S04]  /*03b0*/  IMAD.MOV R7, RZ, RZ, -R3 ;  /* 0x000000ffff077224 */ /* 0x004fc800078e0a03 */
[----:B------:R-:W-:Y:S02]  /*03c0*/  IMAD R5, R7, R8, RZ ;  /* 0x0000000807057224 */ /* 0x000fe400078e02ff */
[----:B------:R-:W-:Y:S02]  /*03d0*/  IMAD.MOV R7, RZ, RZ, -R6 ;  /* 0x000000ffff077224 */ /* 0x000fe400078e0a06 */
[----:B------:R-:W-:Y:S02]  /*03e0*/  IMAD.HI.U32 R3, R3, R5, R2 ;  /* 0x0000000503037227 */ /* 0x000fe400078e0002 */
[----:B------:R-:W1:Y:S04]  /*03f0*/  I2F.RP R5, R0 ;  /* 0x0000000000057306 */ /* 0x000e680000209400 */
[----:B------:R-:W-:-:S04]  /*0400*/  IMAD.HI.U32 R2, R3, R4, RZ ;  /* 0x0000000403027227 */ /* 0x000fc800078e00ff */
[----:B------:R-:W-:Y:S02]  /*0410*/  IMAD R3, R2, R7, R4 ;  /* 0x0000000702037224 */ /* 0x000fe400078e0204 */
[----:B------:R-:W2:Y:S03]  /*0420*/  I2F.RP R4, R13 ;  /* 0x0000000d00047306 */ /* 0x000ea60000209400 */
[----:B------:R-:W-:-:S05]  /*0430*/  ISETP.GT.U32.AND P1, PT, R8, R3, PT ;  /* 0x000000030800720c */ /* 0x000fca0003f24070 */
[----:B-1----:R-:W1:Y:S08]  /*0440*/  MUFU.RCP R5, R5 ;  /* 0x0000000500057308 */ /* 0x002e700000001000 */
[----:B------:R-:W-:Y:S01]  /*0450*/  @!P1 IMAD.IADD R3, R3, 0x1, -R8 ;  /* 0x0000000103039824 */ /* 0x000fe200078e0a08 */
[----:B--2---:R-:W2:Y:S01]  /*0460*/  MUFU.RCP R4, R4 ;  /* 0x0000000400047308 */ /* 0x004ea20000001000 */
[----:B------:R-:W-:Y:S01]  /*0470*/  @!P1 VIADD R2, R2, 0x1 ;  /* 0x0000000102029836 */ /* 0x000fe20000000000 */
[----:B------:R-:W-:-:S02]  /*0480*/  ISETP.NE.AND P1, PT, R9, RZ, PT ;  /* 0x000000ff0900720c */ /* 0x000fc40003f25270 */
[----:B------:R-:W-:Y:S02]  /*0490*/  ISETP.GE.U32.AND P0, PT, R3, R8, PT ;  /* 0x000000080300720c */ /* 0x000fe40003f06070 */
[----:B------:R-:W-:Y:S01]  /*04a0*/  LOP3.LUT R3, R12, R9, RZ, 0x3c, !PT ;  /* 0x000000090c037212 */ /* 0x000fe200078e3cff */
[----:B-1----:R-:W-:-:S03]  /*04b0*/  VIADD R6, R5, 0xffffffe ;  /* 0x0ffffffe05067836 */ /* 0x002fc60000000000 */
[----:B------:R-:W-:Y:S02]  /*04c0*/  ISETP.GE.AND P2, PT, R3, RZ, PT ;  /* 0x000000ff0300720c */ /* 0x000fe40003f46270 */
[----:B------:R-:W1:Y:S01]  /*04d0*/  F2I.FTZ.U32.TRUNC.NTZ R3, R6 ;  /* 0x0000000600037305 */ /* 0x000e62000021f000 */
[----:B--2---:R-:W-:-:S04]  /*04e0*/  VIADD R5, R4, 0xffffffe ;  /* 0x0ffffffe04057836 */ /* 0x004fc80000000000 */
[----:B------:R-:W-:-:S04]  /*04f0*/  @P0 VIADD R2, R2, 0x1 ;  /* 0x0000000102020836 */ /* 0x000fc80000000000 */
[----:B------:R-:W-:Y:S01]  /*0500*/  IMAD.MOV.U32 R8, RZ, RZ, R2 ;  /* 0x000000ffff087224 */ /* 0x000fe200078e0002 */
[----:B------:R-:W2:Y:S01]  /*0510*/  F2I.FTZ.U32.TRUNC.NTZ R5, R5 ;  /* 0x0000000500057305 */ /* 0x000ea2000021f000 */
[----:B------:R-:W-:Y:S02]  /*0520*/  SHF.R.U32.HI R2, RZ, 0x6, R14 ;  /* 0x00000006ff027819 */ /* 0x000fe4000001160e */
[----:B------:R-:W-:Y:S01]  /*0530*/  @!P2 IMAD.MOV R8, RZ, RZ, -R8 ;  /* 0x000000ffff08a224 */ /* 0x000fe200078e0a08 */
[----:B------:R-:W-:Y:S01]  /*0540*/  @!P1 LOP3.LUT R8, RZ, R9, RZ, 0x33, !PT ;  /* 0x00000009ff089212 */ /* 0x000fe200078e33ff */
[----:B-1----:R-:W-:-:S04]  /*0550*/  IMAD.MOV R7, RZ, RZ, -R3 ;  /* 0x000000ffff077224 */ /* 0x002fc800078e0a03 */
[----:B------:R-:W-:Y:S02]  /*0560*/  IMAD.MOV R4, RZ, RZ, -R8 ;  /* 0x000000ffff047224 */ /* 0x000fe400078e0a08 */
[----:B------:R-:W-:Y:S02]  /*0570*/  IMAD R7, R7, R0, RZ ;  /* 0x0000000007077224 */ /* 0x000fe400078e02ff */
[----:B------:R-:W-:Y:S01]  /*0580*/  IMAD R4, R9, R4, R12 ;  /* 0x0000000409047224 */ /* 0x000fe200078e020c */
[----:B------:R-:W-:Y:S01]  /*0590*/  SGXT.U32 R9, R2, 0x1 ;  /* 0x000000010209781a */ /* 0x000fe20000000000 */
[----:B--2---:R-:W-:Y:S02]  /*05a0*/  IMAD.MOV R11, RZ, RZ, -R5 ;  /* 0x000000ffff0b7224 */ /* 0x004fe400078e0a05 */
[----:B------:R-:W-:Y:S02]  /*05b0*/  IMAD.MOV.U32 R2, RZ, RZ, RZ ;  /* 0x000000ffff027224 */ /* 0x000fe400078e00ff */
[----:B------:R-:W-:-:S02]  /*05c0*/  IMAD.SHL.U32 R6, R8, 0x200, RZ ;  /* 0x0000020008067824 */ /* 0x000fc400078e00ff */
[----:B------:R-:W-:Y:S02]  /*05d0*/  IMAD.MOV.U32 R8, RZ, RZ, R11 ;  /* 0x000000ffff087224 */ /* 0x000fe400078e000b */
[----:B------:R-:W-:Y:S01]  /*05e0*/  IMAD.HI.U32 R2, R3, R7, R2 ;  /* 0x0000000703027227 */ /* 0x000fe200078e0002 */
[----:B------:R-:W-:Y:S01]  /*05f0*/  LOP3.LUT R3, R6, R9, RZ, 0xfc, !PT ;  /* 0x0000000906037212 */ /* 0x000fe200078efcff */
[----:B------:R1:W-:Y:S02]  /*0600*/  STL [R1+0x1858], R6 ;  /* 0x0018580601007387 */ /* 0x0003e40000100800 */
[----:B------:R-:W-:Y:S01]  /*0610*/  IMAD.IADD R7, R10, 0x1, R4 ;  /* 0x000000010a077824 */ /* 0x000fe200078e0204 */
[----:B------:R-:W-:Y:S01]  /*0620*/  IABS R11, R3 ;  /* 0x00000003000b7213 */ /* 0x000fe20000000000 */
[----:B------:R-:W-:Y:S01]  /*0630*/  IMAD R9, R8, R13, RZ ;  /* 0x0000000d08097224 */ /* 0x000fe200078e02ff */
[C---:B------:R-:W-:Y:S01]  /*0640*/  LOP3.LUT R17, R3.reuse, 0x1fe, RZ, 0xfc, !PT ;  /* 0x000001fe03117812 */ /* 0x040fe200078efcff */
[----:B------:R-:W-:Y:S01]  /*0650*/  IMAD.MOV.U32 R4, RZ, RZ, RZ ;  /* 0x000000ffff047224 */ /* 0x000fe200078e00ff */
[----:B------:R-:W-:-:S02]  /*0660*/  LOP3.LUT R12, R3, 0x2, RZ, 0xfc, !PT ;  /* 0x00000002030c7812 */ /* 0x000fc400078efcff */
[----:B------:R-:W-:Y:S01]  /*0670*/  LOP3.LUT R16, R3, 0x6, RZ, 0xfc, !PT ;  /* 0x0000000603107812 */ /* 0x000fe200078efcff */
[----:B------:R-:W-:Y:S01]  /*0680*/  IMAD.HI.U32 R4, R5, R9, R4 ;  /* 0x0000000905047227 */ /* 0x000fe200078e0004 */
[----:B------:R-:W-:Y:S02]  /*0690*/  SHF.R.S32.HI R5, RZ, 0x6, R14 ;  /* 0x00000006ff057819 */ /* 0x000fe4000001140e */
[----:B------:R-:W-:Y:S01]  /*06a0*/  ISETP.GE.AND P1, PT, R12, RZ, PT ;  /* 0x000000ff0c00720c */ /* 0x000fe20003f26270 */
[----:B-1----:R-:W-:Y:S01]  /*06b0*/  IMAD R6, R7, 0x80, R15 ;  /* 0x0000008007067824 */ /* 0x002fe200078e020f */
[----:B------:R-:W-:Y:S01]  /*06c0*/  SGXT R5, R5, 0x1 ;  /* 0x000000010505781a */ /* 0x000fe20000000200 */
[----:B------:R-:W-:Y:S01]  /*06d0*/  IMAD.HI.U32 R7, R2, R11, RZ ;  /* 0x0000000b02077227 */ /* 0x000fe200078e00ff */
[----:B------:R-:W-:Y:S02]  /*06e0*/  IABS R15, R17 ;  /* 0x00000011000f7213 */ /* 0x000fe40000000000 */
[----:B------:R-:W-:Y:S01]  /*06f0*/  LOP3.LUT R10, R5, 0x90, RZ, 0xc0, !PT ;  /* 0x00000090050a7812 */ /* 0x000fe200078ec0ff */
[----:B------:R-:W-:Y:S01]  /*0700*/  IMAD.MOV R7, RZ, RZ, -R7 ;  /* 0x000000ffff077224 */ /* 0x000fe200078e0a07 */
[----:B------:R-:W-:Y:S01]  /*0710*/  IABS R176, R6 ;  /* 0x0000000600b07213 */ /* 0x000fe20000000000 */
[----:B------:R-:W-:Y:S01]  /*0720*/  IMAD.SHL.U32 R9, R14, 0x4, RZ ;  /* 0x000000040e097824 */ /* 0x000fe200078e00ff */
[----:B------:R1:W-:Y:S01]  /*0730*/  STL [R1+0xf60], R6 ;  /* 0x000f600601007387 */ /* 0x0003e20000100800 */
[----:B------:R-:W-:Y:S01]  /*0740*/  IMAD R5, R0, R7, R11 ;  /* 0x0000000700057224 */ /* 0x000fe200078e020b */
[----:B------:R-:W-:Y:S01]  /*0750*/  ISETP.GE.AND P2, PT, R17, RZ, PT ;  /* 0x000000ff1100720c */ /* 0x000fe20003f46270 */
[----:B------:R-:W-:Y:S01]  /*0760*/  IMAD.HI.U32 R8, R2, R15, RZ ;  /* 0x0000000f02087227 */ /* 0x000fe200078e00ff */
[----:B------:R-:W-:-:S02]  /*0770*/  LOP3.LUT R10, R10, 0x7c, R9, 0x78, !PT ;  /* 0x0000007c0a0a7812 */ /* 0x000fc400078e7809 */
[----:B------:R-:W-:Y:S01]  /*0780*/  ISETP.GT.U32.AND P4, PT, R0, R5, PT ;  /* 0x000000050000720c */ /* 0x000fe20003f84070 */
[----:B------:R-:W-:Y:S01]  /*0790*/  IMAD.HI.U32 R4, R4, R176, RZ ;  /* 0x000000b004047227 */ /* 0x000fe200078e00ff */
[----:B------:R-:W-:Y:S02]  /*07a0*/  IABS R9, R12 ;  /* 0x0000000c00097213 */ /* 0x000fe40000000000 */
[C---:B------:R-:W-:Y:S01]  /*07b0*/  LOP3.LUT R12, R3.reuse, 0x8, RZ, 0xfc, !PT ;  /* 0x00000008030c7812 */ /* 0x040fe200078efcff */
[----:B------:R-:W-:Y:S01]  /*07c0*/  IMAD.MOV R8, RZ, RZ, -R8 ;  /* 0x000000ffff087224 */ /* 0x000fe200078e0a08 */
[C---:B------:R-:W-:Y:S01]  /*07d0*/  LOP3.LUT R20, R3.reuse, 0xb8, RZ, 0xfc, !PT ;  /* 0x000000b803147812 */ /* 0x040fe200078efcff */
[----:B------:R-:W-:Y:S01]  /*07e0*/  IMAD.MOV R4, RZ, RZ, -R4 ;  /* 0x000000ffff047224 */ /* 0x000fe200078e0a04 */
[----:B------:R-:W-:Y:S01]  /*07f0*/  LOP3.LUT R26, R3, 0xbe, RZ, 0xfc, !PT ;  /* 0x000000be031a7812 */ /* 0x000fe200078efcff */
[----:B------:R-:W-:Y:S01]  /*0800*/  IMAD R178, R0, R8, R15 ;  /* 0x0000000800b27224 */ /* 0x000fe200078e020f */
[----:B------:R-:W-:Y:S01]  /*0810*/  IABS R15, R16 ;  /* 0x00000010000f7213 */ /* 0x000fe20000000000 */
[----:B------:R-:W-:Y:S01]  /*0820*/  IMAD R176, R13, R4, R176 ;  /* 0x000000040db07224 */ /* 0x000fe200078e02b0 */
[----:B------:R-:W-:Y:S01]  /*0830*/  IABS R21, R20 ;  /* 0x0000001400157213 */ /* 0x000fe20000000000 */
[----:B------:R-:W-:Y:S01]  /*0840*/  IMAD.SHL.U32 R7, R14, 0x400, RZ ;  /* 0x000004000e077824 */ /* 0x000fe200078e00ff */
[----:B------:R-:W-:Y:S01]  /*0850*/  LOP3.LUT R14, R3, 0x4, RZ, 0xfc, !PT ;  /* 0x00000004030e7812 */ /* 0x000fe200078efcff */
[----:B------:R-:W-:Y:S01]  /*0860*/  IMAD.HI.U32 R4, R2, R9, RZ ;  /* 0x0000000902047227 */ /* 0x000fe200078e00ff */
[----:B------:R-:W-:-:S02]  /*0870*/  ISETP.GT.U32.AND P3, PT, R0, R178, PT ;  /* 0x000000b20000720c */ /* 0x000fc40003f64070 */
[----:B------:R-:W-:Y:S01]  /*0880*/  IABS R11, R14 ;  /* 0x0000000e000b7213 */ /* 0x000fe20000000000 */
[----:B------:R-:W-:Y:S01]  /*0890*/  IMAD.MOV R4, RZ, RZ, -R4 ;  /* 0x000000ffff047224 */ /* 0x000fe200078e0a04 */
[----:B-1----:R-:W-:Y:S01]  /*08a0*/  LOP3.LUT R6, R10, 0x8000, R7, 0xf8, !PT ;  /* 0x000080000a067812 */ /* 0x002fe200078ef807 */
[----:B------:R-:W-:Y:S01]  /*08b0*/  @!P4 IMAD.IADD R5, R5, 0x1, -R0 ;  /* 0x000000010505c824 */ /* 0x000fe200078e0a00 */
[----:B------:R-:W-:Y:S01]  /*08c0*/  ISETP.GT.U32.AND P0, PT, R13, R176, PT ;  /* 0x000000b00d00720c */ /* 0x000fe20003f04070 */
[----:B------:R-:W-:Y:S01]  /*08d0*/  IMAD R7, R0, R4, R9 ;  /* 0x0000000400077224 */ /* 0x000fe200078e0209 */
[----:B------:R-:W-:Y:S01]  /*08e0*/  IABS R10, R12 ;  /* 0x0000000c000a7213 */ /* 0x000fe20000000000 */
[----:B------:R-:W-:Y:S01]  /*08f0*/  IMAD.HI.U32 R4, R2, R11, RZ ;  /* 0x0000000b02047227 */ /* 0x000fe200078e00ff */
[C---:B------:R-:W-:Y:S01]  /*0900*/  ISETP.GT.U32.AND P5, PT, R0.reuse, R5, PT ;  /* 0x000000050000720c */ /* 0x040fe20003fa4070 */
[----:B------:R1:W-:Y:S01]  /*0910*/  STL [R1+0xe3c], R6 ;  /* 0x000e3c0601007387 */ /* 0x0003e20000100800 */
[----:B------:R-:W-:Y:S01]  /*0920*/  ISETP.GT.U32.AND P6, PT, R0, R7, PT ;  /* 0x000000070000720c */ /* 0x000fe20003fc4070 */
[----:B------:R-:W-:Y:S01]  /*0930*/  IMAD.HI.U32 R8, R2, R15, RZ ;  /* 0x0000000f02087227 */ /* 0x000fe200078e00ff */
[----:B------:R-:W-:-:S02]  /*0940*/  ISETP.GE.AND P4, PT, R14, RZ, PT ;  /* 0x000000ff0e00720c */ /* 0x000fc40003f86270 */
[C---:B------:R-:W-:Y:S01]  /*0950*/  LOP3.LUT R14, R3.reuse, 0x10, RZ, 0xfc, !PT ;  /* 0x00000010030e7812 */ /* 0x040fe200078efcff */
[----:B------:R-:W-:Y:S01]  /*0960*/  IMAD.MOV R4, RZ, RZ, -R4 ;  /* 0x000000ffff047224 */ /* 0x000fe200078e0a04 */
[----:B------:R-:W-:Y:S01]  /*0970*/  IABS R25, R26 ;  /* 0x0000001a00197213 */ /* 0x000fe20000000000 */
[----:B------:R-:W-:Y:S01]  /*0980*/  IMAD.MOV R8, RZ, RZ, -R8 ;  /* 0x000000ffff087224 */ /* 0x000fe200078e0a08 */
[C---:B------:R-:W-:Y:S01]  /*0990*/  LOP3.LUT R24, R3.reuse, 0xbc, RZ, 0xfc, !PT ;  /* 0x000000bc03187812 */ /* 0x040fe200078efcff */
[--C-:B------:R-:W-:Y:S01]  /*09a0*/  @!P3 IMAD.IADD R178, R178, 0x1, -R0.reuse ;  /* 0x00000001b2b2b824 */ /* 0x100fe200078e0a00 */
[C---:B------:R-:W-:Y:S01]  /*09b0*/  LOP3.LUT R28, R3.reuse, 0xc0, RZ, 0xfc, !PT ;  /* 0x000000c0031c7812 */ /* 0x040fe200078efcff */
[C---:B------:R-:W-:Y:S01]  /*09c0*/  IMAD R9, R0.reuse, R4, R11 ;  /* 0x0000000400097224 */ /* 0x040fe200078e020b */
[----:B------:R-:W-:Y:S01]  /*09d0*/  IABS R23, R24 ;  /* 0x0000001800177213 */ /* 0x000fe20000000000 */
[C---:B------:R-:W-:Y:S01]  /*09e0*/  IMAD R11, R0.reuse, R8, R15 ;  /* 0x00000008000b7224 */ /* 0x040fe200078e020f */
[----:B------:R-:W-:Y:S01]  /*09f0*/  ISETP.GT.U32.AND P3, PT, R0, R178, PT ;  /* 0x000000b20000720c */ /* 0x000fe20003f64070 */
[----:B------:R-:W-:Y:S01]  /*0a00*/  @!P0 IMAD.IADD R176, R176, 0x1, -R13 ;  /* 0x00000001b0b08824 */ /* 0x000fe200078e0a0d */
[----:B------:R-:W-:Y:S01]  /*0a10*/  LOP3.LUT R8, R3, 0xa, RZ, 0xfc, !PT ;  /* 0x0000000a03087812 */ /* 0x000fe200078efcff */
[----:B------:R-:W-:Y:S01]  /*0a20*/  @!P5 IMAD.IADD R5, R5, 0x1, -R0 ;  /* 0x000000010505d824 */ /* 0x000fe200078e0a00 */
[----:B------:R-:W-:Y:S01]  /*0a30*/  ISETP.GT.U32.AND P5, PT, R0, R11, PT ;  /* 0x0000000b0000720c */ /* 0x000fe20003fa4070 */
[----:B------:R-:W-:Y:S01]  /*0a40*/  IMAD.MOV.U32 R15, RZ, RZ, R10 ;  /* 0x000000ffff0f7224 */ /* 0x000fe200078e000a */
[----:B------:R-:W-:Y:S01]  /*0a50*/  ISETP.GT.U32.AND P0, PT, R13, R176, PT ;  /* 0x000000b00d00720c */ /* 0x000fe20003f04070 */
[----:B------:R-:W-:Y:S01]  /*0a60*/  @!P6 IMAD.IADD R7, R7, 0x1, -R0 ;  /* 0x000000010707e824 */ /* 0x000fe200078e0a00 */
[----:B------:R-:W-:Y:S01]  /*0a70*/  IABS R17, R8 ;  /* 0x0000000800117213 */ /* 0x000fe20000000000 */
[----:B------:R-:W-:Y:S01]  /*0a80*/  IMAD.HI.U32 R4, R2, R15, RZ ;  /* 0x0000000f02047227 */ /* 0x000fe200078e00ff */
[----:B------:R-:W-:-:S02]  /*0a90*/  ISETP.GE.AND P6, PT, R3, RZ, PT ;  /* 0x000000ff0300720c */ /* 0x000fc40003fc6270 */
[----:B------:R-:W-:Y:S01]  /*0aa0*/  LOP3.LUT R10, R3, 0xc, RZ, 0xfc, !PT ;  /* 0x0000000c030a7812 */ /* 0x000fe200078efcff */
[----:B------:R-:W-:Y:S01]  /*0ab0*/  @!P3 IMAD.IADD R178, R178, 0x1, -R0 ;  /* 0x00000001b2b2b824 */ /* 0x000fe200078e0a00 */
[C---:B------:R-:W-:Y:S01]  /*0ac0*/  ISETP.GT.U32.AND P3, PT, R0.reuse, R9, PT ;  /* 0x000000090000720c */ /* 0x040fe20003f64070 */
[----:B------:R-:W-:Y:S01]  /*0ad0*/  IMAD.MOV R4, RZ, RZ, -R4 ;  /* 0x000000ffff047224 */ /* 0x000fe200078e0a04 */
[----:B------:R-:W-:Y:S01]  /*0ae0*/  IABS R27, R28 ;  /* 0x0000001c001b7213 */ /* 0x000fe20000000000 */
[----:B------:R-:W-:Y:S01]  /*0af0*/  @!P5 IMAD.IADD R11, R11, 0x1, -R0 ;  /* 0x000000010b0bd824 */ /* 0x000fe200078e0a00 */
[----:B------:R-:W-:Y:S01]  /*0b00*/  LOP3.LUT R30, R3, 0xc2, RZ, 0xfc, !PT ;  /* 0x000000c2031e7812 */ /* 0x000fe200078efcff */
[----:B------:R-:W-:Y:S01]  /*0b10*/  @!P2 IMAD.MOV R178, RZ, RZ, -R178 ;  /* 0x000000ffffb2a224 */ /* 0x000fe200078e0ab2 */
[----:B------:R-:W-:Y:S01]  /*0b20*/  ISETP.GT.U32.AND P2, PT, R0, R7, PT ;  /* 0x000000070000720c */ /* 0x000fe20003f44070 */
[----:B------:R-:W-:Y:S01]  /*0b30*/  @!P0 IMAD.IADD R176, R176, 0x1, -R13 ;  /* 0x00000001b0b08824 */ /* 0x000fe200078e0a0d */
[C---:B------:R-:W-:Y:S01]  /*0b40*/  ISETP.GT.U32.AND P5, PT, R0.reuse, R11, PT ;  /* 0x0000000b0000720c */ /* 0x040fe20003fa4070 */
[----:B------:R-:W-:Y:S01]  /*0b50*/  IMAD R13, R0, R4, R15 ;  /* 0x00000004000d7224 */ /* 0x000fe200078e020f */
[----:B------:R-:W-:Y:S01]  /*0b60*/  IABS R15, R10 ;  /* 0x0000000a000f7213 */ /* 0x000fe20000000000 */
[----:B------:R-:W-:Y:S01]  /*0b70*/  IMAD.HI.U32 R4, R2, R17, RZ ;  /* 0x0000001102047227 */ /* 0x000fe200078e00ff */
[----:B------:R-:W-:Y:S01]  /*0b80*/  STL [R1+0x1878], R176 ;  /* 0x001878b001007387 */ /* 0x000fe20000100800 */
[----:B------:R-:W-:-:S02]  /*0b90*/  ISETP.GE.AND P0, PT, R16, RZ, PT ;  /* 0x000000ff1000720c */ /* 0x000fc40003f06270 */
[----:B------:R-:W-:Y:S01]  /*0ba0*/  IMAD.MOV R4, RZ, RZ, -R4 ;  /* 0x000000ffff047224 */ /* 0x000fe200078e0a04 */
[----:B------:R2:W-:Y:S01]  /*0bb0*/  STL [R1+0x1874], R178 ;  /* 0x001874b201007387 */ /* 0x0005e20000100800 */
[--C-:B------:R-:W-:Y:S01]  /*0bc0*/  @!P3 IMAD.IADD R9, R9, 0x1, -R0.reuse ;  /* 0x000000010909b824 */ /* 0x100fe200078e0a00 */
[----:B------:R-:W-:Y:S01]  /*0bd0*/  LOP3.LUT R31, R3, 0xc4, RZ, 0xfc, !PT ;  /* 0x000000c4031f7812 */ /* 0x000fe200078efcff */
[--C-:B------:R-:W-:Y:S01]  /*0be0*/  @!P2 IMAD.IADD R7, R7, 0x1, -R0.reuse ;  /* 0x000000010707a824 */ /* 0x100fe200078e0a00 */
[C---:B------:R-:W-:Y:S01]  /*0bf0*/  ISETP.GT.U32.AND P2, PT, R0.reuse, R13, PT ;  /* 0x0000000d0000720c */ /* 0x040fe20003f44070 */
[----:B------:R-:W-:Y:S01]  /*0c00*/  @!P5 IMAD.IADD R11, R11, 0x1, -R0 ;  /* 0x000000010b0bd824 */ /* 0x000fe200078e0a00 */
[C---:B------:R-:W-:Y:S01]  /*0c10*/  ISETP.GT.U32.AND P3, PT, R0.reuse, R9, PT ;  /* 0x000000090000720c */ /* 0x040fe20003f64070 */
[----:B-1----:R-:W-:Y:S01]  /*0c20*/  IMAD.MOV.U32 R6, RZ, RZ, R7 ;  /* 0x000000ffff067224 */ /* 0x002fe200078e0007 */
[C---:B------:R-:W-:Y:S01]  /*0c30*/  LOP3.LUT R33, R3.reuse, 0xc8, RZ, 0xfc, !PT ;  /* 0x000000c803217812 */ /* 0x040fe200078efcff */
[----:B--2---:R-:W-:Y:S01]  /*0c40*/  IMAD.MOV.U32 R178, RZ, RZ, R5 ;  /* 0x000000ffffb27224 */ /* 0x004fe200078e0005 */
[----:B------:R-:W-:Y:S01]  /*0c50*/  LOP3.LUT R32, R3, 0xc6, RZ, 0xfc, !PT ;  /* 0x000000c603207812 */ /* 0x000fe200078efcff */
[----:B------:R-:W-:Y:S01]  /*0c60*/  IMAD R5, R0, R4, R17 ;  /* 0x0000000400057224 */ /* 0x000fe200078e0211 */
[----:B------:R-:W-:Y:S01]  /*0c70*/  IABS R29, R33 ;  /* 0x00000021001d7213 */ /* 0x000fe20000000000 */
[----:B------:R-:W-:Y:S01]  /*0c80*/  @!P6 IMAD.MOV R178, RZ, RZ, -R178 ;  /* 0x000000ffffb2e224 */ /* 0x000fe200078e0ab2 */
[----:B------:R-:W-:Y:S01]  /*0c90*/  ISETP.GE.AND P6, PT, R12, RZ, PT ;  /* 0x000000ff0c00720c */ /* 0x000fe20003fc6270 */
[----:B------:R-:W-:Y:S01]  /*0ca0*/  IMAD.HI.U32 R4, R2, R15, RZ ;  /* 0x0000000f02047227 */ /* 0x000fe200078e00ff */
[----:B------:R-:W-:-:S02]  /*0cb0*/  ISETP.GT.U32.AND P5, PT, R0, R5, PT ;  /* 0x000000050000720c */ /* 0x000fc40003fa4070 */
[----:B------:R-:W-:Y:S01]  /*0cc0*/  LOP3.LUT R12, R3, 0xe, RZ, 0xfc, !PT ;  /* 0x0000000e030c7812 */ /* 0x000fe200078efcff */
[--C-:B------:R-:W-:Y:S01]  /*0cd0*/  @!P2 IMAD.IADD R13, R13, 0x1, -R0.reuse ;  /* 0x000000010d0da824 */ /* 0x100fe200078e0a00 */
[----:B------:R-:W-:Y:S01]  /*0ce0*/  STL [R1+0x187c], R178 ;  /* 0x00187cb201007387 */ /* 0x000fe20000100800 */
[----:B------:R-:W-:Y:S01]  /*0cf0*/  @!P3 IMAD.IADD R9, R9, 0x1, -R0 ;  /* 0x000000010909b824 */ /* 0x000fe200078e0a00 */
[----:B------:R-:W-:Y:S01]  /*0d00*/  IABS R17, R12 ;  /* 0x0000000c00117213 */ /* 0x000fe20000000000 */
[----:B------:R-:W-:Y:S01]  /*0d10*/  IMAD.MOV R4, RZ, RZ, -R4 ;  /* 0x000000ffff047224 */ /* 0x000fe200078e0a04 */
[----:B------:R-:W-:Y:S01]  /*0d20*/  ISETP.GE.AND P3, PT, R8, RZ, PT ;  /* 0x000000ff0800720c */ /* 0x000fe20003f66270 */
[----:B------:R-:W-:Y:S01]  /*0d30*/  @!P1 IMAD.MOV R6, RZ, RZ, -R6 ;  /* 0x000000ffff069224 */ /* 0x000fe200078e0a06 */
[----:B------:R-:W-:Y:S01]  /*0d40*/  IABS R8, R14 ;  /* 0x0000000e00087213 */ /* 0x000fe20000000000 */
[C---:B------:R-:W-:Y:S01]  /*0d50*/  IMAD R7, R0.reuse, R4, R15 ;  /* 0x0000000400077224 */ /* 0x040fe200078e020f */
[----:B------:R-:W-:Y:S01]  /*0d60*/  ISETP.GT.U32.AND P1, PT, R0, R13, PT ;  /* 0x0000000d0000720c */ /* 0x000fe20003f24070 */
[----:B------:R-:W-:Y:S01]  /*0d70*/  @!P5 IMAD.IADD R5, R5, 0x1, -R0 ;  /* 0x000000010505d824 */ /* 0x000fe200078e0a00 */
[----:B------:R1:W-:Y:S01]  /*0d80*/  STL [R1+0x20], R6 ;  /* 0x0000200601007387 */ /* 0x0003e20000100800 */
[----:B------:R-:W-:Y:S01]  /*0d90*/  IMAD.HI.U32 R4, R2, R17, RZ ;  /* 0x0000001102047227 */ /* 0x000fe200078e00ff */
[----:B------:R-:W-:-:S02]  /*0da0*/  ISETP.GE.AND P2, PT, R10, RZ, PT ;  /* 0x000000ff0a00720c */ /* 0x000fc40003f46270 */
[C---:B------:R-:W-:Y:S01]  /*0db0*/  ISETP.GT.U32.AND P5, PT, R0.reuse, R5, PT ;  /* 0x000000050000720c */ /* 0x040fe20003fa4070 */
[----:B------:R-:W-:Y:S01]  /*0dc0*/  IMAD.MOV.U32 R15, RZ, RZ, R8 ;  /* 0x000000ffff0f7224 */ /* 0x000fe200078e0008 */
[C---:B------:R-:W-:Y:S01]  /*0dd0*/  LOP3.LUT R10, R3.reuse, 0x12, RZ, 0xfc, !PT ;  /* 0x00000012030a7812 */ /* 0x040fe200078efcff */
[----:B------:R-:W-:Y:S01]  /*0de0*/  @!P4 IMAD.MOV R9, RZ, RZ, -R9 ;  /* 0x000000ffff09c224 */ /* 0x000fe200078e0a09 */
[----:B------:R-:W-:Y:S01]  /*0df0*/  ISETP.GT.U32.AND P4, PT, R0, R7, PT ;  /* 0x000000070000720c */ /* 0x000fe20003f84070 */
[----:B------:R-:W-:Y:S01]  /*0e00*/  IMAD.MOV R4, RZ, RZ, -R4 ;  /* 0x000000ffff047224 */ /* 0x000fe200078e0a04 */
[C---:B------:R-:W-:Y:S01]  /*0e10*/  LOP3.LUT R36, R3.reuse, 0xd8, RZ, 0xfc, !PT ;  /* 0x000000d803247812 */ /* 0x040fe200078efcff */
[----:B------:R-:W-:Y:S01]  /*0e20*/  IMAD.HI.U32 R8, R2, R15, RZ ;  /* 0x0000000f02087227 */ /* 0x000fe200078e00ff */
[----:B------:R2:W-:Y:S01]  /*0e30*/  STL [R1+0x1c], R9 ;  /* 0x00001c0901007387 */ /* 0x0005e20000100800 */
[----:B------:R-:W-:Y:S02]  /*0e40*/  LOP3.LUT R38, R3, 0xda, RZ, 0xfc, !PT ;  /* 0x000000da03267812 */ /* 0x000fe400078efcff */
[----:B------:R-:W-:Y:S01]  /*0e50*/  IMAD.MOV R8, RZ, RZ, -R8 ;  /* 0x000000ffff087224 */ /* 0x000fe200078e0a08 */
[----:B------:R-:W-:Y:S01]  /*0e60*/  IABS R35, R36 ;  /* 0x0000002400237213 */ /* 0x000fe20000000000 */
[--C-:B------:R-:W-:Y:S01]  /*0e70*/  @!P1 IMAD.IADD R13, R13, 0x1, -R0.reuse ;  /* 0x000000010d0d9824 */ /* 0x100fe200078e0a00 */
[----:B------:R-:W-:Y:S01]  /*0e80*/  ISETP.GE.AND P1, PT, R14, RZ, PT ;  /* 0x000000ff0e00720c */ /* 0x000fe20003f26270 */
[--C-:B------:R-:W-:Y:S01]  /*0e90*/  @!P5 IMAD.IADD R5, R5, 0x1, -R0.reuse ;  /* 0x000000010505d824 */ /* 0x100fe200078e0a00 */
[----:B------:R-:W-:Y:S01]  /*0ea0*/  IABS R37, R38 ;  /* 0x0000002600257213 */ /* 0x000fe20000000000 */
[----:B-1----:R-:W-:Y:S01]  /*0eb0*/  IMAD.MOV.U32 R6, RZ, RZ, R11 ;  /* 0x000000ffff067224 */ /* 0x002fe200078e000b */
[C---:B------:R-:W-:Y:S01]  /*0ec0*/  LOP3.LUT R40, R3.reuse, 0xdc, RZ, 0xfc, !PT ;  /* 0x000000dc03287812 */ /* 0x040fe200078efcff */
[C---:B--2---:R-:W-:Y:S01]  /*0ed0*/  IMAD R9, R0.reuse, R4, R17 ;  /* 0x0000000400097224 */ /* 0x044fe200078e0211 */
[----:B------:R-:W-:Y:S01]  /*0ee0*/  LOP3.LUT R17, R3, 0xac, RZ, 0xfc, !PT ;  /* 0x000000ac03117812 */ /* 0x000fe200078efcff */
[C---:B------:R-:W-:Y:S01]  /*0ef0*/  IMAD R11, R0.reuse, R8, R15 ;  /* 0x00000008000b7224 */ /* 0x040fe200078e020f */
[----:B------:R-:W-:Y:S01]  /*0f00*/  IABS R15, R10 ;  /* 0x0000000a000f7213 */ /* 0x000fe20000000000 */
[----:B------:R-:W-:Y:S01]  /*0f10*/  IMAD.MOV.U32 R16, RZ, RZ, R13 ;  /* 0x000000ffff107224 */ /* 0x000fe200078e000d */
[C---:B------:R-:W-:Y:S01]  /*0f20*/  ISETP.GT.U32.AND P5, PT, R0.reuse, R9, PT ;  /* 0x000000090000720c */ /* 0x040fe20003fa4070 */
[----:B------:R-:W-:Y:S01]  /*0f30*/  @!P4 IMAD.IADD R7, R7, 0x1, -R0 ;  /* 0x000000010707c824 */ /* 0x000fe200078e0a00 */
[----:B------:R-:W-:Y:S01]  /*0f40*/  LOP3.LUT R8, R3, 0x14, RZ, 0xfc, !PT ;  /* 0x0000001403087812 */ /* 0x000fe200078efcff */
[----:B------:R-:W-:Y:S01]  /*0f50*/  @!P6 IMAD.MOV R16, RZ, RZ, -R16 ;  /* 0x000000ffff10e224 */ /* 0x000fe200078e0a10 */
[C---:B------:R-:W-:Y:S01]  /*0f60*/  ISETP.GT.U32.AND P6, PT, R0.reuse, R11, PT ;  /* 0x0000000b0000720c */ /* 0x040fe20003fc4070 */
[----:B------:R-:W-:Y:S01]  /*0f70*/  @!P0 IMAD.MOV R6, RZ, RZ, -R6 ;  /* 0x000000ffff068224 */ /* 0x000fe200078e0a06 */
[----:B------:R-:W-:Y:S01]  /*0f80*/  ISETP.GT.U32.AND P4, PT, R0, R7, PT ;  /* 0x000000070000720c */ /* 0x000fe20003f84070 */
[----:B------:R-:W-:Y:S01]  /*0f90*/  IMAD.HI.U32 R4, R2, R15, RZ ;  /* 0x0000000f02047227 */ /* 0x000fe200078e00ff */
[----:B------:R-:W-:-:S02]  /*0fa0*/  ISETP.GE.AND P0, PT, R12, RZ, PT ;  /* 0x000000ff0c00720c */ /* 0x000fc40003f06270 */
[----:B------:R1:W-:Y:S01]  /*0fb0*/  STL [R1+0x18], R6 ;  /* 0x0000180601007387 */ /* 0x0003e20000100800 */
[----:B------:R-:W-:Y:S02]  /*0fc0*/  LOP3.LUT R12, R3, 0x16, RZ, 0xfc, !PT ;  /* 0x00000016030c7812 */ /* 0x000fe400078efcff */
[--C-:B------:R-:W-:Y:S01]  /*0fd0*/  @!P5 IMAD.IADD R9, R9, 0x1, -R0.reuse ;  /* 0x000000010909d824 */ /* 0x100fe200078e0a00 */
[----:B------:R-:W-:Y:S01]  /*0fe0*/  IABS R185, R8 ;  /* 0x0000000800b97213 */ /* 0x000fe20000000000 */
[----:B------:R2:W-:Y:S01]  /*0ff0*/  STL [R1+0x14], R16 ;  /* 0x0000141001007387 */ /* 0x0005e20000100800 */
[----:B------:R-:W-:Y:S01]  /*1000*/  IABS R13, R12 ;  /* 0x0000000c000d7213 */ /* 0x000fe20000000000 */
[--C-:B------:R-:W-:Y:S01]  /*1010*/  @!P6 IMAD.IADD R11, R11, 0x1, -R0.reuse ;  /* 0x000000010b0be824 */ /* 0x100fe200078e0a00 */
[----:B------:R-:W-:Y:S01]  /*1020*/  ISETP.GT.U32.AND P5, PT, R0, R9, PT ;  /* 0x000000090000720c */ /* 0x000fe20003fa4070 */
[----:B------:R-:W-:Y:S01]  /*1030*/  @!P4 IMAD.IADD R7, R7, 0x1, -R0 ;  /* 0x000000010707c824 */ /* 0x000fe200078e0a00 */
[----:B------:R-:W-:Y:S01]  /*1040*/  ISETP.GE.AND P4, PT, R8, RZ, PT ;  /* 0x000000ff0800720c */ /* 0x000fe20003f86270 */
[----:B-1----:R-:W-:Y:S01]  /*1050*/  IMAD.MOV.U32 R6, RZ, RZ, R5 ;  /* 0x000000ffff067224 */ /* 0x002fe200078e0005 */
[----:B------:R-:W-:Y:S01]  /*1060*/  ISETP.GT.U32.AND P6, PT, R0, R11, PT ;  /* 0x0000000b0000720c */ /* 0x000fe20003fc4070 */
[----:B------:R-:W-:Y:S01]  /*1070*/  IMAD.MOV R5, RZ, RZ, -R4 ;  /* 0x000000ffff057224 */ /* 0x000fe200078e0a04 */
[C---:B------:R-:W-:Y:S01]  /*1080*/  LOP3.LUT R42, R3.reuse, 0xde, RZ, 0xfc, !PT ;  /* 0x000000de032a7812 */ /* 0x040fe200078efcff */
[----:B------:R-:W-:Y:S01]  /*1090*/  IMAD.HI.U32 R8, R2, R13, RZ ;  /* 0x0000000d02087227 */ /* 0x000fe200078e00ff */
[----:B--2---:R-:W-:-:S02]  /*10a0*/  LOP3.LUT R16, R3, 0xa8, RZ, 0xfc, !PT ;  /* 0x000000a803107812 */ /* 0x004fc400078efcff */
[C---:B------:R-:W-:Y:S01]  /*10b0*/  LOP3.LUT R43, R3.reuse, 0xe0, RZ, 0xfc, !PT ;  /* 0x000000e0032b7812 */ /* 0x040fe200078efcff */
[C---:B------:R-:W-:Y:S01]  /*10c0*/  IMAD R5, R0.reuse, R5, R15 ;  /* 0x0000000500057224 */ /* 0x040fe200078e020f */
[----:B------:R-:W-:Y:S01]  /*10d0*/  LOP3.LUT R15, R3, 0x36, RZ, 0xfc, !PT ;  /* 0x00000036030f7812 */ /* 0x000fe200078efcff */
[----:B------:R-:W-:Y:S01]  /*10e0*/  @!P5 IMAD.IADD R9, R9, 0x1, -R0 ;  /* 0x000000010909d824 */ /* 0x000fe200078e0a00 */
[----:B------:R-:W-:Y:S01]  /*10f0*/  IABS R39, R43 ;  /* 0x0000002b00277213 */ /* 0x000fe20000000000 */
[----:B------:R-:W-:Y:S01]  /*1100*/  @!P3 IMAD.MOV R6, RZ, RZ, -R6 ;  /* 0x000000ffff06b224 */ /* 0x000fe200078e0a06 */
[----:B------:R-:W-:Y:S01]  /*1110*/  ISETP.GT.U32.AND P5, PT, R0, R5, PT ;  /* 0x000000050000720c */ /* 0x000fe20003fa4070 */
[----:B------:R-:W-:Y:S01]  /*1120*/  IMAD.MOV R8, RZ, RZ, -R8 ;  /* 0x000000ffff087224 */ /* 0x000fe200078e0a08 */
[----:B------:R-:W-:Y:S01]  /*1130*/  ISETP.GE.AND P3, PT, R10, RZ, PT ;  /* 0x000000ff0a00720c */ /* 0x000fe20003f66270 */
[----:B------:R-:W-:Y:S01]  /*1140*/  @!P6 IMAD.IADD R11, R11, 0x1, -R0 ;  /* 0x000000010b0be824 */ /* 0x000fe200078e0a00 */
[----:B------:R1:W-:Y:S01]  /*1150*/  STL [R1+0x10], R6 ;  /* 0x0000100601007387 */ /* 0x0003e20000100800 */
[----:B------:R-:W-:Y:S01]  /*1160*/  IMAD R186, R0, R8, R13 ;  /* 0x0000000800ba7224 */ /* 0x000fe200078e020d */
[C---:B------:R-:W-:Y:S01]  /*1170*/  LOP3.LUT R10, R3.reuse, 0x1a, RZ, 0xfc, !PT ;  /* 0x0000001a030a7812 */ /* 0x040fe200078efcff */
[----:B------:R-:W-:Y:S01]  /*1180*/  IMAD.MOV.U32 R14, RZ, RZ, R11 ;  /* 0x000000ffff0e7224 */ /* 0x000fe200078e000b */
[C---:B------:R-:W-:Y:S01]  /*1190*/  LOP3.LUT R13, R3.reuse, 0x1e, RZ, 0xfc, !PT ;  /* 0x0000001e030d7812 */ /* 0x040fe200078efcff */
[----:B------:R-:W-:Y:S01]  /*11a0*/  IMAD.HI.U32 R4, R2, R185, RZ ;  /* 0x000000b902047227 */ /* 0x000fe200078e00ff */
[----:B------:R-:W-:-:S02]  /*11b0*/  LOP3.LUT R44, R3, 0xe2, RZ, 0xfc, !PT ;  /* 0x000000e2032c7812 */ /* 0x000fc400078efcff */
[----:B------:R-:W-:Y:S01]  /*11c0*/  IABS R8, R13 ;  /* 0x0000000d00087213 */ /* 0x000fe20000000000 */
[----:B------:R-:W-:Y:S01]  /*11d0*/  @!P5 IMAD.IADD R5, R5, 0x1, -R0 ;  /* 0x000000010505d824 */ /* 0x000fe200078e0a00 */
[----:B------:R-:W-:Y:S01]  /*11e0*/  IABS R41, R44 ;  /* 0x0000002c00297213 */ /* 0x000fe20000000000 */
[----:B-1----:R-:W-:Y:S01]  /*11f0*/  IMAD.MOV.U32 R6, RZ, RZ, R7 ;  /* 0x000000ffff067224 */ /* 0x002fe200078e0007 */
[C---:B------:R-:W-:Y:S01]  /*1200*/  LOP3.LUT R46, R3.reuse, 0xea, RZ, 0xfc, !PT ;  /* 0x000000ea032e7812 */ /* 0x040fe200078efcff */
[----:B------:R-:W-:Y:S01]  /*1210*/  @!P1 IMAD.MOV R14, RZ, RZ, -R14 ;  /* 0x000000ffff0e9224 */ /* 0x000fe200078e0a0e */
[C---:B------:R-:W-:Y:S01]  /*1220*/  ISETP.GT.U32.AND P1, PT, R0.reuse, R186, PT ;  /* 0x000000ba0000720c */ /* 0x040fe20003f24070 */
[----:B------:R-:W-:Y:S01]  /*1230*/  @!P2 IMAD.MOV R6, RZ, RZ, -R6 ;  /* 0x000000ffff06a224 */ /* 0x000fe200078e0a06 */
[----:B------:R-:W-:Y:S01]  /*1240*/  ISETP.GT.U32.AND P5, PT, R0, R5, PT ;  /* 0x000000050000720c */ /* 0x000fe20003fa4070 */
[----:B------:R-:W-:Y:S01]  /*1250*/  IMAD.MOV R4, RZ, RZ, -R4 ;  /* 0x000000ffff047224 */ /* 0x000fe200078e0a04 */
[----:B------:R-:W-:Y:S01]  /*1260*/  ISETP.GE.AND P2, PT, R12, RZ, PT ;  /* 0x000000ff0c00720c */ /* 0x000fe20003f46270 */
[----:B------:R-:W-:Y:S01]  /*1270*/  IMAD.MOV.U32 R11, RZ, RZ, R8 ;  /* 0x000000ffff0b7224 */ /* 0x000fe200078e0008 */
[----:B------:R1:W-:Y:S01]  /*1280*/  STL [R1+0xc], R6 ;  /* 0x00000c0601007387 */ /* 0x0003e20000100800 */
[----:B------:R-:W-:Y:S01]  /*1290*/  IMAD R185, R0, R4, R185 ;  /* 0x0000000400b97224 */ /* 0x000fe200078e02b9 */
[----:B------:R-:W-:-:S02]  /*12a0*/  LOP3.LUT R4, R3, 0x18, RZ, 0xfc, !PT ;  /* 0x0000001803047812 */ /* 0x000fc400078efcff */
[----:B------:R-:W-:Y:S02]  /*12b0*/  LOP3.LUT R12, R3, 0x1c, RZ, 0xfc, !PT ;  /* 0x0000001c030c7812 */ /* 0x000fe400078efcff */
[----:B------:R-:W-:Y:S01]  /*12c0*/  IABS R187, R4 ;  /* 0x0000000400bb7213 */ /* 0x000fe20000000000 */
[--C-:B------:R-:W-:Y:S01]  /*12d0*/  @!P1 IMAD.IADD R186, R186, 0x1, -R0.reuse ;  /* 0x00000001baba9824 */ /* 0x100fe200078e0a00 */
[----:B------:R-:W-:Y:S01]  /*12e0*/  ISETP.GE.AND P6, PT, R4, RZ, PT ;  /* 0x000000ff0400720c */ /* 0x000fe20003fc6270 */
[----:B------:R-:W-:Y:S01]  /*12f0*/  @!P5 IMAD.IADD R5, R5, 0x1, -R0 ;  /* 0x000000010505d824 */ /* 0x000fe200078e0a00 */
[----:B------:R-:W-:Y:S01]  /*1300*/  IABS R189, R12 ;  /* 0x0000000c00bd7213 */ /* 0x000fe20000000000 */
[----:B-1----:R-:W-:Y:S01]  /*1310*/  IMAD.MOV.U32 R6, RZ, RZ, R9 ;  /* 0x000000ffff067224 */ /* 0x002fe200078e0009 */
[----:B------:R-:W-:Y:S01]  /*1320*/  IABS R9, R10 ;  /* 0x0000000a00097213 */ /* 0x000fe20000000000 */
[----:B------:R-:W-:Y:S01]  /*1330*/  IMAD.HI.U32 R4, R2, R187, RZ ;  /* 0x000000bb02047227 */ /* 0x000fe200078e00ff */
[----:B------:R-:W-:-:S02]  /*1340*/  ISETP.GT.U32.AND P1, PT, R0, R186, PT ;  /* 0x000000ba0000720c */ /* 0x000fc40003f24070 */
[----:B------:R-:W-:Y:S01]  /*1350*/  ISETP.GE.AND P5, PT, R10, RZ, PT ;  /* 0x000000ff0a00720c */ /* 0x000fe20003fa6270 */
[----:B------:R-:W-:Y:S01]  /*1360*/  @!P0 IMAD.MOV R6, RZ, RZ, -R6 ;  /* 0x000000ffff068224 */ /* 0x000fe200078e0a06 */
[----:B------:R-:W-:Y:S01]  /*1370*/  ISETP.GT.U32.AND P0, PT, R0, R185, PT ;  /* 0x000000b90000720c */ /* 0x000fe20003f04070 */
[----:B------:R-:W-:Y:S01]  /*1380*/  IMAD.HI.U32 R7, R2, R9, RZ ;  /* 0x0000000902077227 */ /* 0x000fe200078e00ff */
[C---:B------:R-:W-:Y:S02]  /*1390*/  LOP3.LUT R10, R3.reuse, 0x24, RZ, 0xfc, !PT ;  /* 0x00000024030a7812 */ /* 0x040fe400078efcff */
[----:B------:R1:W-:Y:S01]  /*13a0*/  STL [R1+0x1864], R6 ;  /* 0x0018640601007387 */ /* 0x0003e20000100800 */
[----:B------:R-:W-:Y:S01]  /*13b0*/  IMAD.MOV R7, RZ, RZ, -R7 ;  /* 0x000000ffff077224 */ /* 0x000fe200078e0a07 */
[----:B------:R-:W-:Y:S01]  /*13c0*/  IABS R193, R10 ;  /* 0x0000000a00c17213 */ /* 0x000fe20000000000 */
[----:B------:R-:W-:Y:S01]  /*13d0*/  IMAD.MOV R8, RZ, RZ, -R4 ;  /* 0x000000ffff087224 */ /* 0x000fe200078e0a04 */
[----:B------:R2:W-:Y:S01]  /*13e0*/  STL [R1+0x4], R14 ;  /* 0x0000040e01007387 */ /* 0x0005e20000100800 */
[----:B------:R-:W-:Y:S01]  /*13f0*/  IMAD R188, R0, R7, R9 ;  /* 0x0000000700bc7224 */ /* 0x000fe200078e0209 */
[----:B------:R-:W-:Y:S01]  /*1400*/  LOP3.LUT R9, R3, 0x22, RZ, 0xfc, !PT ;  /* 0x0000002203097812 */ /* 0x000fe200078efcff */
[----:B------:R-:W-:Y:S01]  /*1410*/  IMAD.HI.U32 R7, R2, R11, RZ ;  /* 0x0000000b02077227 */ /* 0x000fe200078e00ff */
[----:B------:R-:W-:-:S02]  /*1420*/  IABS R45, R46 ;  /* 0x0000002e002d7213 */ /* 0x000fc40000000000 */
[C---:B------:R-:W-:Y:S01]  /*1430*/  LOP3.LUT R48, R3.reuse, 0xec, RZ, 0xfc, !PT ;  /* 0x000000ec03307812 */ /* 0x040fe200078efcff */
[----:B-1----:R-:W-:Y:S01]  /*1440*/  IMAD.MOV.U32 R6, RZ, RZ, R5 ;  /* 0x000000ffff067224 */ /* 0x002fe200078e0005 */
[----:B------:R-:W-:Y:S01]  /*1450*/  LOP3.LUT R49, R3, 0xee, RZ, 0xfc, !PT ;  /* 0x000000ee03317812 */ /* 0x000fe200078efcff */
[----:B------:R-:W-:Y:S01]  /*1460*/  @!P0 IMAD.IADD R185, R185, 0x1, -R0 ;  /* 0x00000001b9b98824 */ /* 0x000fe200078e0a00 */
[C---:B--2---:R-:W-:Y:S01]  /*1470*/  LOP3.LUT R14, R3.reuse, 0x34, RZ, 0xfc, !PT ;  /* 0x00000034030e7812 */ /* 0x044fe200078efcff */
[----:B------:R-:W-:Y:S01]  /*1480*/  @!P3 IMAD.MOV R6, RZ, RZ, -R6 ;  /* 0x000000ffff06b224 */ /* 0x000fe200078e0a06 */
[C---:B------:R-:W-:Y:S01]  /*1490*/  ISETP.GT.U32.AND P3, PT, R0.reuse, R188, PT ;  /* 0x000000bc0000720c */ /* 0x040fe20003f64070 */
[----:B------:R-:W-:Y:S01]  /*14a0*/  IMAD.MOV R7, RZ, RZ, -R7 ;  /* 0x000000ffff077224 */ /* 0x000fe200078e0a07 */
[----:B------:R-:W-:Y:S01]  /*14b0*/  ISETP.GT.U32.AND P0, PT, R0, R185, PT ;  /* 0x000000b90000720c */ /* 0x000fe20003f04070 */
[----:B------:R-:W-:Y:S01]  /*14c0*/  @!P1 IMAD.IADD R186, R186, 0x1, -R0 ;  /* 0x00000001baba9824 */ /* 0x000fe200078e0a00 */
[----:B------:R-:W-:Y:S01]  /*14d0*/  IABS R201, R14 ;  /* 0x0000000e00c97213 */ /* 0x000fe20000000000 */
[C---:B------:R-:W-:Y:S01]  /*14e0*/  IMAD R190, R0.reuse, R7, R11 ;  /* 0x0000000700be7224 */ /* 0x040fe200078e020b */
[----:B------:R-:W-:Y:S01]  /*14f0*/  IABS R7, R9 ;  /* 0x0000000900077213 */ /* 0x000fe20000000000 */
[C---:B------:R-:W-:Y:S01]  /*1500*/  IMAD R187, R0.reuse, R8, R187 ;  /* 0x0000000800bb7224 */ /* 0x040fe200078e02bb */
[----:B------:R-:W-:Y:S01]  /*1510*/  LOP3.LUT R8, R3, 0x20, RZ, 0xfc, !PT ;  /* 0x0000002003087812 */ /* 0x000fe200078efcff */
[----:B------:R-:W-:Y:S01]  /*1520*/  @!P2 IMAD.MOV R186, RZ, RZ, -R186 ;  /* 0x000000ffffbaa224 */ /* 0x000fe200078e0aba */
[----:B------:R-:W-:Y:S01]  /*1530*/  ISETP.GT.U32.AND P2, PT, R0, R190, PT ;  /* 0x000000be0000720c */ /* 0x000fe20003f44070 */
[----:B------:R-:W-:Y:S01]  /*1540*/  IMAD.HI.U32 R4, R2, R189, RZ ;  /* 0x000000bd02047227 */ /* 0x000fe200078e00ff */
[----:B------:R-:W-:-:S02]  /*1550*/  IABS R191, R8 ;  /* 0x0000000800bf7213 */ /* 0x000fc40000000000 */
[----:B------:R-:W-:Y:S01]  /*1560*/  IABS R11, R15 ;  /* 0x0000000f000b7213 */ /* 0x000fe20000000000 */
[----:B------:R-:W-:Y:S01]  /*1570*/  @!P3 IMAD.IADD R188, R188, 0x1, -R0 ;  /* 0x00000001bcbcb824 */ /* 0x000fe200078e0a00 */
[----:B------:R-:W-:Y:S01]  /*1580*/  IABS R47, R48 ;  /* 0x00000030002f7213 */ /* 0x000fe20000000000 */
[----:B------:R-:W-:Y:S01]  /*1590*/  IMAD.MOV R4, RZ, RZ, -R4 ;  /* 0x000000ffff047224 */ /* 0x000fe200078e0a04 */
[----:B------:R-:W-:Y:S01]  /*15a0*/  LOP3.LUT R51, R3, 0xf6, RZ, 0xfc, !PT ;  /* 0x000000f603337812 */ /* 0x000fe200078efcff */
[----:B------:R-:W-:Y:S01]  /*15b0*/  @!P0 IMAD.IADD R185, R185, 0x1, -R0 ;  /* 0x00000001b9b98824 */ /* 0x000fe200078e0a00 */
[C---:B------:R-:W-:Y:S01]  /*15c0*/  ISETP.GT.U32.AND P0, PT, R0.reuse, R187, PT ;  /* 0x000000bb0000720c */ /* 0x040fe20003f04070 */
[C---:B------:R-:W-:Y:S01]  /*15d0*/  IMAD R189, R0.reuse, R4, R189 ;  /* 0x0000000400bd7224 */ /* 0x040fe200078e02bd */
[----:B------:R-:W-:Y:S01]  /*15e0*/  ISETP.GT.U32.AND P3, PT, R0, R188, PT ;  /* 0x000000bc0000720c */ /* 0x000fe20003f64070 */
[----:B------:R-:W-:Y:S01]  /*15f0*/  IMAD.HI.U32 R4, R2, R191, RZ ;  /* 0x000000bf02047227 */ /* 0x000fe200078e00ff */
[----:B------:R-:W-:-:S02]  /*1600*/  LOP3.LUT R50, R3, 0xf4, RZ, 0xfc, !PT ;  /* 0x000000f403327812 */ /* 0x000fc400078efcff */
[----:B------:R-:W-:Y:S01]  /*1610*/  ISETP.GT.U32.AND P1, PT, R0, R189, PT ;  /* 0x000000bd0000720c */ /* 0x000fe20003f24070 */
[----:B------:R-:W-:Y:S01]  /*1620*/  IMAD.MOV R4, RZ, RZ, -R4 ;  /* 0x000000ffff047224 */ /* 0x000fe200078e0a04 */
[C---:B------:R-:W-:Y:S01]  /*1630*/  LOP3.LUT R52, R3.reuse, 0xfc, RZ, 0xfc, !PT ;  /* 0x000000fc03347812 */ /* 0x040fe200078efcff */
[--C-:B------:R-:W-:Y:S01]  /*1640*/  @!P2 IMAD.IADD R190, R190, 0x1, -R0.reuse ;  /* 0x00000001bebea824 */ /* 0x100fe200078e0a00 */
[----:B------:R-:W-:Y:S01]  /*1650*/  LOP3.LUT R54, R3, 0x100, RZ, 0xfc, !PT ;  /* 0x0000010003367812 */ /* 0x000fe200078efcff */
[----:B------:R-:W-:Y:S01]  /*1660*/  IMAD R191, R0, R4, R191 ;  /* 0x0000000400bf7224 */ /* 0x000fe200078e02bf */
[----:B------:R-:W-:Y:S01]  /*1670*/  IABS R53, R52 ;  /* 0x0000003400357213 */ /* 0x000fe20000000000 */
[----:B------:R-:W-:Y:S01]  /*1680*/  IMAD.HI.U32 R4, R2, R7, RZ ;  /* 0x0000000702047227 */ /* 0x000fe200078e00ff */
[----:B------:R-:W-:Y:S02]  /*1690*/  ISETP.GT.U32.AND P2, PT, R0, R190, PT ;  /* 0x000000be0000720c */ /* 0x000fe40003f44070 */
[----:B------:R-:W-:Y:S01]  /*16a0*/  IABS R55, R54 ;  /* 0x0000003600377213 */ /* 0x000fe20000000000 */
[--C-:B------:R-:W-:Y:S01]  /*16b0*/  @!P0 IMAD.IADD R187, R187, 0x1, -R0.reuse ;  /* 0x00000001bbbb8824 */ /* 0x100fe200078e0a00 */
[----:B------:R-:W-:Y:S01]  /*16c0*/  LOP3.LUT R58, R3, 0x104, RZ, 0xfc, !PT ;  /* 0x00000104033a7812 */ /* 0x000fe200078efcff */
[----:B------:R-:W-:Y:S01]  /*16d0*/  @!P3 IMAD.IADD R188, R188, 0x1, -R0 ;  /* 0x00000001bcbcb824 */ /* 0x000fe200078e0a00 */
[C---:B------:R-:W-:Y:S01]  /*16e0*/  ISETP.GT.U32.AND P3, PT, R0.reuse, R191, PT ;  /* 0x000000bf0000720c */ /* 0x040fe20003f64070 */
[----:B------:R-:W-:Y:S01]  /*16f0*/  IMAD.MOV R4, RZ, RZ, -R4 ;  /* 0x000000ffff047224 */ /* 0x000fe200078e0a04 */
[C---:B------:R-:W-:Y:S01]  /*1700*/  ISETP.GT.U32.AND P0, PT, R0.reuse, R187, PT ;  /* 0x000000bb0000720c */ /* 0x040fe20003f04070 */
[--C-:B------:R-:W-:Y:S01]  /*1710*/  @!P1 IMAD.IADD R189, R189, 0x1, -R0.reuse ;  /* 0x00000001bdbd9824 */ /* 0x100fe200078e0a00 */
[----:B------:R-:W-:Y:S01]  /*1720*/  IABS R59, R58 ;  /* 0x0000003a003b7213 */ /* 0x000fe20000000000 */
[----:B------:R-:W-:Y:S01]  /*1730*/  IMAD R192, R0, R4, R7 ;  /* 0x0000000400c07224 */ /* 0x000fe200078e0207 */
[----:B------:R-:W-:Y:S01]  /*1740*/  LOP3.LUT R4, R3, 0x26, RZ, 0xfc, !PT ;  /* 0x0000002603047812 */ /* 0x000fe200078efcff */
[----:B------:R-:W-:Y:S01]  /*1750*/  @!P2 IMAD.IADD R190, R190, 0x1, -R0 ;  /* 0x00000001bebea824 */ /* 0x000fe200078e0a00 */
[C---:B------:R-:W-:Y:S01]  /*1760*/  ISETP.GT.U32.AND P1, PT, R0.reuse, R189, PT ;  /* 0x000000bd0000720c */ /* 0x040fe20003f24070 */
[----:B------:R-:W-:Y:S01]  /*1770*/  @!P4 IMAD.MOV R185, RZ, RZ, -R185 ;  /* 0x000000ffffb9c224 */ /* 0x000fe200078e0ab9 */
[----:B------:R-:W-:Y:S01]  /*1780*/  ISETP.GT.U32.AND P2, PT, R0, R192, PT ;  /* 0x000000c00000720c */ /* 0x000fe20003f44070 */
[----:B------:R-:W-:Y:S01]  /*1790*/  IMAD.HI.U32 R5, R2, R193, RZ ;  /* 0x000000c102057227 */ /* 0x000fe200078e00ff */
[----:B------:R-:W-:-:S02]  /*17a0*/  ISETP.GE.AND P4, PT, R12, RZ, PT ;  /* 0x000000ff0c00720c */ /* 0x000fc40003f86270 */
[----:B------:R-:W-:Y:S01]  /*17b0*/  IABS R7, R4 ;  /* 0x0000000400077213 */ /* 0x000fe20000000000 */
[--C-:B------:R-:W-:Y:S01]  /*17c0*/  @!P3 IMAD.IADD R191, R191, 0x1, -R0.reuse ;  /* 0x00000001bfbfb824 */ /* 0x100fe200078e0a00 */
[----:B------:R-:W-:Y:S01]  /*17d0*/  LOP3.LUT R12, R3, 0x30, RZ, 0xfc, !PT ;  /* 0x00000030030c7812 */ /* 0x000fe200078efcff */
[--C-:B------:R-:W-:Y:S01]  /*17e0*/  @!P0 IMAD.IADD R187, R187, 0x1, -R0.reuse ;  /* 0x00000001bbbb8824 */ /* 0x100fe200078e0a00 */
[----:B------:R-:W-:Y:S01]  /*17f0*/  ISETP.GE.AND P0, PT, R13, RZ, PT ;  /* 0x000000ff0d00720c */ /* 0x000fe20003f06270 */
[----:B------:R-:W-:Y:S01]  /*1800*/  IMAD.MOV R5, RZ, RZ, -R5 ;  /* 0x000000ffff057224 */ /* 0x000fe200078e0a05 */
[----:B------:R-:W-:Y:S01]  /*1810*/  ISETP.GT.U32.AND P3, PT, R0, R191, PT ;  /* 0x000000bf0000720c */ /* 0x000fe20003f64070 */
[--C-:B------:R-:W-:Y:S01]  /*1820*/  @!P1 IMAD.IADD R189, R189, 0x1, -R0.reuse ;  /* 0x00000001bdbd9824 */ /* 0x100fe200078e0a00 */
[----:B------:R-:W-:Y:S01]  /*1830*/  ISETP.GE.AND P1, PT, R10, RZ, PT ;  /* 0x000000ff0a00720c */ /* 0x000fe20003f26270 */
[----:B------:R-:W-:Y:S01]  /*1840*/  IMAD R193, R0, R5, R193 ;  /* 0x0000000500c17224 */ /* 0x000fe200078e02c1 */
[C---:B------:R-:W-:Y:S01]  /*1850*/  LOP3.LUT R5, R3.reuse, 0x28, RZ, 0xfc, !PT ;  /* 0x0000002803057812 */ /* 0x040fe200078efcff */
[----:B------:R-:W-:Y:S01]  /*1860*/  @!P2 IMAD.IADD R192, R192, 0x1, -R0 ;  /* 0x00000001c0c0a824 */ /* 0x000fe200078e0a00 */
[----:B------:R-:W-:Y:S01]  /*1870*/  LOP3.LUT R10, R3, 0x2c, RZ, 0xfc, !PT ;  /* 0x0000002c030a7812 */ /* 0x000fe200078efcff */
[----:B------:R-:W-:Y:S01]  /*1880*/  @!P4 IMAD.MOV R189, RZ, RZ, -R189 ;  /* 0x000000ffffbdc224 */ /* 0x000fe200078e0abd */
[----:B------:R-:W-:Y:S01]  /*1890*/  ISETP.GE.AND P4, PT, R4, RZ, PT ;  /* 0x000000ff0400720c */ /* 0x000fe20003f86270 */
[----:B------:R-:W-:Y:S01]  /*18a0*/  IMAD.HI.U32 R4, R2, R7, RZ ;  /* 0x0000000702047227 */ /* 0x000fe200078e00ff */
[----:B------:R-:W-:Y:S01]  /*18b0*/  IABS R195, R5 ;  /* 0x0000000500c37213 */ /* 0x000fe20000000000 */
[----:B------:R-:W-:Y:S01]  /*18c0*/  STL [R1+0x1868], R185 ;  /* 0x001868b901007387 */ /* 0x000fe20000100800 */
[----:B------:R-:W-:Y:S01]  /*18d0*/  ISETP.GT.U32.AND P2, PT, R0, R192, PT ;  /* 0x000000c00000720c */ /* 0x000fe20003f44070 */
[----:B------:R-:W-:Y:S01]  /*18e0*/  @!P6 IMAD.MOV R187, RZ, RZ, -R187 ;  /* 0x000000ffffbbe224 */ /* 0x000fe200078e0abb */
[----:B------:R-:W-:Y:S01]  /*18f0*/  ISETP.GE.AND P6, PT, R8, RZ, PT ;  /* 0x000000ff0800720c */ /* 0x000fe20003fc6270 */
[----:B------:R-:W-:Y:S01]  /*1900*/  @!P0 IMAD.MOV R190, RZ, RZ, -R190 ;  /* 0x000000ffffbe8224 */ /* 0x000fe200078e0abe */
[----:B------:R-:W-:Y:S01]  /*1910*/  ISETP.GE.AND P0, PT, R5, RZ, PT ;  /* 0x000000ff0500720c */ /* 0x000fe20003f06270 */
[----:B------:R-:W-:Y:S01]  /*1920*/  @!P3 IMAD.IADD R191, R191, 0x1, -R0 ;  /* 0x00000001bfbfb824 */ /* 0x000fe200078e0a00 */
[----:B------:R-:W-:Y:S01]  /*1930*/  ISETP.GT.U32.AND P3, PT, R0, R193, PT ;  /* 0x000000c10000720c */ /* 0x000fe20003f64070 */
[----:B------:R-:W-:Y:S01]  /*1940*/  IMAD.HI.U32 R5, R2, R195, RZ ;  /* 0x000000c302057227 */ /* 0x000fe200078e00ff */
[C---:B------:R-:W-:Y:S01]  /*1950*/  LOP3.LUT R8, R3.reuse, 0x2a, RZ, 0xfc, !PT ;  /* 0x0000002a03087812 */ /* 0x040fe200078efcff */
[----:B------:R-:W-:Y:S01]  /*1960*/  STL [R1], R6 ;  /* 0x0000000601007387 */ /* 0x000fe20000100800 */
[----:B------:R-:W-:Y:S01]  /*1970*/  IABS R197, R10 ;  /* 0x0000000a00c57213 */ /* 0x000fe20000000000 */
[----:B------:R-:W-:Y:S01]  /*1980*/  IMAD.MOV R4, RZ, RZ, -R4 ;  /* 0x000000ffff047224 */ /* 0x000fe200078e0a04 */
[----:B------:R-:W-:Y:S01]  /*1990*/  IABS R199, R12 ;  /* 0x0000000c00c77213 */ /* 0x000fe20000000000 */
[----:B------:R-:W-:Y:S01]  /*19a0*/  IMAD.MOV R5, RZ, RZ, -R5 ;  /* 0x000000ffff057224 */ /* 0x000fe200078e0a05 */
[C---:B------:R-:W-:Y:S01]  /*19b0*/  LOP3.LUT R13, R3.reuse, 0x32, RZ, 0xfc, !PT ;  /* 0x00000032030d7812 */ /* 0x040fe200078efcff */
[C---:B------:R-:W-:Y:S01]  /*19c0*/  IMAD R194, R0.reuse, R4, R7 ;  /* 0x0000000400c27224 */ /* 0x040fe200078e0207 */
[C---:B------:R-:W-:Y:S01]  /*19d0*/  LOP3.LUT R56, R3.reuse, 0x102, RZ, 0xfc, !PT ;  /* 0x0000010203387812 */ /* 0x040fe200078efcff */
[----:B------:R-:W-:Y:S01]  /*19e0*/  IMAD R195, R0, R5, R195 ;  /* 0x0000000500c37224 */ /* 0x000fe200078e02c3 */
[----:B------:R-:W-:Y:S01]  /*19f0*/  LOP3.LUT R60, R3, 0x106, RZ, 0xfc, !PT ;  /* 0x00000106033c7812 */ /* 0x000fe200078efcff */
[--C-:B------:R-:W-:Y:S01]  /*1a00*/  @!P2 IMAD.IADD R192, R192, 0x1, -R0.reuse ;  /* 0x00000001c0c0a824 */ /* 0x100fe200078e0a00 */
[C---:B------:R-:W-:Y:S01]  /*1a10*/  ISETP.GT.U32.AND P2, PT, R0.reuse, R194, PT ;  /* 0x000000c20000720c */ /* 0x040fe20003f44070 */
[----:B------:R-:W-:Y:S01]  /*1a20*/  @!P3 IMAD.IADD R193, R193, 0x1, -R0 ;  /* 0x00000001c1c1b824 */ /* 0x000fe200078e0a00 */
[----:B------:R-:W-:Y:S01]  /*1a30*/  IABS R57, R56 ;  /* 0x0000003800397213 */ /* 0x000fe20000000000 */
[----:B------:R-:W-:Y:S01]  /*1a40*/  @!P6 IMAD.MOV R191, RZ, RZ, -R191 ;  /* 0x000000ffffbfe224 */ /* 0x000fe200078e0abf */
[C---:B------:R-:W-:Y:S01]  /*1a50*/  ISETP.GT.U32.AND P6, PT, R0.reuse, R195, PT ;  /* 0x000000c30000720c */ /* 0x040fe20003fc4070 */
[----:B------:R-:W-:Y:S01]  /*1a60*/  @!P5 IMAD.MOV R188, RZ, RZ, -R188 ;  /* 0x000000ffffbcd224 */ /* 0x000fe200078e0abc */
[----:B------:R-:W-:Y:S01]  /*1a70*/  ISETP.GT.U32.AND P3, PT, R0, R193, PT ;  /* 0x000000c10000720c */ /* 0x000fe20003f64070 */
[----:B------:R-:W-:Y:S01]  /*1a80*/  IMAD.HI.U32 R5, R2, R197, RZ ;  /* 0x000000c502057227 */ /* 0x000fe200078e00ff */
[----:B------:R-:W-:Y:S01]  /*1a90*/  ISETP.GE.AND P5, PT, R9, RZ, PT ;  /* 0x000000ff0900720c */ /* 0x000fe20003fa6270 */
[----:B------:R-:W-:Y:S01]  /*1aa0*/  STL [R1+0x186c], R186 ;  /* 0x00186cba01007387 */ /* 0x000fe20000100800 */
[----:B------:R-:W-:Y:S01]  /*1ab0*/  IABS R9, R8 ;  /* 0x0000000800097213 */ /* 0x000fe20000000000 */
[----:B------:R-:W-:Y:S01]  /*1ac0*/  IMAD.MOV R5, RZ, RZ, -R5 ;  /* 0x000000ffff057224 */ /* 0x000fe200078e0a05 */
[C---:B------:R-:W-:Y:S01]  /*1ad0*/  LOP3.LUT R61, R3.reuse, 0x108, RZ, 0xfc, !PT ;  /* 0x00000108033d7812 */ /* 0x040fe200078efcff */
[--C-:B------:R-:W-:Y:S01]  /*1ae0*/  @!P2 IMAD.IADD R194, R194, 0x1, -R0.reuse ;  /* 0x00000001c2c2a824 */ /* 0x100fe200078e0a00 */
[C---:B------:R-:W-:Y:S01]  /*1af0*/  LOP3.LUT R62, R3.reuse, 0x10a, RZ, 0xfc, !PT ;  /* 0x0000010a033e7812 */ /* 0x040fe200078efcff */
[----:B------:R-:W-:Y:S01]  /*1b00*/  IMAD.HI.U32 R4, R2, R9, RZ ;  /* 0x0000000902047227 */ /* 0x000fe200078e00ff */
[----:B------:R-:W-:Y:S01]  /*1b10*/  LOP3.LUT R68, R3, 0x114, RZ, 0xfc, !PT ;  /* 0x0000011403447812 */ /* 0x000fe200078efcff */
[----:B------:R-:W-:Y:S01]  /*1b20*/  STL [R1+0x1870], R187 ;  /* 0x001870bb01007387 */ /* 0x000fe20000100800 */
[----:B------:R-:W-:Y:S01]  /*1b30*/  ISETP.GT.U32.AND P2, PT, R0, R194, PT ;  /* 0x000000c20000720c */ /* 0x000fe20003f44070 */
[--C-:B------:R-:W-:Y:S01]  /*1b40*/  @!P6 IMAD.IADD R195, R195, 0x1, -R0.reuse ;  /* 0x00000001c3c3e824 */ /* 0x100fe200078e0a00 */
[----:B------:R-:W-:Y:S01]  /*1b50*/  LOP3.LUT R64, R3, 0x112, RZ, 0xfc, !PT ;  /* 0x0000011203407812 */ /* 0x000fe200078efcff */
[----:B------:R-:W-:Y:S01]  /*1b60*/  @!P3 IMAD.IADD R193, R193, 0x1, -R0 ;  /* 0x00000001c1c1b824 */ /* 0x000fe200078e0a00 */
[----:B------:R-:W-:Y:S01]  /*1b70*/  ISETP.GE.AND P3, PT, R10, RZ, PT ;  /* 0x000000ff0a00720c */ /* 0x000fe20003f66270 */
[----:B------:R-:W-:Y:S01]  /*1b80*/  IMAD.MOV R4, RZ, RZ, -R4 ;  /* 0x000000ffff047224 */ /* 0x000fe200078e0a04 */
[C---:B------:R-:W-:Y:S01]  /*1b90*/  ISETP.GT.U32.AND P6, PT, R0.reuse, R195, PT ;  /* 0x000000c30000720c */ /* 0x040fe20003fc4070 */
[C---:B------:R-:W-:Y:S01]  /*1ba0*/  IMAD R197, R0.reuse, R5, R197 ;  /* 0x0000000500c57224 */ /* 0x040fe200078e02c5 */
[C---:B------:R-:W-:Y:S01]  /*1bb0*/  LOP3.LUT R10, R3.reuse, 0x2e, RZ, 0xfc, !PT ;  /* 0x0000002e030a7812 */ /* 0x040fe200078efcff */
[----:B------:R-:W-:Y:S01]  /*1bc0*/  IMAD R196, R0, R4, R9 ;  /* 0x0000000400c47224 */ /* 0x000fe200078e0209 */
[----:B------:R-:W-:Y:S01]  /*1bd0*/  IABS R9, R13 ;  /* 0x0000000d00097213 */ /* 0x000fe20000000000 */
[----:B------:R-:W-:Y:S01]  /*1be0*/  @!P5 IMAD.MOV R192, RZ, RZ, -R192 ;  /* 0x000000ffffc0d224 */ /* 0x000fe200078e0ac0 */
[----:B------:R-:W-:Y:S01]  /*1bf0*/  IABS R7, R10 ;  /* 0x0000000a00077213 */ /* 0x000fe20000000000 */
[--C-:B------:R-:W-:Y:S01]  /*1c00*/  @!P2 IMAD.IADD R194, R194, 0x1, -R0.reuse ;  /* 0x00000001c2c2a824 */ /* 0x100fe200078e0a00 */
[----:B------:R-:W-:Y:S01]  /*1c10*/  ISETP.GT.U32.AND P2, PT, R0, R196, PT ;  /* 0x000000c40000720c */ /* 0x000fe20003f44070 */
[----:B------:R-:W-:Y:S01]  /*1c20*/  IMAD.HI.U32 R5, R2, R9, RZ ;  /* 0x0000000902057227 */ /* 0x000fe200078e00ff */
[----:B------:R-:W-:Y:S01]  /*1c30*/  ISETP.GE.AND P5, PT, R8, RZ, PT ;  /* 0x000000ff0800720c */ /* 0x000fe20003fa6270 */
[----:B------:R-:W-:Y:S01]  /*1c40*/  STL [R1+0x1880], R188 ;  /* 0x001880bc01007387 */ /* 0x000fe20000100800 */
[----:B------:R-:W-:Y:S01]  /*1c50*/  IABS R65, R64 ;  /* 0x0000004000417213 */ /* 0x000fe20000000000 */
[----:B------:R-:W-:Y:S01]  /*1c60*/  IMAD.HI.U32 R4, R2, R7, RZ ;  /* 0x0000000702047227 */ /* 0x000fe200078e00ff */
[C---:B------:R-:W-:Y:S01]  /*1c70*/  LOP3.LUT R70, R3.reuse, 0x116, RZ, 0xfc, !PT ;  /* 0x0000011603467812 */ /* 0x040fe200078efcff */
[----:B------:R-:W-:Y:S01]  /*1c80*/  STL [R1+0x1884], R189 ;  /* 0x001884bd01007387 */ /* 0x000fe20000100800 */
[----:B------:R-:W-:Y:S01]  /*1c90*/  LOP3.LUT R72, R3, 0x118, RZ, 0xfc, !PT ;  /* 0x0000011803487812 */ /* 0x000fe200078efcff */
[----:B------:R-:W-:Y:S01]  /*1ca0*/  @!P6 IMAD.IADD R195, R195, 0x1, -R0 ;  /* 0x00000001c3c3e824 */ /* 0x000fe200078e0a00 */
[----:B------:R-:W-:Y:S01]  /*1cb0*/  ISETP.GT.U32.AND P6, PT, R0, R197, PT ;  /* 0x000000c50000720c */ /* 0x000fe20003fc4070 */
[----:B------:R-:W-:Y:S01]  /*1cc0*/  IMAD.MOV R198, RZ, RZ, -R4 ;  /* 0x000000ffffc67224 */ /* 0x000fe200078e0a04 */
[----:B------:R-:W-:Y:S01]  /*1cd0*/  IABS R67, R70 ;  /* 0x0000004600437213 */ /* 0x000fe20000000000 */
[----:B------:R-:W-:Y:S01]  /*1ce0*/  IMAD.HI.U32 R4, R2, R199, RZ ;  /* 0x000000c702047227 */ /* 0x000fe200078e00ff */
[C---:B------:R-:W-:Y:S01]  /*1cf0*/  LOP3.LUT R74, R3.reuse, 0x11a, RZ, 0xfc, !PT ;  /* 0x0000011a034a7812 */ /* 0x040fe200078efcff */
[----:B------:R-:W-:Y:S01]  /*1d00*/  STL [R1+0x1888], R190 ;  /* 0x001888be01007387 */ /* 0x000fe20000100800 */
[C---:B------:R-:W-:Y:S01]  /*1d10*/  LOP3.LUT R75, R3.reuse, 0x11c, RZ, 0xfc, !PT ;  /* 0x0000011c034b7812 */ /* 0x040fe200078efcff */
[----:B------:R-:W-:Y:S01]  /*1d20*/  IMAD R198, R0, R198, R7 ;  /* 0x000000c600c67224 */ /* 0x000fe200078e0207 */
[----:B------:R-:W-:Y:S01]  /*1d30*/  IABS R69, R72 ;  /* 0x0000004800457213 */ /* 0x000fe20000000000 */
[----:B------:R-:W-:Y:S01]  /*1d40*/  IMAD.MOV R8, RZ, RZ, -R4 ;  /* 0x000000ffff087224 */ /* 0x000fe200078e0a04 */
[----:B------:R-:W-:Y:S01]  /*1d50*/  IABS R71, R74 ;  /* 0x0000004a00477213 */ /* 0x000fe20000000000 */
[--C-:B------:R-:W-:Y:S01]  /*1d60*/  @!P2 IMAD.IADD R196, R196, 0x1, -R0.reuse ;  /* 0x00000001c4c4a824 */ /* 0x100fe200078e0a00 */
[C---:B------:R-:W-:Y:S01]  /*1d70*/  ISETP.GT.U32.AND P2, PT, R0.reuse, R198, PT ;  /* 0x000000c60000720c */ /* 0x040fe20003f44070 */
[----:B------:R-:W-:Y:S01]  /*1d80*/  IMAD R199, R0, R8, R199 ;  /* 0x0000000800c77224 */ /* 0x000fe200078e02c7 */
[----:B------:R-:W-:Y:S01]  /*1d90*/  LOP3.LUT R8, R3, 0x38, RZ, 0xfc, !PT ;  /* 0x0000003803087812 */ /* 0x000fe200078efcff */
[--C-:B------:R-:W-:Y:S01]  /*1da0*/  @!P6 IMAD.IADD R197, R197, 0x1, -R0.reuse ;  /* 0x00000001c5c5e824 */ /* 0x100fe200078e0a00 */
[----:B------:R-:W-:Y:S01]  /*1db0*/  IABS R73, R75 ;  /* 0x0000004b00497213 */ /* 0x000fe20000000000 */
[----:B------:R-:W-:Y:S01]  /*1dc0*/  IMAD.HI.U32 R4, R2, R11, RZ ;  /* 0x0000000b02047227 */ /* 0x000fe200078e00ff */
[----:B------:R-:W-:Y:S01]  /*1dd0*/  ISETP.GT.U32.AND P6, PT, R0, R199, PT ;  /* 0x000000c70000720c */ /* 0x000fe20003fc4070 */
[----:B------:R-:W-:Y:S01]  /*1de0*/  STL [R1+0x188c], R191 ;  /* 0x00188cbf01007387 */ /* 0x000fe20000100800 */
[----:B------:R-:W-:Y:S01]  /*1df0*/  IABS R203, R8 ;  /* 0x0000000800cb7213 */ /* 0x000fe20000000000 */
[----:B------:R-:W-:Y:S01]  /*1e00*/  IMAD.HI.U32 R7, R2, R201, RZ ;  /* 0x000000c902077227 */ /* 0x000fe200078e00ff */
[C---:B------:R-:W-:Y:S01]  /*1e10*/  LOP3.LUT R76, R3.reuse, 0x11e, RZ, 0xfc, !PT ;  /* 0x0000011e034c7812 */ /* 0x040fe200078efcff */
[----:B------:R1:W-:Y:S01]  /*1e20*/  STL [R1+0x1890], R192 ;  /* 0x001890c001007387 */ /* 0x0003e20000100800 */
[C---:B------:R-:W-:Y:S01]  /*1e30*/  LOP3.LUT R77, R3.reuse, 0x120, RZ, 0xfc, !PT ;  /* 0x00000120034d7812 */ /* 0x040fe200078efcff */
[----:B------:R-:W-:Y:S01]  /*1e40*/  @!P2 IMAD.IADD R198, R198, 0x1, -R0 ;  /* 0x00000001c6c6a824 */ /* 0x000fe200078e0a00 */
[C---:B------:R-:W-:Y:S01]  /*1e50*/  ISETP.GT.U32.AND P2, PT, R0.reuse, R196, PT ;  /* 0x000000c40000720c */ /* 0x040fe20003f44070 */
[----:B------:R-:W-:Y:S01]  /*1e60*/  IMAD.MOV R5, RZ, RZ, -R5 ;  /* 0x000000ffff057224 */ /* 0x000fe200078e0a05 */
[C---:B------:R-:W-:Y:S01]  /*1e70*/  LOP3.LUT R80, R3.reuse, 0x130, RZ, 0xfc, !PT ;  /* 0x0000013003507812 */ /* 0x040fe200078efcff */
[----:B------:R-:W-:Y:S01]  /*1e80*/  IMAD.MOV R4, RZ, RZ, -R4 ;  /* 0x000000ffff047224 */ /* 0x000fe200078e0a04 */
[----:B------:R-:W-:Y:S01]  /*1e90*/  LOP3.LUT R82, R3, 0x132, RZ, 0xfc, !PT ;  /* 0x0000013203527812 */ /* 0x000fe200078efcff */
[----:B------:R-:W-:Y:S01]  /*1ea0*/  @!P6 IMAD.IADD R199, R199, 0x1, -R0 ;  /* 0x00000001c7c7e824 */ /* 0x000fe200078e0a00 */
[C---:B------:R-:W-:Y:S01]  /*1eb0*/  ISETP.GT.U32.AND P6, PT, R0.reuse, R198, PT ;  /* 0x000000c60000720c */ /* 0x040fe20003fc4070 */
[----:B------:R-:W-:Y:S01]  /*1ec0*/  @!P4 IMAD.MOV R194, RZ, RZ, -R194 ;  /* 0x000000ffffc2c224 */ /* 0x000fe200078e0ac2 */
[----:B------:R-:W-:Y:S01]  /*1ed0*/  IABS R81, R80 ;  /* 0x0000005000517213 */ /* 0x000fe20000000000 */
[----:B------:R-:W-:Y:S01]  /*1ee0*/  IMAD.MOV R7, RZ, RZ, -R7 ;  /* 0x000000ffff077224 */ /* 0x000fe200078e0a07 */
[C---:B------:R-:W-:Y:S01]  /*1ef0*/  ISETP.GT.U32.AND P4, PT, R0.reuse, R199, PT ;  /* 0x000000c70000720c */ /* 0x040fe20003f84070 */
[C---:B------:R-:W-:Y:S01]  /*1f00*/  IMAD R200, R0.reuse, R5, R9 ;  /* 0x0000000500c87224 */ /* 0x040fe200078e0209 */
[C---:B------:R-:W-:Y:S01]  /*1f10*/  LOP3.LUT R9, R3.reuse, 0x3a, RZ, 0xfc, !PT ;  /* 0x0000003a03097812 */ /* 0x040fe200078efcff */
[C---:B------:R-:W-:Y:S01]  /*1f20*/  IMAD R202, R0.reuse, R4, R11 ;  /* 0x0000000400ca7224 */ /* 0x040fe200078e020b */
[C---:B------:R-:W-:Y:S01]  /*1f30*/  LOP3.LUT R11, R3.reuse, 0x4a, RZ, 0xfc, !PT ;  /* 0x0000004a030b7812 */ /* 0x040fe200078efcff */
[----:B------:R-:W-:Y:S01]  /*1f40*/  @!P1 IMAD.MOV R193, RZ, RZ, -R193 ;  /* 0x000000ffffc19224 */ /* 0x000fe200078e0ac1 */
[C---:B------:R-:W-:Y:S01]  /*1f50*/  ISETP.GT.U32.AND P1, PT, R0.reuse, R197, PT ;  /* 0x000000c50000720c */ /* 0x040fe20003f24070 */
[----:B------:R-:W-:Y:S01]  /*1f60*/  IMAD R201, R0, R7, R201 ;  /* 0x0000000700c97224 */ /* 0x000fe200078e02c9 */
[----:B------:R-:W-:Y:S01]  /*1f70*/  IABS R7, R9 ;  /* 0x0000000900077213 */ /* 0x000fe20000000000 */
[--C-:B------:R-:W-:Y:S01]  /*1f80*/  @!P6 IMAD.IADD R198, R198, 0x1, -R0.reuse ;  /* 0x00000001c6c6e824 */ /* 0x100fe200078e0a00 */
[C---:B------:R-:W-:Y:S01]  /*1f90*/  ISETP.GT.U32.AND P6, PT, R0.reuse, R202, PT ;  /* 0x000000ca0000720c */ /* 0x040fe20003fc4070 */
[----:B------:R-:W-:Y:S01]  /*1fa0*/  @!P0 IMAD.MOV R195, RZ, RZ, -R195 ;  /* 0x000000ffffc38224 */ /* 0x000fe200078e0ac3 */
[----:B------:R-:W-:Y:S01]  /*1fb0*/  ISETP.GT.U32.AND P0, PT, R0, R200, PT ;  /* 0x000000c80000720c */ /* 0x000fe20003f04070 */
[----:B------:R-:W-:Y:S01]  /*1fc0*/  IMAD.HI.U32 R5, R2, R7, RZ ;  /* 0x0000000702057227 */ /* 0x000fe200078e00ff */
[----:B------:R-:W-:Y:S01]  /*1fd0*/  IABS R83, R82 ;  /* 0x0000005200537213 */ /* 0x000fe20000000000 */
[----:B------:R2:W-:Y:S01]  /*1fe0*/  STL [R1+0x1894], R193 ;  /* 0x001894c101007387 */ /* 0x0005e20000100800 */
[----:B------:R-:W-:Y:S01]  /*1ff0*/  LOP3.LUT R84, R3, 0x136, RZ, 0xfc, !PT ;  /* 0x0000013603547812 */ /* 0x000fe200078efcff */
[--C-:B------:R-:W-:Y:S01]  /*2000*/  @!P4 IMAD.IADD R199, R199, 0x1, -R0.reuse ;  /* 0x00000001c7c7c824 */ /* 0x100fe200078e0a00 */
[----:B------:R-:W-:Y:S01]  /*2010*/  ISETP.GE.AND P4, PT, R12, RZ, PT ;  /* 0x000000ff0c00720c */ /* 0x000fe20003f86270 */
[----:B------:R-:W-:Y:S01]  /*2020*/  IMAD.MOV R5, RZ, RZ, -R5 ;  /* 0x000000ffff057224 */ /* 0x000fe200078e0a05 */
[----:B------:R-:W-:Y:S01]  /*2030*/  LOP3.LUT R12, R3, 0x4c, RZ, 0xfc, !PT ;  /* 0x0000004c030c7812 */ /* 0x000fe200078efcff */
[--C-:B------:R-:W-:Y:S01]  /*2040*/  @!P1 IMAD.IADD R197, R197, 0x1, -R0.reuse ;  /* 0x00000001c5c59824 */ /* 0x100fe200078e0a00 */
[----:B------:R-:W-:Y:S01]  /*2050*/  ISETP.GE.AND P1, PT, R10, RZ, PT ;  /* 0x000000ff0a00720c */ /* 0x000fe20003f26270 */
[----:B------:R-:W-:Y:S01]  /*2060*/  IMAD.HI.U32 R4, R2, R203, RZ ;  /* 0x000000cb02047227 */ /* 0x000fe200078e00ff */
[C---:B------:R-:W-:Y:S01]  /*2070*/  LOP3.LUT R10, R3.reuse, 0x3e, RZ, 0xfc, !PT ;  /* 0x0000003e030a7812 */ /* 0x040fe200078efcff */
[----:B------:R3:W-:Y:S01]  /*2080*/  STL [R1+0x1898], R194 ;  /* 0x001898c201007387 */ /* 0x0007e20000100800 */
[----:B------:R-:W-:Y:S01]  /*2090*/  IABS R213, R12 ;  /* 0x0000000c00d57213 */ /* 0x000fe20000000000 */
[----:B------:R-:W-:Y:S01]  /*20a0*/  IMAD R204, R0, R5, R7 ;  /* 0x0000000500cc7224 */ /* 0x000fe200078e0207 */
[----:B------:R-:W-:Y:S01]  /*20b0*/  LOP3.LUT R5, R3, 0x3c, RZ, 0xfc, !PT ;  /* 0x0000003c03057812 */ /* 0x000fe200078efcff */
[--C-:B------:R-:W-:Y:S01]  /*20c0*/  @!P6 IMAD.IADD R202, R202, 0x1, -R0.reuse ;  /* 0x00000001cacae824 */ /* 0x100fe200078e0a00 */
[----:B------:R-:W-:Y:S01]  /*20d0*/  IABS R7, R10 ;  /* 0x0000000a00077213 */ /* 0x000fe20000000000 */
[----:B------:R-:W-:Y:S01]  /*20e0*/  @!P2 IMAD.IADD R196, R196, 0x1, -R0 ;  /* 0x00000001c4c4a824 */ /* 0x000fe200078e0a00 */
[C---:B------:R-:W-:Y:S01]  /*20f0*/  ISETP.GT.U32.AND P2, PT, R0.reuse, R201, PT ;  /* 0x000000c90000720c */ /* 0x040fe20003f44070 */
[----:B------:R-:W-:Y:S01]  /*2100*/  IMAD.MOV R4, RZ, RZ, -R4 ;  /* 0x000000ffff047224 */ /* 0x000fe200078e0a04 */
[----:B------:R-:W-:Y:S01]  /*2110*/  ISETP.GT.U32.AND P6, PT, R0, R202, PT ;  /* 0x000000ca0000720c */ /* 0x000fe20003fc4070 */
[----:B------:R-:W-:Y:S01]  /*2120*/  @!P0 IMAD.IADD R200, R200, 0x1, -R0 ;  /* 0x00000001c8c88824 */ /* 0x000fe200078e0a00 */
[----:B------:R-:W-:Y:S01]  /*2130*/  IABS R205, R5 ;  /* 0x0000000500cd7213 */ /* 0x000fe20000000000 */
[C---:B------:R-:W-:Y:S01]  /*2140*/  IMAD R203, R0.reuse, R4, R203 ;  /* 0x0000000400cb7224 */ /* 0x040fe200078e02cb */
[----:B------:R-:W-:Y:S01]  /*2150*/  ISETP.GE.AND P0, PT, R13, RZ, PT ;  /* 0x000000ff0d00720c */ /* 0x000fe20003f06270 */
[----:B------:R-:W-:Y:S01]  /*2160*/  @!P5 IMAD.MOV R196, RZ, RZ, -R196 ;  /* 0x000000ffffc4d224 */ /* 0x000fe200078e0ac4 */
[----:B------:R-:W-:Y:S01]  /*2170*/  ISETP.GT.U32.AND P5, PT, R0, R200, PT ;  /* 0x000000c80000720c */ /* 0x000fe20003fa4070 */
[----:B------:R-:W-:Y:S01]  /*2180*/  @!P4 IMAD.MOV R199, RZ, RZ, -R199 ;  /* 0x000000ffffc7c224 */ /* 0x000fe200078e0ac7 */
[----:B------:R-:W-:Y:S01]  /*2190*/  ISETP.GE.AND P4, PT, R15, RZ, PT ;  /* 0x000000ff0f00720c */ /* 0x000fe20003f86270 */
[----:B------:R-:W-:Y:S01]  /*21a0*/  IMAD.HI.U32 R4, R2, R205, RZ ;  /* 0x000000cd02047227 */ /* 0x000fe200078e00ff */
[----:B------:R-:W-:-:S02]  /*21b0*/  LOP3.LUT R13, R3, 0x70, RZ, 0xfc, !PT ;  /* 0x00000070030d7812 */ /* 0x000fc400078efcff */
[----:B------:R-:W-:Y:S01]  /*21c0*/  LOP3.LUT R15, R3, 0xa6, RZ, 0xfc, !PT ;  /* 0x000000a6030f7812 */ /* 0x000fe200078efcff */
[----:B------:R-:W-:Y:S01]  /*21d0*/  @!P1 IMAD.MOV R198, RZ, RZ, -R198 ;  /* 0x000000ffffc69224 */ /* 0x000fe200078e0ac6 */
[----:B------:R-:W-:Y:S01]  /*21e0*/  ISETP.GT.U32.AND P1, PT, R0, R203, PT ;  /* 0x000000cb0000720c */ /* 0x000fe20003f24070 */
[----:B------:R-:W-:Y:S01]  /*21f0*/  IMAD.MOV R4, RZ, RZ, -R4 ;  /* 0x000000ffff047224 */ /* 0x000fe200078e0a04 */
[----:B------:R-:W-:Y:S01]  /*2200*/  IABS R231, R13 ;  /* 0x0000000d00e77213 */ /* 0x000fe20000000000 */
[--C-:B------:R-:W-:Y:S01]  /*2210*/  @!P2 IMAD.IADD R201, R201, 0x1, -R0.reuse ;  /* 0x00000001c9c9a824 */ /* 0x100fe200078e0a00 */
[----:B------:R-:W-:Y:S01]  /*2220*/  ISETP.GE.AND P2, PT, R14, RZ, PT ;  /* 0x000000ff0e00720c */ /* 0x000fe20003f46270 */
[--C-:B------:R-:W-:Y:S01]  /*2230*/  @!P6 IMAD.IADD R202, R202, 0x1, -R0.reuse ;  /* 0x00000001cacae824 */ /* 0x100fe200078e0a00 */
[----:B------:R-:W-:Y:S01]  /*2240*/  ISETP.GE.AND P6, PT, R9, RZ, PT ;  /* 0x000000ff0900720c */ /* 0x000fe20003fc6270 */
[C---:B------:R-:W-:Y:S01]  /*2250*/  IMAD R205, R0.reuse, R4, R205 ;  /* 0x0000000400cd7224 */ /* 0x040fe200078e02cd */
[----:B------:R-:W-:Y:S01]  /*2260*/  LOP3.LUT R4, R3, 0x40, RZ, 0xfc, !PT ;  /* 0x0000004003047812 */ /* 0x000fe200078efcff */
[----:B------:R-:W-:Y:S01]  /*2270*/  @!P3 IMAD.MOV R197, RZ, RZ, -R197 ;  /* 0x000000ffffc5b224 */ /* 0x000fe200078e0ac5 */
[----:B------:R-:W-:Y:S01]  /*2280*/  ISETP.GT.U32.AND P3, PT, R0, R201, PT ;  /* 0x000000c90000720c */ /* 0x000fe20003f64070 */
[----:B------:R-:W-:Y:S01]  /*2290*/  @!P5 IMAD.IADD R200, R200, 0x1, -R0 ;  /* 0x00000001c8c8d824 */ /* 0x000fe200078e0a00 */
[C---:B------:R-:W-:Y:S01]  /*22a0*/  ISETP.GT.U32.AND P5, PT, R0.reuse, R204, PT ;  /* 0x000000cc0000720c */ /* 0x040fe20003fa4070 */
[----:B------:R-:W-:Y:S01]  /*22b0*/  @!P4 IMAD.MOV R202, RZ, RZ, -R202 ;  /* 0x000000ffffcac224 */ /* 0x000fe200078e0aca */
[----:B------:R-:W-:Y:S01]  /*22c0*/  ISETP.GT.U32.AND P4, PT, R0, R205, PT ;  /* 0x000000cd0000720c */ /* 0x000fe20003f84070 */
[----:B------:R-:W-:Y:S01]  /*22d0*/  @!P1 IMAD.IADD R203, R203, 0x1, -R0 ;  /* 0x00000001cbcb9824 */ /* 0x000fe200078e0a00 */
[----:B------:R-:W-:Y:S01]  /*22e0*/  ISETP.GE.AND P1, PT, R5, RZ, PT ;  /* 0x000000ff0500720c */ /* 0x000fe20003f26270 */
[----:B------:R-:W-:Y:S01]  /*22f0*/  @!P0 IMAD.MOV R200, RZ, RZ, -R200 ;  /* 0x000000ffffc88224 */ /* 0x000fe200078e0ac8 */
[----:B------:R-:W-:Y:S01]  /*2300*/  IABS R207, R4 ;  /* 0x0000000400cf7213 */ /* 0x000fe20000000000 */
[----:B------:R-:W-:Y:S01]  /*2310*/  IMAD.HI.U32 R5, R2, R7, RZ ;  /* 0x0000000702057227 */ /* 0x000fe200078e00ff */
[----:B------:R-:W-:-:S02]  /*2320*/  ISETP.GT.U32.AND P0, PT, R0, R203, PT ;  /* 0x000000cb0000720c */ /* 0x000fc40003f04070 */
[----:B------:R-:W-:Y:S01]  /*2330*/  LOP3.LUT R14, R3, 0xa0, RZ, 0xfc, !PT ;  /* 0x000000a0030e7812 */ /* 0x000fe200078efcff */
[--C-:B------:R-:W-:Y:S01]  /*2340*/  @!P3 IMAD.IADD R201, R201, 0x1, -R0.reuse ;  /* 0x00000001c9c9b824 */ /* 0x100fe200078e0a00 */
[----:B------:R-:W-:Y:S01]  /*2350*/  ISETP.GE.AND P3, PT, R8, RZ, PT ;  /* 0x000000ff0800720c */ /* 0x000fe20003f66270 */
[--C-:B------:R-:W-:Y:S01]  /*2360*/  @!P5 IMAD.IADD R204, R204, 0x1, -R0.reuse ;  /* 0x00000001ccccd824 */ /* 0x100fe200078e0a00 */
[----:B------:R-:W-:Y:S01]  /*2370*/  LOP3.LUT R8, R3, 0x44, RZ, 0xfc, !PT ;  /* 0x0000004403087812 */ /* 0x000fe200078efcff */
[--C-:B------:R-:W-:Y:S01]  /*2380*/  @!P4 IMAD.IADD R205, R205, 0x1, -R0.reuse ;  /* 0x00000001cdcdc824 */ /* 0x100fe200078e0a00 */
[----:B------:R-:W-:Y:S01]  /*2390*/  IABS R181, R14 ;  /* 0x0000000e00b57213 */ /* 0x000fe20000000000 */
[----:B------:R-:W-:Y:S01]  /*23a0*/  IMAD.MOV R5, RZ, RZ, -R5 ;  /* 0x000000ffff057224 */ /* 0x000fe200078e0a05 */
[C---:B------:R-:W-:Y:S01]  /*23b0*/  ISETP.GT.U32.AND P5, PT, R0.reuse, R204, PT ;  /* 0x000000cc0000720c */ /* 0x040fe20003fa4070 */
[----:B------:R-:W-:Y:S01]  /*23c0*/  @!P2 IMAD.MOV R201, RZ, RZ, -R201 ;  /* 0x000000ffffc9a224 */ /* 0x000fe200078e0ac9 */
[----:B------:R-:W-:Y:S01]  /*23d0*/  IABS R209, R8 ;  /* 0x0000000800d17213 */ /* 0x000fe20000000000 */
[----:B------:R-:W-:Y:S01]  /*23e0*/  @!P0 IMAD.IADD R203, R203, 0x1, -R0 ;  /* 0x00000001cbcb8824 */ /* 0x000fe200078e0a00 */
[C---:B------:R-:W-:Y:S01]  /*23f0*/  ISETP.GT.U32.AND P4, PT, R0.reuse, R205, PT ;  /* 0x000000cd0000720c */ /* 0x040fe20003f84070 */
[----:B------:R-:W-:Y:S01]  /*2400*/  IMAD R206, R0, R5, R7 ;  /* 0x0000000500ce7224 */ /* 0x000fe200078e0207 */
[----:B------:R-:W-:Y:S01]  /*2410*/  ISETP.GE.AND P0, PT, R4, RZ, PT ;  /* 0x000000ff0400720c */ /* 0x000fe20003f06270 */
[----:B------:R-:W-:Y:S01]  /*2420*/  IMAD.HI.U32 R4, R2, R207, RZ ;  /* 0x000000cf02047227 */ /* 0x000fe200078e00ff */
[----:B------:R-:W-:-:S02]  /*2430*/  LOP3.LUT R5, R3, 0x42, RZ, 0xfc, !PT ;  /* 0x0000004203057812 */ /* 0x000fc400078efcff */
[----:B------:R-:W-:Y:S01]  /*2440*/  ISETP.GE.AND P2, PT, R10, RZ, PT ;  /* 0x000000ff0a00720c */ /* 0x000fe20003f46270 */
[----:B------:R-:W-:Y:S01]  /*2450*/  IMAD.HI.U32 R7, R2, R209, RZ ;  /* 0x000000d102077227 */ /* 0x000fe200078e00ff */
[----:B------:R-:W-:Y:S02]  /*2460*/  IABS R9, R5 ;  /* 0x0000000500097213 */ /* 0x000fe40000000000 */
[C---:B------:R-:W-:Y:S01]  /*2470*/  LOP3.LUT R10, R3.reuse, 0x48, RZ, 0xfc, !PT ;  /* 0x00000048030a7812 */ /* 0x040fe200078efcff */
[----:B------:R-:W-:Y:S01]  /*2480*/  IMAD.MOV R4, RZ, RZ, -R4 ;  /* 0x000000ffff047224 */ /* 0x000fe200078e0a04 */
[----:B------:R-:W-:Y:S01]  /*2490*/  LOP3.LUT R86, R3, 0x13a, RZ, 0xfc, !PT ;  /* 0x0000013a03567812 */ /* 0x000fe200078efcff */
[----:B------:R-:W-:Y:S01]  /*24a0*/  IMAD.MOV R7, RZ, RZ, -R7 ;  /* 0x000000ffff077224 */ /* 0x000fe200078e0a07 */
[----:B------:R-:W-:Y:S01]  /*24b0*/  IABS R211, R10 ;  /* 0x0000000a00d37213 */ /* 0x000fe20000000000 */
[----:B------:R-:W-:Y:S01]  /*24c0*/  @!P3 IMAD.MOV R203, RZ, RZ, -R203 ;  /* 0x000000ffffcbb224 */ /* 0x000fe200078e0acb */
[----:B------:R-:W-:Y:S01]  /*24d0*/  ISETP.GE.AND P3, PT, R5, RZ, PT ;  /* 0x000000ff0500720c */ /* 0x000fe20003f66270 */
[--C-:B------:R-:W-:Y:S01]  /*24e0*/  @!P5 IMAD.IADD R204, R204, 0x1, -R0.reuse ;  /* 0x00000001ccccd824 */ /* 0x100fe200078e0a00 */
[C---:B------:R-:W-:Y:S01]  /*24f0*/  ISETP.GT.U32.AND P5, PT, R0.reuse, R206, PT ;  /* 0x000000ce0000720c */ /* 0x040fe20003fa4070 */
[C---:B------:R-:W-:Y:S01]  /*2500*/  IMAD R207, R0.reuse, R4, R207 ;  /* 0x0000000400cf7224 */ /* 0x040fe200078e02cf */
[----:B------:R-:W-:Y:S01]  /*2510*/  LOP3.LUT R87, R3, 0x13c, RZ, 0xfc, !PT ;  /* 0x0000013c03577812 */ /* 0x000fe200078efcff */
[----:B------:R-:W-:Y:S01]  /*2520*/  @!P4 IMAD.IADD R205, R205, 0x1, -R0 ;  /* 0x00000001cdcdc824 */ /* 0x000fe200078e0a00 */
[----:B------:R-:W-:Y:S01]  /*2530*/  LOP3.LUT R88, R3, 0x13e, RZ, 0xfc, !PT ;  /* 0x0000013e03587812 */ /* 0x000fe200078efcff */
[C---:B------:R-:W-:Y:S01]  /*2540*/  IMAD R209, R0.reuse, R7, R209 ;  /* 0x0000000700d17224 */ /* 0x040fe200078e02d1 */
[----:B------:R-:W-:Y:S01]  /*2550*/  ISETP.GT.U32.AND P4, PT, R0, R207, PT ;  /* 0x000000cf0000720c */ /* 0x000fe20003f84070 */
[----:B------:R-:W-:Y:S01]  /*2560*/  IMAD.HI.U32 R5, R2, R9, RZ ;  /* 0x0000000902057227 */ /* 0x000fe200078e00ff */
[----:B------:R-:W-:-:S02]  /*2570*/  IABS R85, R87 ;  /* 0x0000005700557213 */ /* 0x000fc40000000000 */
[C---:B------:R-:W-:Y:S01]  /*2580*/  LOP3.LUT R90, R3.reuse, 0x140, RZ, 0xfc, !PT ;  /* 0x00000140035a7812 */ /* 0x040fe200078efcff */
[----:B------:R-:W-:Y:S01]  /*2590*/  @!P6 IMAD.MOV R204, RZ, RZ, -R204 ;  /* 0x000000ffffcce224 */ /* 0x000fe200078e0acc */
[----:B------:R-:W-:Y:S01]  /*25a0*/  ISETP.GE.AND P6, PT, R8, RZ, PT ;  /* 0x000000ff0800720c */ /* 0x000fe20003fc6270 */
[----:B------:R-:W-:Y:S01]  /*25b0*/  @!P1 IMAD.MOV R205, RZ, RZ, -R205 ;  /* 0x000000ffffcd9224 */ /* 0x000fe200078e0acd */
[----:B------:R-:W-:Y:S01]  /*25c0*/  ISETP.GT.U32.AND P1, PT, R0, R209, PT ;  /* 0x000000d10000720c */ /* 0x000fe20003f24070 */
[----:B------:R-:W-:Y:S01]  /*25d0*/  IMAD.MOV R5, RZ, RZ, -R5 ;  /* 0x000000ffff057224 */ /* 0x000fe200078e0a05 */
[C---:B------:R-:W-:Y:S01]  /*25e0*/  LOP3.LUT R8, R3.reuse, 0x46, RZ, 0xfc, !PT ;  /* 0x0000004603087812 */ /* 0x040fe200078efcff */
[--C-:B------:R-:W-:Y:S01]  /*25f0*/  @!P5 IMAD.IADD R206, R206, 0x1, -R0.reuse ;  /* 0x00000001ceced824 */ /* 0x100fe200078e0a00 */
[----:B------:R-:W-:Y:S01]  /*2600*/  LOP3.LUT R91, R3, 0x142, RZ, 0xfc, !PT ;  /* 0x00000142035b7812 */ /* 0x000fe200078efcff */
[C---:B------:R-:W-:Y:S01]  /*2610*/  IMAD R208, R0.reuse, R5, R9 ;  /* 0x0000000500d07224 */ /* 0x040fe200078e0209 */
[----:B------:R-:W-:Y:S01]  /*2620*/  IABS R5, R8 ;  /* 0x0000000800057213 */ /* 0x000fe20000000000 */
[----:B------:R-:W-:Y:S01]  /*2630*/  @!P4 IMAD.IADD R207, R207, 0x1, -R0 ;  /* 0x00000001cfcfc824 */ /* 0x000fe200078e0a00 */
[----:B------:R-:W-:Y:S01]  /*2640*/  ISETP.GT.U32.AND P5, PT, R0, R206, PT ;  /* 0x000000ce0000720c */ /* 0x000fe20003fa4070 */
[----:B------:R-:W-:Y:S01]  /*2650*/  IMAD.HI.U32 R7, R2, R213, RZ ;  /* 0x000000d502077227 */ /* 0x000fe200078e00ff */
[----:B------:R-:W-:-:S02]  /*2660*/  IABS R9, R11 ;  /* 0x0000000b00097213 */ /* 0x000fc40000000000 */
[----:B------:R-:W-:Y:S01]  /*2670*/  ISETP.GT.U32.AND P4, PT, R0, R207, PT ;  /* 0x000000cf0000720c */ /* 0x000fe20003f84070 */
[----:B------:R-:W-:Y:S01]  /*2680*/  IMAD.HI.U32 R4, R2, R5, RZ ;  /* 0x0000000502047227 */ /* 0x000fe200078e00ff */
[C---:B------:R-:W-:Y:S02]  /*2690*/  LOP3.LUT R92, R3.reuse, 0x144, RZ, 0xfc, !PT ;  /* 0x00000144035c7812 */ /* 0x040fe400078efcff */
[----:B------:R-:W-:Y:S01]  /*26a0*/  LOP3.LUT R93, R3, 0x146, RZ, 0xfc, !PT ;  /* 0x00000146035d7812 */ /* 0x000fe200078efcff */
[----:B------:R-:W-:Y:S01]  /*26b0*/  @!P1 IMAD.IADD R209, R209, 0x1, -R0 ;  /* 0x00000001d1d19824 */ /* 0x000fe200078e0a00 */
[----:B------:R-:W-:Y:S01]  /*26c0*/  LOP3.LUT R94, R3, 0x14e, RZ, 0xfc, !PT ;  /* 0x0000014e035e7812 */ /* 0x000fe200078efcff */
[----:B------:R-:W-:Y:S01]  /*26d0*/  IMAD.MOV R4, RZ, RZ, -R4 ;  /* 0x000000ffff047224 */ /* 0x000fe200078e0a04 */
[----:B------:R-:W-:Y:S01]  /*26e0*/  IABS R89, R93 ;  /* 0x0000005d00597213 */ /* 0x000fe20000000000 */
[----:B------:R-:W-:Y:S01]  /*26f0*/  @!P5 IMAD.IADD R206, R206, 0x1, -R0 ;  /* 0x00000001ceced824 */ /* 0x000fe200078e0a00 */
[C---:B------:R-:W-:Y:S01]  /*2700*/  ISETP.GT.U32.AND P1, PT, R0.reuse, R209, PT ;  /* 0x000000d10000720c */ /* 0x040fe20003f24070 */
[C---:B------:R-:W-:Y:S01]  /*2710*/  IMAD R210, R0.reuse, R4, R5 ;  /* 0x0000000400d27224 */ /* 0x040fe200078e0205 */
[----:B------:R-:W-:Y:S01]  /*2720*/  ISETP.GT.U32.AND P5, PT, R0, R208, PT ;  /* 0x000000d00000720c */ /* 0x000fe20003fa4070 */
[----:B------:R-:W-:Y:S01]  /*2730*/  IMAD.HI.U32 R5, R2, R9, RZ ;  /* 0x0000000902057227 */ /* 0x000fe200078e00ff */
[----:B------:R-:W-:-:S02]  /*2740*/  IABS R95, R94 ;  /* 0x0000005e005f7213 */ /* 0x000fc40000000000 */
[C---:B------:R-:W-:Y:S01]  /*2750*/  LOP3.LUT R98, R3.reuse, 0x152, RZ, 0xfc, !PT ;  /* 0x0000015203627812 */ /* 0x040fe200078efcff */
[----:B------:R-:W-:Y:S01]  /*2760*/  IMAD.MOV R5, RZ, RZ, -R5 ;  /* 0x000000ffff057224 */ /* 0x000fe200078e0a05 */
[C---:B------:R-:W-:Y:S01]  /*2770*/  LOP3.LUT R96, R3.reuse, 0x150, RZ, 0xfc, !PT ;  /* 0x0000015003607812 */ /* 0x040fe200078efcff */
[----:B------:R-:W-:Y:S01]  /*2780*/  IMAD.MOV R7, RZ, RZ, -R7 ;  /* 0x000000ffff077224 */ /* 0x000fe200078e0a07 */
[C---:B------:R-:W-:Y:S01]  /*2790*/  LOP3.LUT R101, R3.reuse, 0x156, RZ, 0xfc, !PT ;  /* 0x0000015603657812 */ /* 0x040fe200078efcff */
[----:B------:R-:W-:Y:S01]  /*27a0*/  IMAD R212, R0, R5, R9 ;  /* 0x0000000500d47224 */ /* 0x000fe200078e0209 */
[----:B------:R-:W-:Y:S01]  /*27b0*/  LOP3.LUT R100, R3, 0x154, RZ, 0xfc, !PT ;  /* 0x0000015403647812 */ /* 0x000fe200078efcff */
[----:B------:R-:W-:Y:S01]  /*27c0*/  @!P2 IMAD.MOV R206, RZ, RZ, -R206 ;  /* 0x000000ffffcea224 */ /* 0x000fe200078e0ace */
[----:B------:R-:W-:Y:S01]  /*27d0*/  ISETP.GE.AND P2, PT, R8, RZ, PT ;  /* 0x000000ff0800720c */ /* 0x000fe20003f46270 */
[--C-:B------:R-:W-:Y:S01]  /*27e0*/  @!P4 IMAD.IADD R207, R207, 0x1, -R0.reuse ;  /* 0x00000001cfcfc824 */ /* 0x100fe200078e0a00 */
[C---:B------:R-:W-:Y:S01]  /*27f0*/  ISETP.GT.U32.AND P4, PT, R0.reuse, R210, PT ;  /* 0x000000d20000720c */ /* 0x040fe20003f84070 */
[C---:B------:R-:W-:Y:S01]  /*2800*/  IMAD R213, R0.reuse, R7, R213 ;  /* 0x0000000700d57224 */ /* 0x040fe200078e02d5 */
[----:B------:R-:W-:Y:S01]  /*2810*/  LOP3.LUT R8, R3, 0x4e, RZ, 0xfc, !PT ;  /* 0x0000004e03087812 */ /* 0x000fe200078efcff */
[----:B------:R-:W-:Y:S01]  /*2820*/  @!P1 IMAD.IADD R209, R209, 0x1, -R0 ;  /* 0x00000001d1d19824 */ /* 0x000fe200078e0a00 */
[----:B------:R-:W-:Y:S01]  /*2830*/  ISETP.GT.U32.AND P1, PT, R0, R212, PT ;  /* 0x000000d40000720c */ /* 0x000fe20003f24070 */
[----:B------:R-:W-:Y:S01]  /*2840*/  IMAD.HI.U32 R4, R2, R211, RZ ;  /* 0x000000d302047227 */ /* 0x000fe200078e00ff */
[----:B------:R-:W-:-:S02]  /*2850*/  IABS R5, R8 ;  /* 0x0000000800057213 */ /* 0x000fc40000000000 */
[----:B------:R-:W-:Y:S01]  /*2860*/  LOP3.LUT R7, R3, 0x50, RZ, 0xfc, !PT ;  /* 0x0000005003077812 */ /* 0x000fe200078efcff */
[----:B------:R-:W-:Y:S01]  /*2870*/  @!P6 IMAD.MOV R209, RZ, RZ, -R209 ;  /* 0x000000ffffd1e224 */ /* 0x000fe200078e0ad1 */
[----:B------:R-:W-:Y:S01]  /*2880*/  ISETP.GT.U32.AND P6, PT, R0, R213, PT ;  /* 0x000000d50000720c */ /* 0x000fe20003fc4070 */
[----:B------:R-:W-:Y:S01]  /*2890*/  IMAD.MOV R4, RZ, RZ, -R4 ;  /* 0x000000ffff047224 */ /* 0x000fe200078e0a04 */
[----:B------:R-:W-:Y:S01]  /*28a0*/  IABS R215, R7 ;  /* 0x0000000700d77213 */ /* 0x000fe20000000000 */
[----:B------:R-:W-:Y:S01]  /*28b0*/  @!P4 IMAD.IADD R210, R210, 0x1, -R0 ;  /* 0x00000001d2d2c824 */ /* 0x000fe200078e0a00 */
[----:B------:R-:W-:Y:S01]  /*28c0*/  IABS R99, R101 ;  /* 0x0000006500637213 */ /* 0x000fe20000000000 */
[----:B------:R-:W-:Y:S01]  /*28d0*/  IMAD R211, R0, R4, R211 ;  /* 0x0000000400d37224 */ /* 0x000fe200078e02d3 */
[----:B------:R-:W-:Y:S01]  /*28e0*/  IABS R97, R100 ;  /* 0x0000006400617213 */ /* 0x000fe20000000000 */
[----:B------:R-:W-:Y:S01]  /*28f0*/  IMAD.HI.U32 R4, R2, R5, RZ ;  /* 0x0000000502047227 */ /* 0x000fe200078e00ff */
[----:B------:R-:W-:-:S02]  /*2900*/  ISETP.GT.U32.AND P4, PT, R0, R210, PT ;  /* 0x000000d20000720c */ /* 0x000fc40003f84070 */
[C---:B------:R-:W-:Y:S01]  /*2910*/  LOP3.LUT R102, R3.reuse, 0x158, RZ, 0xfc, !PT ;  /* 0x0000015803667812 */ /* 0x040fe200078efcff */
[----:B------:R-:W-:Y:S01]  /*2920*/  @!P1 IMAD.IADD R212, R212, 0x1, -R0 ;  /* 0x00000001d4d49824 */ /* 0x000fe200078e0a00 */
[C---:B------:R-:W-:Y:S01]  /*2930*/  LOP3.LUT R110, R3.reuse, 0x166, RZ, 0xfc, !PT ;  /* 0x00000166036e7812 */ /* 0x040fe200078efcff */
[----:B------:R-:W-:Y:S01]  /*2940*/  IMAD.MOV R4, RZ, RZ, -R4 ;  /* 0x000000ffff047224 */ /* 0x000fe200078e0a04 */
[----:B------:R-:W-:Y:S01]  /*2950*/  LOP3.LUT R108, R3, 0x164, RZ, 0xfc, !PT ;  /* 0x00000164036c7812 */ /* 0x000fe200078efcff */
[----:B------:R-:W-:Y:S01]  /*2960*/  @!P0 IMAD.MOV R207, RZ, RZ, -R207 ;  /* 0x000000ffffcf8224 */ /* 0x000fe200078e0acf */
[C---:B------:R-:W-:Y:S01]  /*2970*/  ISETP.GT.U32.AND P0, PT, R0.reuse, R211, PT ;  /* 0x000000d30000720c */ /* 0x040fe20003f04070 */
[--C-:B------:R-:W-:Y:S01]  /*2980*/  @!P6 IMAD.IADD R213, R213, 0x1, -R0.reuse ;  /* 0x00000001d5d5e824 */ /* 0x100fe200078e0a00 */
[----:B------:R-:W-:Y:S01]  /*2990*/  ISETP.GT.U32.AND P6, PT, R0, R212, PT ;  /* 0x000000d40000720c */ /* 0x000fe20003fc4070 */
[----:B------:R-:W-:Y:S01]  /*29a0*/  @!P5 IMAD.IADD R208, R208, 0x1, -R0 ;  /* 0x00000001d0d0d824 */ /* 0x000fe200078e0a00 */
[C---:B------:R-:W-:Y:S01]  /*29b0*/  LOP3.LUT R111, R3.reuse, 0x168, RZ, 0xfc, !PT ;  /* 0x00000168036f7812 */ /* 0x040fe200078efcff */
[----:B------:R-:W-:Y:S01]  /*29c0*/  IMAD R214, R0, R4, R5 ;  /* 0x0000000400d67224 */ /* 0x000fe200078e0205 */
[----:B------:R-:W-:Y:S01]  /*29d0*/  LOP3.LUT R112, R3, 0x16a, RZ, 0xfc, !PT ;  /* 0x0000016a03707812 */ /* 0x000fe200078efcff */
[----:B------:R-:W-:Y:S01]  /*29e0*/  IMAD.HI.U32 R4, R2, R215, RZ ;  /* 0x000000d702047227 */ /* 0x000fe200078e00ff */
[----:B------:R-:W-:-:S02]  /*29f0*/  ISETP.GT.U32.AND P5, PT, R0, R208, PT ;  /* 0x000000d00000720c */ /* 0x000fc40003fa4070 */
[----:B------:R-:W-:Y:S01]  /*2a00*/  IABS R106, R111 ;  /* 0x0000006f006a7213 */ /* 0x000fe20000000000 */
[----:B------:R-:W-:Y:S01]  /*2a10*/  IMAD.MOV R4, RZ, RZ, -R4 ;  /* 0x000000ffff047224 */ /* 0x000fe200078e0a04 */
[----:B------:R-:W-:Y:S01]  /*2a20*/  IABS R107, R112 ;  /* 0x00000070006b7213 */ /* 0x000fe20000000000 */
[--C-:B------:R-:W-:Y:S01]  /*2a30*/  @!P4 IMAD.IADD R210, R210, 0x1, -R0.reuse ;  /* 0x00000001d2d2c824 */ /* 0x100fe200078e0a00 */
[----:B------:R-:W-:Y:S01]  /*2a40*/  ISETP.GE.AND P4, PT, R12, RZ, PT ;  /* 0x000000ff0c00720c */ /* 0x000fe20003f86270 */
[----:B------:R-:W-:Y:S01]  /*2a50*/  IMAD R215, R0, R4, R215 ;  /* 0x0000000400d77224 */ /* 0x000fe200078e02d7 */
[----:B------:R-:W-:Y:S01]  /*2a60*/  LOP3.LUT R12, R3, 0x56, RZ, 0xfc, !PT ;  /* 0x00000056030c7812 */ /* 0x000fe200078efcff */
[--C-:B------:R-:W-:Y:S01]  /*2a70*/  @!P0 IMAD.IADD R211, R211, 0x1, -R0.reuse ;  /* 0x00000001d3d38824 */ /* 0x100fe200078e0a00 */
[----:B------:R-:W-:Y:S01]  /*2a80*/  ISETP.GE.AND P0, PT, R8, RZ, PT ;  /* 0x000000ff0800720c */ /* 0x000fe20003f06270 */
[----:B------:R-:W-:Y:S01]  /*2a90*/  @!P6 IMAD.IADD R212, R212, 0x1, -R0 ;  /* 0x00000001d4d4e824 */ /* 0x000fe200078e0a00 */
[----:B------:R-:W-:Y:S01]  /*2aa0*/  ISETP.GT.U32.AND P6, PT, R0, R215, PT ;  /* 0x000000d70000720c */ /* 0x000fe20003fc4070 */
[----:B------:R-:W-:Y:S01]  /*2ab0*/  @!P2 IMAD.MOV R210, RZ, RZ, -R210 ;  /* 0x000000ffffd2a224 */ /* 0x000fe200078e0ad2 */
[----:B------:R-:W-:Y:S01]  /*2ac0*/  LOP3.LUT R8, R3, 0x52, RZ, 0xfc, !PT ;  /* 0x0000005203087812 */ /* 0x000fe200078efcff */
[----:B------:R-:W-:Y:S01]  /*2ad0*/  @!P5 IMAD.IADD R208, R208, 0x1, -R0 ;  /* 0x00000001d0d0d824 */ /* 0x000fe200078e0a00 */
[----:B------:R-:W-:-:S02]  /*2ae0*/  ISETP.GT.U32.AND P1, PT, R0, R211, PT ;  /* 0x000000d30000720c */ /* 0x000fc40003f24070 */
[----:B------:R-:W-:Y:S01]  /*2af0*/  ISETP.GT.U32.AND P2, PT, R0, R213, PT ;  /* 0x000000d50000720c */ /* 0x000fe20003f44070 */
[----:B------:R-:W-:Y:S01]  /*2b00*/  @!P3 IMAD.MOV R208, RZ, RZ, -R208 ;  /* 0x000000ffffd0b224 */ /* 0x000fe200078e0ad0 */
[----:B------:R-:W-:Y:S02]  /*2b10*/  ISETP.GE.AND P5, PT, R10, RZ, PT ;  /* 0x000000ff0a00720c */ /* 0x000fe40003fa6270 */
[----:B------:R-:W-:Y:S02]  /*2b20*/  LOP3.LUT R10, R3, 0x54, RZ, 0xfc, !PT ;  /* 0x00000054030a7812 */ /* 0x000fe400078efcff */
[----:B------:R-:W-:Y:S01]  /*2b30*/  IABS R9, R8 ;  /* 0x0000000800097213 */ /* 0x000fe20000000000 */
[----:B------:R-:W-:Y:S01]  /*2b40*/  @!P6 IMAD.IADD R215, R215, 0x1, -R0 ;  /* 0x00000001d7d7e824 */ /* 0x000fe200078e0a00 */
[----:B------:R-:W-:Y:S02]  /*2b50*/  ISETP.GE.AND P3, PT, R11, RZ, PT ;  /* 0x000000ff0b00720c */ /* 0x000fe40003f66270 */
[----:B------:R-:W-:Y:S01]  /*2b60*/  IABS R217, R10 ;  /* 0x0000000a00d97213 */ /* 0x000fe20000000000 */
[----:B------:R-:W-:Y:S01]  /*2b70*/  IMAD.HI.U32 R4, R2, R9, RZ ;  /* 0x0000000902047227 */ /* 0x000fe200078e00ff */
[----:B------:R-:W-:-:S02]  /*2b80*/  IABS R11, R12 ;  /* 0x0000000c000b7213 */ /* 0x000fc40000000000 */
[----:B------:R-:W-:Y:S01]  /*2b90*/  ISETP.GT.U32.AND P6, PT, R0, R215, PT ;  /* 0x000000d70000720c */ /* 0x000fe20003fc4070 */
[----:B------:R-:W-:Y:S01]  /*2ba0*/  IMAD.HI.U32 R5, R2, R217, RZ ;  /* 0x000000d902057227 */ /* 0x000fe200078e00ff */
[C---:B------:R-:W-:Y:S02]  /*2bb0*/  LOP3.LUT R113, R3.reuse, 0x16c, RZ, 0xfc, !PT ;  /* 0x0000016c03717812 */ /* 0x040fe400078efcff */
[----:B------:R-:W-:Y:S01]  /*2bc0*/  LOP3.LUT R114, R3, 0x172, RZ, 0xfc, !PT ;  /* 0x0000017203727812 */ /* 0x000fe200078efcff */
[----:B------:R-:W-:Y:S01]  /*2bd0*/  IMAD.MOV R4, RZ, RZ, -R4 ;  /* 0x000000ffff047224 */ /* 0x000fe200078e0a04 */
[----:B------:R-:W-:Y:S01]  /*2be0*/  IABS R109, R113 ;  /* 0x00000071006d7213 */ /* 0x000fe20000000000 */
[--C-:B------:R-:W-:Y:S01]  /*2bf0*/  @!P1 IMAD.IADD R211, R211, 0x1, -R0.reuse ;  /* 0x00000001d3d39824 */ /* 0x100fe200078e0a00 */
[----:B------:R-:W-:Y:S01]  /*2c00*/  ISETP.GT.U32.AND P1, PT, R0, R214, PT ;  /* 0x000000d60000720c */ /* 0x000fe20003f24070 */
[----:B------:R-:W-:Y:S01]  /*2c10*/  @!P2 IMAD.IADD R213, R213, 0x1, -R0 ;  /* 0x00000001d5d5a824 */ /* 0x000fe200078e0a00 */
[----:B------:R-:W-:Y:S01]  /*2c20*/  ISETP.GE.AND P2, PT, R7, RZ, PT ;  /* 0x000000ff0700720c */ /* 0x000fe20003f46270 */
[----:B------:R-:W-:Y:S01]  /*2c30*/  IMAD.HI.U32 R7, R2, R11, RZ ;  /* 0x0000000b02077227 */ /* 0x000fe200078e00ff */
[----:B------:R-:W-:-:S02]  /*2c40*/  LOP3.LUT R116, R3, 0x174, RZ, 0xfc, !PT ;  /* 0x0000017403747812 */ /* 0x000fc400078efcff */
[C---:B------:R-:W-:Y:S01]  /*2c50*/  LOP3.LUT R117, R3.reuse, 0x176, RZ, 0xfc, !PT ;  /* 0x0000017603757812 */ /* 0x040fe200078efcff */
[----:B------:R-:W-:Y:S01]  /*2c60*/  IMAD.MOV R5, RZ, RZ, -R5 ;  /* 0x000000ffff057224 */ /* 0x000fe200078e0a05 */
[C---:B------:R-:W-:Y:S01]  /*2c70*/  LOP3.LUT R118, R3.reuse, 0x178, RZ, 0xfc, !PT ;  /* 0x0000017803767812 */ /* 0x040fe200078efcff */
[C---:B------:R-:W-:Y:S01]  /*2c80*/  IMAD R216, R0.reuse, R4, R9 ;  /* 0x0000000400d87224 */ /* 0x040fe200078e0209 */
[C---:B------:R-:W-:Y:S01]  /*2c90*/  LOP3.LUT R9, R3.reuse, 0x5a, RZ, 0xfc, !PT ;  /* 0x0000005a03097812 */ /* 0x040fe200078efcff */
[----:B------:R-:W-:Y:S01]  /*2ca0*/  IMAD.MOV R7, RZ, RZ, -R7 ;  /* 0x000000ffff077224 */ /* 0x000fe200078e0a07 */
[----:B------:R-:W-:Y:S01]  /*2cb0*/  IABS R115, R118 ;  /* 0x0000007600737213 */ /* 0x000fe20000000000 */
[C---:B------:R-:W-:Y:S01]  /*2cc0*/  IMAD R217, R0.reuse, R5, R217 ;  /* 0x0000000500d97224 */ /* 0x040fe200078e02d9 */
[----:B------:R-:W-:Y:S01]  /*2cd0*/  LOP3.LUT R120, R3, 0x180, RZ, 0xfc, !PT ;  /* 0x0000018003787812 */ /* 0x000fe200078efcff */
[----:B------:R-:W-:Y:S01]  /*2ce0*/  @!P3 IMAD.MOV R212, RZ, RZ, -R212 ;  /* 0x000000ffffd4b224 */ /* 0x000fe200078e0ad4 */
[C---:B------:R-:W-:Y:S01]  /*2cf0*/  ISETP.GT.U32.AND P3, PT, R0.reuse, R216, PT ;  /* 0x000000d80000720c */ /* 0x040fe20003f64070 */
[C---:B------:R-:W-:Y:S01]  /*2d00*/  IMAD R218, R0.reuse, R7, R11 ;  /* 0x0000000700da7224 */ /* 0x040fe200078e020b */
[----:B------:R-:W-:Y:S01]  /*2d10*/  IABS R7, R9 ;  /* 0x0000000900077213 */ /* 0x000fe20000000000 */
[----:B------:R-:W-:Y:S01]  /*2d20*/  @!P4 IMAD.MOV R213, RZ, RZ, -R213 ;  /* 0x000000ffffd5c224 */ /* 0x000fe200078e0ad5 */
[----:B------:R-:W-:Y:S01]  /*2d30*/  ISETP.GT.U32.AND P4, PT, R0, R217, PT ;  /* 0x000000d90000720c */ /* 0x000fe20003f84070 */
[--C-:B------:R-:W-:Y:S01]  /*2d40*/  @!P1 IMAD.IADD R214, R214, 0x1, -R0.reuse ;  /* 0x00000001d6d69824 */ /* 0x100fe200078e0a00 */
[----:B------:R-:W-:Y:S01]  /*2d50*/  ISETP.GE.AND P1, PT, R8, RZ, PT ;  /* 0x000000ff0800720c */ /* 0x000fe20003f26270 */
[--C-:B------:R-:W-:Y:S01]  /*2d60*/  @!P6 IMAD.IADD R215, R215, 0x1, -R0.reuse ;  /* 0x00000001d7d7e824 */ /* 0x100fe200078e0a00 */
[C---:B------:R-:W-:Y:S01]  /*2d70*/  ISETP.GT.U32.AND P6, PT, R0.reuse, R218, PT ;  /* 0x000000da0000720c */ /* 0x040fe20003fc4070 */
[----:B------:R-:W-:Y:S01]  /*2d80*/  @!P5 IMAD.MOV R211, RZ, RZ, -R211 ;  /* 0x000000ffffd3d224 */ /* 0x000fe200078e0ad3 */
[----:B------:R-:W-:Y:S01]  /*2d90*/  LOP3.LUT R8, R3, 0x58, RZ, 0xfc, !PT ;  /* 0x0000005803087812 */ /* 0x000fe200078efcff */
[----:B------:R-:W-:Y:S01]  /*2da0*/  @!P2 IMAD.MOV R215, RZ, RZ, -R215 ;  /* 0x000000ffffd7a224 */ /* 0x000fe200078e0ad7 */
[----:B------:R-:W-:Y:S01]  /*2db0*/  ISETP.GT.U32.AND P5, PT, R0, R214, PT ;  /* 0x000000d60000720c */ /* 0x000fe20003fa4070 */
[----:B------:R-:W-:Y:S01]  /*2dc0*/  @!P3 IMAD.IADD R216, R216, 0x1, -R0 ;  /* 0x00000001d8d8b824 */ /* 0x000fe200078e0a00 */
[----:B------:R-:W-:-:S02]  /*2dd0*/  IABS R219, R8 ;  /* 0x0000000800db7213 */ /* 0x000fc40000000000 */
[----:B------:R-:W-:Y:S01]  /*2de0*/  LOP3.LUT R11, R3, 0x5e, RZ, 0xfc, !PT ;  /* 0x0000005e030b7812 */ /* 0x000fe200078efcff */
[--C-:B------:R-:W-:Y:S01]  /*2df0*/  @!P4 IMAD.IADD R217, R217, 0x1, -R0.reuse ;  /* 0x00000001d9d9c824 */ /* 0x100fe200078e0a00 */
[----:B------:R-:W-:Y:S01]  /*2e00*/  ISETP.GT.U32.AND P4, PT, R0, R216, PT ;  /* 0x000000d80000720c */ /* 0x000fe20003f84070 */
[----:B------:R-:W-:Y:S01]  /*2e10*/  IMAD.HI.U32 R4, R2, R219, RZ ;  /* 0x000000db02047227 */ /* 0x000fe200078e00ff */
[----:B------:R-:W-:Y:S02]  /*2e20*/  ISETP.GE.AND P3, PT, R12, RZ, PT ;  /* 0x000000ff0c00720c */ /* 0x000fe40003f66270 */
[----:B------:R-:W-:Y:S01]  /*2e30*/  LOP3.LUT R12, R3, 0x60, RZ, 0xfc, !PT ;  /* 0x00000060030c7812 */ /* 0x000fe200078efcff */
[----:B------:R-:W-:Y:S01]  /*2e40*/  @!P6 IMAD.IADD R218, R218, 0x1, -R0 ;  /* 0x00000001dadae824 */ /* 0x000fe200078e0a00 */
[----:B------:R-:W-:Y:S01]  /*2e50*/  ISETP.GT.U32.AND P6, PT, R0, R217, PT ;  /* 0x000000d90000720c */ /* 0x000fe20003fc4070 */
[----:B------:R-:W-:Y:S01]  /*2e60*/  IMAD.MOV R5, RZ, RZ, -R4 ;  /* 0x000000ffff057224 */ /* 0x000fe200078e0a04 */
[----:B------:R-:W-:Y:S01]  /*2e70*/  IABS R223, R12 ;  /* 0x0000000c00df7213 */ /* 0x000fe20000000000 */
[----:B------:R-:W-:Y:S01]  /*2e80*/  IMAD.HI.U32 R4, R2, R7, RZ ;  /* 0x0000000702047227 */ /* 0x000fe200078e00ff */
[----:B------:R-:W-:-:S02]  /*2e90*/  IABS R121, R120 ;  /* 0x0000007800797213 */ /* 0x000fc40000000000 */
[----:B------:R-:W-:Y:S01]  /*2ea0*/  LOP3.LUT R122, R3, 0x182, RZ, 0xfc, !PT ;  /* 0x00000182037a7812 */ /* 0x000fe200078efcff */
[----:B------:R-:W-:Y:S01]  /*2eb0*/  IMAD R219, R0, R5, R219 ;  /* 0x0000000500db7224 */ /* 0x000fe200078e02db */
[----:B------:R-:W-:Y:S01]  /*2ec0*/  @!P4 IADD3 R216, R216, -R0, RZ ;  /* 0x80000000d8d8c210 */ /* 0x000fe20007ffe0ff */
[----:B------:R-:W-:Y:S01]  /*2ed0*/  IMAD.MOV R4, RZ, RZ, -R4 ;  /* 0x000000ffff047224 */ /* 0x000fe200078e0a04 */
[----:B------:R-:W-:Y:S01]  /*2ee0*/  IABS R123, R122 ;  /* 0x0000007a007b7213 */ /* 0x000fe20000000000 */
[--C-:B------:R-:W-:Y:S01]  /*2ef0*/  @!P5 IMAD.IADD R214, R214, 0x1, -R0.reuse ;  /* 0x00000001d6d6d824 */ /* 0x100fe200078e0a00 */
[C---:B------:R-:W-:Y:S01]  /*2f00*/  ISETP.GT.U32.AND P4, PT, R0.reuse, R219, PT ;  /* 0x000000db0000720c */ /* 0x040fe20003f84070 */
[----:B------:R-:W-:Y:S01]  /*2f10*/  IMAD R220, R0, R4, R7 ;  /* 0x0000000400dc7224 */ /* 0x000fe200078e0207 */
[----:B------:R-:W-:Y:S01]  /*2f20*/  ISETP.GE.AND P5, PT, R10, RZ, PT ;  /* 0x000000ff0a00720c */ /* 0x000fe20003fa6270 */
[----:B------:R-:W-:Y:S01]  /*2f30*/  @!P6 IMAD.IADD R217, R217, 0x1, -R0 ;  /* 0x00000001d9d9e824 */ /* 0x000fe200078e0a00 */
[----:B------:R-:W-:Y:S01]  /*2f40*/  LOP3.LUT R10, R3, 0x5c, RZ, 0xfc, !PT ;  /* 0x0000005c030a7812 */ /* 0x000fe200078efcff */
[----:B------:R-:W-:Y:S01]  /*2f50*/  @!P0 IMAD.MOV R214, RZ, RZ, -R214 ;  /* 0x000000ffffd68224 */ /* 0x000fe200078e0ad6 */
[----:B------:R-:W-:Y:S01]  /*2f60*/  ISETP.GT.U32.AND P6, PT, R0, R220, PT ;  /* 0x000000dc0000720c */ /* 0x000fe20003fc4070 */
[----:B------:R-:W-:Y:S01]  /*2f70*/  @!P1 IMAD.MOV R216, RZ, RZ, -R216 ;  /* 0x000000ffffd89224 */ /* 0x000fe200078e0ad8 */
[----:B------:R-:W-:-:S02]  /*2f80*/  IABS R221, R10 ;  /* 0x0000000a00dd7213 */ /* 0x000fc40000000000 */
[----:B------:R-:W-:Y:S02]  /*2f90*/  IABS R7, R11 ;  /* 0x0000000b00077213 */ /* 0x000fe40000000000 */
[----:B------:R-:W-:Y:S01]  /*2fa0*/  ISETP.GT.U32.AND P0, PT, R0, R218, PT ;  /* 0x000000da0000720c */ /* 0x000fe20003f04070 */
[--C-:B------:R-:W-:Y:S01]  /*2fb0*/  @!P4 IMAD.IADD R219, R219, 0x1, -R0.reuse ;  /* 0x00000001dbdbc824 */ /* 0x100fe200078e0a00 */
[----:B------:R-:W-:Y:S01]  /*2fc0*/  ISETP.GE.AND P4, PT, R9, RZ, PT ;  /* 0x000000ff0900720c */ /* 0x000fe20003f86270 */
[----:B------:R-:W-:Y:S01]  /*2fd0*/  IMAD.HI.U32 R4, R2, R221, RZ ;  /* 0x000000dd02047227 */ /* 0x000fe200078e00ff */
[C---:B------:R-:W-:Y:S02]  /*2fe0*/  LOP3.LUT R124, R3.reuse, 0x184, RZ, 0xfc, !PT ;  /* 0x00000184037c7812 */ /* 0x040fe400078efcff */
[C---:B------:R-:W-:Y:S01]  /*2ff0*/  LOP3.LUT R126, R3.reuse, 0x186, RZ, 0xfc, !PT ;  /* 0x00000186037e7812 */ /* 0x040fe200078efcff */
[----:B------:R-:W-:Y:S01]  /*3000*/  @!P6 IMAD.IADD R220, R220, 0x1, -R0 ;  /* 0x00000001dcdce824 */ /* 0x000fe200078e0a00 */
[----:B------:R-:W-:Y:S01]  /*3010*/  ISETP.GT.U32.AND P6, PT, R0, R219, PT ;  /* 0x000000db0000720c */ /* 0x000fe20003fc4070 */
[----:B------:R-:W-:Y:S01]  /*3020*/  IMAD.MOV R5, RZ, RZ, -R4 ;  /* 0x000000ffff057224 */ /* 0x000fe200078e0a04 */
[----:B------:R-:W-:Y:S01]  /*3030*/  LOP3.LUT R128, R3, 0x18a, RZ, 0xfc, !PT ;  /* 0x0000018a03807812 */ /* 0x000fe200078efcff */
[----:B------:R-:W-:Y:S01]  /*3040*/  IMAD.HI.U32 R4, R2, R7, RZ ;  /* 0x0000000702047227 */ /* 0x000fe200078e00ff */
[----:B------:R-:W-:-:S02]  /*3050*/  ISETP.GT.U32.AND P1, PT, R0, R220, PT ;  /* 0x000000dc0000720c */ /* 0x000fc40003f24070 */
[C---:B------:R-:W-:Y:S01]  /*3060*/  LOP3.LUT R129, R3.reuse, 0x18c, RZ, 0xfc, !PT ;  /* 0x0000018c03817812 */ /* 0x040fe200078efcff */
[----:B------:R-:W-:Y:S01]  /*3070*/  IMAD R221, R0, R5, R221 ;  /* 0x0000000500dd7224 */ /* 0x000fe200078e02dd */
[C---:B------:R-:W-:Y:S01]  /*3080*/  LOP3.LUT R130, R3.reuse, 0x18e, RZ, 0xfc, !PT ;  /* 0x0000018e03827812 */ /* 0x040fe200078efcff */
[----:B------:R-:W-:Y:S01]  /*3090*/  IMAD.MOV R222, RZ, RZ, -R4 ;  /* 0x000000ffffde7224 */ /* 0x000fe200078e0a04 */
[----:B------:R-:W-:Y:S01]  /*30a0*/  IABS R125, R129 ;  /* 0x00000081007d7213 */ /* 0x000fe20000000000 */
[----:B------:R-:W-:Y:S01]  /*30b0*/  IMAD.HI.U32 R4, R2, R223, RZ ;  /* 0x000000df02047227 */ /* 0x000fe200078e00ff */
[C---:B------:R-:W-:Y:S02]  /*30c0*/  ISETP.GT.U32.AND P2, PT, R0.reuse, R221, PT ;  /* 0x000000dd0000720c */ /* 0x040fe40003f44070 */
[----:B------:R-:W-:Y:S01]  /*30d0*/  IABS R127, R130 ;  /* 0x00000082007f7213 */ /* 0x000fe20000000000 */
[C---:B------:R-:W-:Y:S01]  /*30e0*/  IMAD R222, R0.reuse, R222, R7 ;  /* 0x000000de00de7224 */ /* 0x040fe200078e0207 */
[----:B------:R-:W-:Y:S01]  /*30f0*/  LOP3.LUT R7, R3, 0x62, RZ, 0xfc, !PT ;  /* 0x0000006203077812 */ /* 0x000fe200078efcff */
[----:B------:R-:W-:Y:S01]  /*3100*/  @!P6 IMAD.IADD R219, R219, 0x1, -R0 ;  /* 0x00000001dbdbe824 */ /* 0x000fe200078e0a00 */
[----:B------:R-:W-:Y:S01]  /*3110*/  LOP3.LUT R131, R3, 0x190, RZ, 0xfc, !PT ;  /* 0x0000019003837812 */ /* 0x000fe200078efcff */
[----:B------:R-:W-:Y:S01]  /*3120*/  IMAD.MOV R4, RZ, RZ, -R4 ;  /* 0x000000ffff047224 */ /* 0x000fe200078e0a04 */
[----:B------:R-:W-:Y:S01]  /*3130*/  ISETP.GT.U32.AND P6, PT, R0, R222, PT ;  /* 0x000000de0000720c */ /* 0x000fe20003fc4070 */
[--C-:B------:R-:W-:Y:S01]  /*3140*/  @!P0 IMAD.IADD R218, R218, 0x1, -R0.reuse ;  /* 0x00000001dada8824 */ /* 0x100fe200078e0a00 */
[----:B------:R-:W-:Y:S01]  /*3150*/  IABS R5, R7 ;  /* 0x0000000700057213 */ /* 0x000fe20000000000 */
[----:B------:R-:W-:Y:S01]  /*3160*/  IMAD R223, R0, R4, R223 ;  /* 0x0000000400df7224 */ /* 0x000fe200078e02df */
[----:B------:R-:W-:Y:S01]  /*3170*/  ISETP.GE.AND P0, PT, R8, RZ, PT ;  /* 0x000000ff0800720c */ /* 0x000fe20003f06270 */
[----:B------:R-:W-:Y:S01]  /*3180*/  @!P2 IMAD.IADD R221, R221, 0x1, -R0 ;  /* 0x00000001dddda824 */ /* 0x000fe200078e0a00 */
[----:B------:R-:W-:Y:S01]  /*3190*/  ISETP.GE.AND P2, PT, R7, RZ, PT ;  /* 0x000000ff0700720c */ /* 0x000fe20003f46270 */
[----:B------:R-:W-:Y:S01]  /*31a0*/  IMAD.HI.U32 R4, R2, R5, RZ ;  /* 0x0000000502047227 */ /* 0x000fe200078e00ff */
[----:B------:R-:W-:-:S02]  /*31b0*/  LOP3.LUT R7, R3, 0x64, RZ, 0xfc, !PT ;  /* 0x0000006403077812 */ /* 0x000fc400078efcff */
[----:B------:R-:W-:Y:S01]  /*31c0*/  LOP3.LUT R8, R3, 0x66, RZ, 0xfc, !PT ;  /* 0x0000006603087812 */ /* 0x000fe200078efcff */
[--C-:B------:R-:W-:Y:S01]  /*31d0*/  @!P1 IMAD.IADD R220, R220, 0x1, -R0.reuse ;  /* 0x00000001dcdc9824 */ /* 0x100fe200078e0a00 */
[----:B------:R-:W-:Y:S01]  /*31e0*/  IABS R225, R7 ;  /* 0x0000000700e17213 */ /* 0x000fe20000000000 */
[----:B------:R-:W-:Y:S01]  /*31f0*/  @!P6 IMAD.IADD R222, R222, 0x1, -R0 ;  /* 0x00000001dedee824 */ /* 0x000fe200078e0a00 */
[C---:B------:R-:W-:Y:S01]  /*3200*/  ISETP.GT.U32.AND P6, PT, R0.reuse, R221, PT ;  /* 0x000000dd0000720c */ /* 0x040fe20003fc4070 */
[----:B------:R-:W-:Y:S01]  /*3210*/  IMAD.MOV R4, RZ, RZ, -R4 ;  /* 0x000000ffff047224 */ /* 0x000fe200078e0a04 */
[----:B------:R-:W-:Y:S01]  /*3220*/  IABS R9, R8 ;  /* 0x0000000800097213 */ /* 0x000fe20000000000 */
[----:B------:R-:W-:Y:S01]  /*3230*/  @!P4 IMAD.MOV R220, RZ, RZ, -R220 ;  /* 0x000000ffffdcc224 */ /* 0x000fe200078e0adc */
[C---:B------:R-:W-:Y:S01]  /*3240*/  ISETP.GT.U32.AND P4, PT, R0.reuse, R223, PT ;  /* 0x000000df0000720c */ /* 0x040fe20003f84070 */
[----:B------:R-:W-:Y:S01]  /*3250*/  IMAD R224, R0, R4, R5 ;  /* 0x0000000400e07224 */ /* 0x000fe200078e0205 */
[----:B------:R-:W-:Y:S01]  /*3260*/  ISETP.GE.AND P1, PT, R12, RZ, PT ;  /* 0x000000ff0c00720c */ /* 0x000fe20003f26270 */
[----:B------:R-:W-:Y:S01]  /*3270*/  @!P5 IMAD.MOV R217, RZ, RZ, -R217 ;  /* 0x000000ffffd9d224 */ /* 0x000fe200078e0ad9 */
[----:B------:R-:W-:Y:S01]  /*3280*/  ISETP.GE.AND P5, PT, R10, RZ, PT ;  /* 0x000000ff0a00720c */ /* 0x000fe20003fa6270 */
[----:B------:R-:W-:Y:S01]  /*3290*/  @!P0 IMAD.MOV R219, RZ, RZ, -R219 ;  /* 0x000000ffffdb8224 */ /* 0x000fe200078e0adb */
[C---:B------:R-:W-:Y:S01]  /*32a0*/  ISETP.GT.U32.AND P0, PT, R0.reuse, R222, PT ;  /* 0x000000de0000720c */ /* 0x040fe20003f04070 */
[----:B------:R-:W-:Y:S01]  /*32b0*/  @!P3 IMAD.MOV R218, RZ, RZ, -R218 ;  /* 0x000000ffffdab224 */ /* 0x000fe200078e0ada */
[----:B------:R-:W-:Y:S01]  /*32c0*/  ISETP.GE.AND P3, PT, R11, RZ, PT ;  /* 0x000000ff0b00720c */ /* 0x000fe20003f66270 */
[----:B------:R-:W-:Y:S01]  /*32d0*/  @!P6 IMAD.IADD R221, R221, 0x1, -R0 ;  /* 0x00000001dddde824 */ /* 0x000fe200078e0a00 */
[----:B------:R-:W-:Y:S01]  /*32e0*/  ISETP.GT.U32.AND P6, PT, R0, R224, PT ;  /* 0x000000e00000720c */ /* 0x000fe20003fc4070 */
[----:B------:R-:W-:Y:S01]  /*32f0*/  IMAD.HI.U32 R4, R2, R225, RZ ;  /* 0x000000e102047227 */ /* 0x000fe200078e00ff */
[----:B------:R-:W-:-:S02]  /*3300*/  LOP3.LUT R10, R3, 0x68, RZ, 0xfc, !PT ;  /* 0x00000068030a7812 */ /* 0x000fc400078efcff */
[----:B------:R-:W-:Y:S01]  /*3310*/  LOP3.LUT R11, R3, 0x6c, RZ, 0xfc, !PT ;  /* 0x0000006c030b7812 */ /* 0x000fe200078efcff */
[--C-:B------:R-:W-:Y:S01]  /*3320*/  @!P4 IMAD.IADD R223, R223, 0x1, -R0.reuse ;  /* 0x00000001dfdfc824 */ /* 0x100fe200078e0a00 */
[----:B------:R-:W-:Y:S01]  /*3330*/  IABS R227, R10 ;  /* 0x0000000a00e37213 */ /* 0x000fe20000000000 */
[----:B------:R-:W-:Y:S01]  /*3340*/  @!P5 IMAD.MOV R221, RZ, RZ, -R221 ;  /* 0x000000ffffddd224 */ /* 0x000fe200078e0add */
[----:B------:R-:W-:Y:S01]  /*3350*/  ISETP.GE.AND P4, PT, R8, RZ, PT ;  /* 0x000000ff0800720c */ /* 0x000fe20003f86270 */
[--C-:B------:R-:W-:Y:S01]  /*3360*/  @!P0 IMAD.IADD R222, R222, 0x1, -R0.reuse ;  /* 0x00000001dede8824 */ /* 0x100fe200078e0a00 */
[----:B------:R-:W-:Y:S01]  /*3370*/  ISETP.GE.AND P0, PT, R7, RZ, PT ;  /* 0x000000ff0700720c */ /* 0x000fe20003f06270 */
[----:B------:R-:W-:Y:S01]  /*3380*/  IMAD.HI.U32 R5, R2, R9, RZ ;  /* 0x0000000902057227 */ /* 0x000fe200078e00ff */
[----:B------:R-:W-:Y:S02]  /*3390*/  ISETP.GT.U32.AND P5, PT, R0, R223, PT ;  /* 0x000000df0000720c */ /* 0x000fe40003fa4070 */
[C---:B------:R-:W-:Y:S01]  /*33a0*/  LOP3.LUT R8, R3.reuse, 0x6a, RZ, 0xfc, !PT ;  /* 0x0000006a03087812 */ /* 0x040fe200078efcff */
[----:B------:R-:W-:Y:S01]  /*33b0*/  @!P6 IMAD.IADD R224, R224, 0x1, -R0 ;  /* 0x00000001e0e0e824 */ /* 0x000fe200078e0a00 */
[----:B------:R-:W-:Y:S01]  /*33c0*/  IABS R229, R11 ;  /* 0x0000000b00e57213 */ /* 0x000fe20000000000 */
[----:B------:R-:W-:Y:S01]  /*33d0*/  IMAD.MOV R7, RZ, RZ, -R4 ;  /* 0x000000ffff077224 */ /* 0x000fe200078e0a04 */
[----:B------:R-:W-:Y:S01]  /*33e0*/  LOP3.LUT R12, R3, 0x6e, RZ, 0xfc, !PT ;  /* 0x0000006e030c7812 */ /* 0x000fe200078efcff */
[----:B------:R-:W-:Y:S01]  /*33f0*/  IMAD.HI.U32 R4, R2, R227, RZ ;  /* 0x000000e302047227 */ /* 0x000fe200078e00ff */
[----:B------:R-:W-:-:S02]  /*3400*/  ISETP.GT.U32.AND P6, PT, R0, R224, PT ;  /* 0x000000e00000720c */ /* 0x000fc40003fc4070 */
[C---:B------:R-:W-:Y:S01]  /*3410*/  LOP3.LUT R132, R3.reuse, 0x19c, RZ, 0xfc, !PT ;  /* 0x0000019c03847812 */ /* 0x040fe200078efcff */
[----:B------:R-:W-:Y:S01]  /*3420*/  IMAD.MOV R5, RZ, RZ, -R5 ;  /* 0x000000ffff057224 */ /* 0x000fe200078e0a05 */
[C---:B------:R-:W-:Y:S01]  /*3430*/  LOP3.LUT R134, R3.reuse, 0x19e, RZ, 0xfc, !PT ;  /* 0x0000019e03867812 */ /* 0x040fe200078efcff */
[C---:B------:R-:W-:Y:S01]  /*3440*/  IMAD R225, R0.reuse, R7, R225 ;  /* 0x0000000700e17224 */ /* 0x040fe200078e02e1 */
[----:B------:R-:W-:Y:S01]  /*3450*/  IABS R7, R8 ;  /* 0x0000000800077213 */ /* 0x000fe20000000000 */
[----:B------:R-:W-:Y:S01]  /*3460*/  IMAD.MOV R4, RZ, RZ, -R4 ;  /* 0x000000ffff047224 */ /* 0x000fe200078e0a04 */
[----:B------:R-:W-:Y:S01]  /*3470*/  IABS R135, R134 ;  /* 0x0000008600877213 */ /* 0x000fe20000000000 */
[C---:B------:R-:W-:Y:S01]  /*3480*/  IMAD R226, R0.reuse, R5, R9 ;  /* 0x0000000500e27224 */ /* 0x040fe200078e0209 */
[----:B------:R-:W-:Y:S01]  /*3490*/  IABS R9, R12 ;  /* 0x0000000c00097213 */ /* 0x000fe20000000000 */
[----:B------:R-:W-:Y:S01]  /*34a0*/  @!P3 IMAD.MOV R222, RZ, RZ, -R222 ;  /* 0x000000ffffdeb224 */ /* 0x000fe200078e0ade */
[C---:B------:R-:W-:Y:S01]  /*34b0*/  ISETP.GT.U32.AND P3, PT, R0.reuse, R225, PT ;  /* 0x000000e10000720c */ /* 0x040fe20003f64070 */
[C---:B------:R-:W-:Y:S01]  /*34c0*/  IMAD R227, R0.reuse, R4, R227 ;  /* 0x0000000400e37224 */ /* 0x040fe200078e02e3 */
[----:B------:R-:W-:Y:S01]  /*34d0*/  LOP3.LUT R140, R3, 0x1a4, RZ, 0xfc, !PT ;  /* 0x000001a4038c7812 */ /* 0x000fe200078efcff */
[--C-:B------:R-:W-:Y:S01]  /*34e0*/  @!P5 IMAD.IADD R223, R223, 0x1, -R0.reuse ;  /* 0x00000001dfdfd824 */ /* 0x100fe200078e0a00 */
[----:B------:R-:W-:Y:S01]  /*34f0*/  ISETP.GT.U32.AND P5, PT, R0, R226, PT ;  /* 0x000000e20000720c */ /* 0x000fe20003fa4070 */
[----:B------:R-:W-:Y:S01]  /*3500*/  @!P6 IMAD.IADD R224, R224, 0x1, -R0 ;  /* 0x00000001e0e0e824 */ /* 0x000fe200078e0a00 */
[----:B------:R-:W-:Y:S01]  /*3510*/  ISETP.GT.U32.AND P6, PT, R0, R227, PT ;  /* 0x000000e30000720c */ /* 0x000fe20003fc4070 */
[----:B------:R-:W-:Y:S01]  /*3520*/  IMAD.HI.U32 R4, R2, R7, RZ ;  /* 0x0000000702047227 */ /* 0x000fe200078e00ff */
[----:B------:R-:W-:-:S02]  /*3530*/  LOP3.LUT R145, R3, 0x1a2, RZ, 0xfc, !PT ;  /* 0x000001a203917812 */ /* 0x000fc400078efcff */
[----:B------:R-:W-:Y:S01]  /*3540*/  IABS R139, R140 ;  /* 0x0000008c008b7213 */ /* 0x000fe20000000000 */
[----:B------:R-:W-:Y:S01]  /*3550*/  IMAD.HI.U32 R5, R2, R229, RZ ;  /* 0x000000e502057227 */ /* 0x000fe200078e00ff */
[----:B------:R-:W-:Y:S02]  /*3560*/  IABS R137, R145 ;  /* 0x0000009100897213 */ /* 0x000fe40000000000 */
[----:B------:R-:W-:Y:S01]  /*3570*/  LOP3.LUT R144, R3, 0x1a6, RZ, 0xfc, !PT ;  /* 0x000001a603907812 */ /* 0x000fe200078efcff */
[--C-:B------:R-:W-:Y:S01]  /*3580*/  @!P3 IMAD.IADD R225, R225, 0x1, -R0.reuse ;  /* 0x00000001e1e1b824 */ /* 0x100fe200078e0a00 */
[----:B------:R-:W-:Y:S01]  /*3590*/  ISETP.GE.AND P3, PT, R10, RZ, PT ;  /* 0x000000ff0a00720c */ /* 0x000fe20003f66270 */
[--C-:B------:R-:W-:Y:S01]  /*35a0*/  @!P5 IMAD.IADD R226, R226, 0x1, -R0.reuse ;  /* 0x00000001e2e2d824 */ /* 0x100fe200078e0a00 */
[----:B------:R-:W-:Y:S01]  /*35b0*/  LOP3.LUT R10, R3, 0x80, RZ, 0xfc, !PT ;  /* 0x00000080030a7812 */ /* 0x000fe200078efcff */
[----:B------:R-:W-:Y:S01]  /*35c0*/  @!P6 IMAD.IADD R227, R227, 0x1, -R0 ;  /* 0x00000001e3e3e824 */ /* 0x000fe200078e0a00 */
[C---:B------:R-:W-:Y:S01]  /*35d0*/  ISETP.GT.U32.AND P5, PT, R0.reuse, R225, PT ;  /* 0x000000e10000720c */ /* 0x040fe20003fa4070 */
[----:B------:R-:W-:Y:S01]  /*35e0*/  IMAD.MOV R4, RZ, RZ, -R4 ;  /* 0x000000ffff047224 */ /* 0x000fe200078e0a04 */
[C---:B------:R-:W-:Y:S01]  /*35f0*/  ISETP.GT.U32.AND P6, PT, R0.reuse, R226, PT ;  /* 0x000000e20000720c */ /* 0x040fe20003fc4070 */
[----:B------:R-:W-:Y:S01]  /*3600*/  IMAD.MOV R5, RZ, RZ, -R5 ;  /* 0x000000ffff057224 */ /* 0x000fe200078e0a05 */
[----:B------:R-:W-:Y:S01]  /*3610*/  IABS R239, R10 ;  /* 0x0000000a00ef7213 */ /* 0x000fe20000000000 */
[C---:B------:R-:W-:Y:S01]  /*3620*/  IMAD R228, R0.reuse, R4, R7 ;  /* 0x0000000400e47224 */ /* 0x040fe200078e0207 */
[----:B------:R-:W-:Y:S01]  /*3630*/  IABS R141, R144 ;  /* 0x00000090008d7213 */ /* 0x000fe20000000000 */
[----:B------:R-:W-:Y:S01]  /*3640*/  IMAD R229, R0, R5, R229 ;  /* 0x0000000500e57224 */ /* 0x000fe200078e02e5 */
[C---:B------:R-:W-:Y:S01]  /*3650*/  LOP3.LUT R142, R3.reuse, 0x1a8, RZ, 0xfc, !PT ;  /* 0x000001a8038e7812 */ /* 0x040fe200078efcff */
[----:B------:R-:W-:Y:S01]  /*3660*/  IMAD.HI.U32 R5, R2, R231, RZ ;  /* 0x000000e702057227 */ /* 0x000fe200078e00ff */
[----:B------:R-:W-:-:S02]  /*3670*/  LOP3.LUT R147, R3, 0x1ac, RZ, 0xfc, !PT ;  /* 0x000001ac03937812 */ /* 0x000fc400078efcff */
[----:B------:R-:W-:Y:S01]  /*3680*/  IABS R143, R142 ;  /* 0x0000008e008f7213 */ /* 0x000fe20000000000 */
[--C-:B------:R-:W-:Y:S01]  /*3690*/  @!P5 IMAD.IADD R225, R225, 0x1, -R0.reuse ;  /* 0x00000001e1e1d824 */ /* 0x100fe200078e0a00 */
[----:B------:R-:W-:Y:S01]  /*36a0*/  ISETP.GT.U32.AND P5, PT, R0, R228, PT ;  /* 0x000000e40000720c */ /* 0x000fe20003fa4070 */
[----:B------:R-:W-:Y:S01]  /*36b0*/  @!P6 IMAD.IADD R226, R226, 0x1, -R0 ;  /* 0x00000001e2e2e824 */ /* 0x000fe200078e0a00 */
[----:B------:R-:W-:Y:S01]  /*36c0*/  ISETP.GT.U32.AND P6, PT, R0, R229, PT ;  /* 0x000000e50000720c */ /* 0x000fe20003fc4070 */
[----:B------:R-:W-:Y:S01]  /*36d0*/  @!P2 IMAD.MOV R224, RZ, RZ, -R224 ;  /* 0x000000ffffe0a224 */ /* 0x000fe200078e0ae0 */
[----:B------:R-:W-:Y:S01]  /*36e0*/  ISETP.GE.AND P2, PT, R8, RZ, PT ;  /* 0x000000ff0800720c */ /* 0x000fe20003f46270 */
[----:B------:R-:W-:Y:S01]  /*36f0*/  IMAD.MOV R5, RZ, RZ, -R5 ;  /* 0x000000ffff057224 */ /* 0x000fe200078e0a05 */
[C---:B------:R-:W-:Y:S01]  /*3700*/  LOP3.LUT R8, R3.reuse, 0x72, RZ, 0xfc, !PT ;  /* 0x0000007203087812 */ /* 0x040fe200078efcff */
[----:B------:R-:W-:Y:S01]  /*3710*/  IMAD.HI.U32 R4, R2, R9, RZ ;  /* 0x0000000902047227 */ /* 0x000fe200078e00ff */
[----:B------:R-:W-:-:S02]  /*3720*/  LOP3.LUT R146, R3, 0x1ae, RZ, 0xfc, !PT ;  /* 0x000001ae03927812 */ /* 0x000fc400078efcff */
[----:B------:R-:W-:Y:S01]  /*3730*/  IABS R7, R8 ;  /* 0x0000000800077213 */ /* 0x000fe20000000000 */
[----:B------:R-:W-:Y:S01]  /*3740*/  IMAD R231, R0, R5, R231 ;  /* 0x0000000500e77224 */ /* 0x000fe200078e02e7 */
[C---:B------:R-:W-:Y:S01]  /*3750*/  LOP3.LUT R149, R3.reuse, 0x1b8, RZ, 0xfc, !PT ;  /* 0x000001b803957812 */ /* 0x040fe200078efcff */
[--C-:B------:R-:W-:Y:S01]  /*3760*/  @!P5 IMAD.IADD R228, R228, 0x1, -R0.reuse ;  /* 0x00000001e4e4d824 */ /* 0x100fe200078e0a00 */
[----:B------:R-:W-:Y:S01]  /*3770*/  LOP3.LUT R150, R3, 0x1ba, RZ, 0xfc, !PT ;  /* 0x000001ba03967812 */ /* 0x000fe200078efcff */
[----:B------:R-:W-:Y:S01]  /*3780*/  @!P6 IMAD.IADD R229, R229, 0x1, -R0 ;  /* 0x00000001e5e5e824 */ /* 0x000fe200078e0a00 */
[----:B------:R-:W-:Y:S01]  /*3790*/  IABS R151, R149 ;  /* 0x0000009500977213 */ /* 0x000fe20000000000 */
[----:B------:R-:W-:Y:S01]  /*37a0*/  @!P0 IMAD.MOV R225, RZ, RZ, -R225 ;  /* 0x000000ffffe18224 */ /* 0x000fe200078e0ae1 */
[C---:B------:R-:W-:Y:S01]  /*37b0*/  ISETP.GT.U32.AND P0, PT, R0.reuse, R228, PT ;  /* 0x000000e40000720c */ /* 0x040fe20003f04070 */
[----:B------:R-:W-:Y:S01]  /*37c0*/  @!P4 IMAD.MOV R226, RZ, RZ, -R226 ;  /* 0x000000ffffe2c224 */ /* 0x000fe200078e0ae2 */
[C---:B------:R-:W-:Y:S01]  /*37d0*/  ISETP.GT.U32.AND P4, PT, R0.reuse, R231, PT ;  /* 0x000000e70000720c */ /* 0x040fe20003f84070 */
[----:B------:R-:W-:Y:S01]  /*37e0*/  IMAD.MOV R4, RZ, RZ, -R4 ;  /* 0x000000ffff047224 */ /* 0x000fe200078e0a04 */
[C---:B------:R-:W-:Y:S01]  /*37f0*/  ISETP.GT.U32.AND P6, PT, R0.reuse, R229, PT ;  /* 0x000000e50000720c */ /* 0x040fe20003fc4070 */
[----:B------:R-:W-:Y:S01]  /*3800*/  IMAD.MOV.U32 R5, RZ, RZ, R7 ;  /* 0x000000ffff057224 */ /* 0x000fe200078e0007 */
[----:B------:R-:W-:Y:S01]  /*3810*/  IABS R153, R150 ;  /* 0x0000009600997213 */ /* 0x000fe20000000000 */
[----:B------:R-:W-:Y:S01]  /*3820*/  IMAD R230, R0, R4, R9 ;  /* 0x0000000400e67224 */ /* 0x000fe200078e0209 */
[C---:B------:R-:W-:Y:S01]  /*3830*/  LOP3.LUT R9, R3.reuse, 0x74, RZ, 0xfc, !PT ;  /* 0x0000007403097812 */ /* 0x040fe200078efcff */
[----:B------:R-:W-:Y:S01]  /*3840*/  IMAD.HI.U32 R4, R2, R5, RZ ;  /* 0x0000000502047227 */ /* 0x000fe200078e00ff */
[----:B------:R-:W-:-:S02]  /*3850*/  LOP3.LUT R155, R3, 0x1bc, RZ, 0xfc, !PT ;  /* 0x000001bc039b7812 */ /* 0x000fc400078efcff */
[----:B------:R-:W-:Y:S01]  /*3860*/  ISETP.GT.U32.AND P5, PT, R0, R230, PT ;  /* 0x000000e60000720c */ /* 0x000fe20003fa4070 */
        /* <DEDUP_REMOVED lines=9> */
[C---:B------:R-:W-:Y:S01]  /*3900*/  ISETP.GT.U32.AND P6, PT, R0.reuse, R232, PT ;  /* 0x000000e80000720c */ /* 0x040fe20003fc4070 */
[----:B------:R-:W-:Y:S01]  /*3910*/  @!P2 IMAD.MOV R228, RZ, RZ, -R228 ;  /* 0x000000ffffe4a224 */ /* 0x000fe200078e0ae4 */
[----:B------:R-:W-:Y:S01]  /*3920*/  ISETP.GT.U32.AND P2, PT, R0, R231, PT ;  /* 0x000000e70000720c */ /* 0x000fe20003f44070 */
[----:B------:R-:W-:Y:S01]  /*3930*/  IMAD.HI.U32 R4, R2, R233, RZ ;  /* 0x000000e902047227 */ /* 0x000fe200078e00ff */
[----:B------:R-:W-:-:S02]  /*3940*/  LOP3.LUT R8, R3, 0x7a, RZ, 0xfc, !PT ;  /* 0x0000007a03087812 */ /* 0x000fc400078efcff */
[----:B------:R-:W-:Y:S01]  /*3950*/  IABS R235, R5 ;  /* 0x0000000500eb7213 */ /* 0x000fe20000000000 */
[----:B------:R-:W-:Y:S01]  /*3960*/  @!P1 IMAD.MOV R223, RZ, RZ, -R223 ;  /* 0x000000ffffdf9224 */ /* 0x000fe200078e0adf */
[----:B------:R-:W-:Y:S01]  /*3970*/  ISETP.GT.U32.AND P1, PT, R0, R227, PT ;  /* 0x000000e30000720c */ /* 0x000fe20003f24070 */
[----:B------:R-:W-:Y:S01]  /*3980*/  IMAD.MOV R4, RZ, RZ, -R4 ;  /* 0x000000ffff047224 */ /* 0x000fe200078e0a04 */
[----:B------:R-:W-:Y:S01]  /*3990*/  IABS R13, R16 ;  /* 0x00000010000d7213 */ /* 0x000fe20000000000 */
[--C-:B------:R-:W-:Y:S01]  /*39a0*/  @!P5 IMAD.IADD R230, R230, 0x1, -R0.reuse ;  /* 0x00000001e6e6d824 */ /* 0x100fe200078e0a00 */
[C---:B------:R-:W-:Y:S01]  /*39b0*/  LOP3.LUT R152, R3.reuse, 0x1c2, RZ, 0xfc, !PT ;  /* 0x000001c203987812 */ /* 0x040fe200078efcff */
[----:B------:R-:W-:Y:S01]  /*39c0*/  IMAD R233, R0, R4, R233 ;  /* 0x0000000400e97224 */ /* 0x000fe200078e02e9 */
[----:B------:R-:W-:Y:S01]  /*39d0*/  LOP3.LUT R4, R3, 0x76, RZ, 0xfc, !PT ;  /* 0x0000007603047812 */ /* 0x000fe200078efcff */
[--C-:B------:R-:W-:Y:S01]  /*39e0*/  @!P6 IMAD.IADD R232, R232, 0x1, -R0.reuse ;  /* 0x00000001e8e8e824 */ /* 0x100fe200078e0a00 */
[C---:B------:R-:W-:Y:S01]  /*39f0*/  ISETP.GT.U32.AND P5, PT, R0.reuse, R230, PT ;  /* 0x000000e60000720c */ /* 0x040fe20003fa4070 */
[----:B------:R-:W-:Y:S01]  /*3a00*/  @!P2 IMAD.IADD R231, R231, 0x1, -R0 ;  /* 0x00000001e7e7a824 */ /* 0x000fe200078e0a00 */
[----:B------:R-:W-:-:S02]  /*3a10*/  ISETP.GT.U32.AND P2, PT, R0, R233, PT ;  /* 0x000000e90000720c */ /* 0x000fc40003f44070 */
[----:B------:R-:W-:Y:S01]  /*3a20*/  ISETP.GT.U32.AND P6, PT, R0, R232, PT ;  /* 0x000000e80000720c */ /* 0x000fe20003fc4070 */
[--C-:B------:R-:W-:Y:S01]  /*3a30*/  @!P1 IMAD.IADD R227, R227, 0x1, -R0.reuse ;  /* 0x00000001e3e39824 */ /* 0x100fe200078e0a00 */
[----:B------:R-:W-:Y:S01]  /*3a40*/  ISETP.GE.AND P1, PT, R11, RZ, PT ;  /* 0x000000ff0b00720c */ /* 0x000fe20003f26270 */
[----:B------:R-:W-:Y:S01]  /*3a50*/  @!P0 IMAD.MOV R231, RZ, RZ, -R231 ;  /* 0x000000ffffe78224 */ /* 0x000fe200078e0ae7 */
[----:B------:R-:W-:Y:S01]  /*3a60*/  ISETP.GE.AND P0, PT, R8, RZ, PT ;  /* 0x000000ff0800720c */ /* 0x000fe20003f06270 */
[----:B------:R-:W-:Y:S01]  /*3a70*/  @!P3 IMAD.MOV R227, RZ, RZ, -R227 ;  /* 0x000000ffffe3b224 */ /* 0x000fe200078e0ae3 */
[----:B------:R-:W-:Y:S02]  /*3a80*/  ISETP.GE.AND P3, PT, R12, RZ, PT ;  /* 0x000000ff0c00720c */ /* 0x000fe40003f66270 */
[----:B------:R-:W-:Y:S01]  /*3a90*/  IABS R7, R4 ;  /* 0x0000000400077213 */ /* 0x000fe20000000000 */
[--C-:B------:R-:W-:Y:S01]  /*3aa0*/  @!P5 IMAD.IADD R230, R230, 0x1, -R0.reuse ;  /* 0x00000001e6e6d824 */ /* 0x100fe200078e0a00 */
[----:B------:R-:W-:Y:S01]  /*3ab0*/  ISETP.GE.AND P5, PT, R9, RZ, PT ;  /* 0x000000ff0900720c */ /* 0x000fe20003fa6270 */
[--C-:B------:R-:W-:Y:S01]  /*3ac0*/  @!P2 IMAD.IADD R233, R233, 0x1, -R0.reuse ;  /* 0x00000001e9e9a824 */ /* 0x100fe200078e0a00 */
[----:B------:R-:W-:Y:S01]  /*3ad0*/  LOP3.LUT R9, R3, 0x7c, RZ, 0xfc, !PT ;  /* 0x0000007c03097812 */ /* 0x000fe200078efcff */
[----:B------:R-:W-:Y:S01]  /*3ae0*/  @!P6 IMAD.IADD R232, R232, 0x1, -R0 ;  /* 0x00000001e8e8e824 */ /* 0x000fe200078e0a00 */
[----:B------:R-:W-:Y:S01]  /*3af0*/  IABS R8, R8 ;  /* 0x0000000800087213 */ /* 0x000fe20000000000 */
[----:B------:R-:W-:Y:S01]  /*3b00*/  @!P1 IMAD.MOV R229, RZ, RZ, -R229 ;  /* 0x000000ffffe59224 */ /* 0x000fe200078e0ae5 */
[----:B------:R-:W-:Y:S01]  /*3b10*/  ISETP.GE.AND P1, PT, R4, RZ, PT ;  /* 0x000000ff0400720c */ /* 0x000fe20003f26270 */
[----:B------:R-:W-:Y:S01]  /*3b20*/  IMAD.HI.U32 R4, R2, R7, RZ ;  /* 0x0000000702047227 */ /* 0x000fe200078e00ff */
[----:B------:R-:W-:-:S02]  /*3b30*/  ISETP.GE.AND P6, PT, R9, RZ, PT ;  /* 0x000000ff0900720c */ /* 0x000fc40003fc6270 */
[----:B------:R-:W-:Y:S01]  /*3b40*/  IABS R237, R9 ;  /* 0x0000000900ed7213 */ /* 0x000fe20000000000 */
[----:B------:R-:W-:Y:S01]  /*3b50*/  IMAD.MOV.U32 R9, RZ, RZ, R8 ;  /* 0x000000ffff097224 */ /* 0x000fe200078e0008 */
[----:B------:R-:W-:Y:S01]  /*3b60*/  ISETP.GT.U32.AND P2, PT, R0, R233, PT ;  /* 0x000000e90000720c */ /* 0x000fe20003f44070 */
[----:B------:R-:W-:Y:S01]  /*3b70*/  @!P3 IMAD.MOV R230, RZ, RZ, -R230 ;  /* 0x000000ffffe6b224 */ /* 0x000fe200078e0ae6 */
[----:B------:R-:W-:Y:S01]  /*3b80*/  ISETP.GE.AND P3, PT, R5, RZ, PT ;  /* 0x000000ff0500720c */ /* 0x000fe20003f66270 */
[----:B------:R-:W-:Y:S01]  /*3b90*/  IMAD.MOV R234, RZ, RZ, -R4 ;  /* 0x000000ffffea7224 */ /* 0x000fe200078e0a04 */
[C---:B------:R-:W-:Y:S01]  /*3ba0*/  LOP3.LUT R11, R3.reuse, 0x82, RZ, 0xfc, !PT ;  /* 0x00000082030b7812 */ /* 0x040fe200078efcff */
[----:B------:R-:W-:Y:S01]  /*3bb0*/  IMAD.HI.U32 R5, R2, R9, RZ ;  /* 0x0000000902057227 */ /* 0x000fe200078e00ff */
[C---:B------:R-:W-:Y:S02]  /*3bc0*/  LOP3.LUT R12, R3.reuse, 0x84, RZ, 0xfc, !PT ;  /* 0x00000084030c7812 */ /* 0x040fe400078efcff */
[----:B------:R-:W-:Y:S01]  /*3bd0*/  IABS R8, R11 ;  /* 0x0000000b00087213 */ /* 0x000fe20000000000 */
[C---:B------:R-:W-:Y:S01]  /*3be0*/  IMAD R234, R0.reuse, R234, R7 ;  /* 0x000000ea00ea7224 */ /* 0x040fe200078e0207 */
[----:B------:R-:W-:Y:S01]  /*3bf0*/  IABS R241, R12 ;  /* 0x0000000c00f17213 */ /* 0x000fe20000000000 */
[----:B------:R-:W-:Y:S01]  /*3c00*/  IMAD.MOV R5, RZ, RZ, -R5 ;  /* 0x000000ffff057224 */ /* 0x000fe200078e0a05 */
[----:B------:R-:W-:Y:S01]  /*3c10*/  LOP3.LUT R154, R3, 0x1c4, RZ, 0xfc, !PT ;  /* 0x000001c4039a7812 */ /* 0x000fe200078efcff */
[----:B------:R-:W-:Y:S01]  /*3c20*/  @!P4 IMAD.MOV R232, RZ, RZ, -R232 ;  /* 0x000000ffffe8c224 */ /* 0x000fe200078e0ae8 */
[C---:B------:R-:W-:Y:S01]  /*3c30*/  ISETP.GT.U32.AND P4, PT, R0.reuse, R234, PT ;  /* 0x000000ea0000720c */ /* 0x040fe20003f84070 */
[----:B------:R-:W-:Y:S01]  /*3c40*/  @!P2 IMAD.IADD R233, R233, 0x1, -R0 ;  /* 0x00000001e9e9a824 */ /* 0x000fe200078e0a00 */
[----:B------:R-:W-:Y:S01]  /*3c50*/  IABS R156, R154 ;  /* 0x0000009a009c7213 */ /* 0x000fe20000000000 */
[----:B------:R-:W-:Y:S01]  /*3c60*/  IMAD R236, R0, R5, R9 ;  /* 0x0000000500ec7224 */ /* 0x000fe200078e0209 */
[C---:B------:R-:W-:Y:S01]  /*3c70*/  LOP3.LUT R9, R3.reuse, 0x7e, RZ, 0xfc, !PT ;  /* 0x0000007e03097812 */ /* 0x040fe200078efcff */
[----:B------:R-:W-:Y:S01]  /*3c80*/  @!P5 IMAD.MOV R233, RZ, RZ, -R233 ;  /* 0x000000ffffe9d224 */ /* 0x000fe200078e0ae9 */
[----:B------:R-:W-:Y:S01]  /*3c90*/  LOP3.LUT R159, R3, 0x1ce, RZ, 0xfc, !PT ;  /* 0x000001ce039f7812 */ /* 0x000fe200078efcff */
[----:B------:R-:W-:Y:S01]  /*3ca0*/  IMAD.HI.U32 R4, R2, R235, RZ ;  /* 0x000000eb02047227 */ /* 0x000fe200078e00ff */
[----:B------:R-:W-:-:S02]  /*3cb0*/  ISETP.GT.U32.AND P5, PT, R0, R236, PT ;  /* 0x000000ec0000720c */ /* 0x000fc40003fa4070 */
[----:B------:R-:W-:Y:S01]  /*3cc0*/  IABS R157, R159 ;  /* 0x0000009f009d7213 */ /* 0x000fe20000000000 */
[----:B------:R-:W-:Y:S01]  /*3cd0*/  IMAD.MOV R7, RZ, RZ, -R4 ;  /* 0x000000ffff077224 */ /* 0x000fe200078e0a04 */
[C---:B------:R-:W-:Y:S01]  /*3ce0*/  LOP3.LUT R161, R3.reuse, 0x1d0, RZ, 0xfc, !PT ;  /* 0x000001d003a17812 */ /* 0x040fe200078efcff */
[--C-:B------:R-:W-:Y:S01]  /*3cf0*/  @!P4 IMAD.IADD R234, R234, 0x1, -R0.reuse ;  /* 0x00000001eaeac824 */ /* 0x100fe200078e0a00 */
[C---:B------:R-:W-:Y:S01]  /*3d00*/  LOP3.LUT R165, R3.reuse, 0x1de, RZ, 0xfc, !PT ;  /* 0x000001de03a57812 */ /* 0x040fe200078efcff */
[----:B------:R-:W-:Y:S01]  /*3d10*/  IMAD.HI.U32 R4, R2, R237, RZ ;  /* 0x000000ed02047227 */ /* 0x000fe200078e00ff */
[----:B------:R-:W-:Y:S02]  /*3d20*/  LOP3.LUT R252, R3, 0x1e2, RZ, 0xfc, !PT ;  /* 0x000001e203fc7812 */ /* 0x000fe400078efcff */
[C---:B------:R-:W-:Y:S01]  /*3d30*/  ISETP.GT.U32.AND P4, PT, R0.reuse, R234, PT ;  /* 0x000000ea0000720c */ /* 0x040fe20003f84070 */
[----:B------:R-:W-:Y:S01]  /*3d40*/  IMAD R235, R0, R7, R235 ;  /* 0x0000000700eb7224 */ /* 0x000fe200078e02eb */
[----:B------:R-:W-:Y:S01]  /*3d50*/  IABS R7, R9 ;  /* 0x0000000900077213 */ /* 0x000fe20000000000 */
[----:B------:R-:W-:Y:S01]  /*3d60*/  @!P5 IMAD.IADD R236, R236, 0x1, -R0 ;  /* 0x00000001ececd824 */ /* 0x000fe200078e0a00 */
[----:B------:R-:W-:Y:S01]  /*3d70*/  IABS R167, R252 ;  /* 0x000000fc00a77213 */ /* 0x000fe20000000000 */
[----:B------:R-:W-:Y:S01]  /*3d80*/  IMAD.MOV R4, RZ, RZ, -R4 ;  /* 0x000000ffff047224 */ /* 0x000fe200078e0a04 */
[----:B------:R-:W-:Y:S01]  /*3d90*/  ISETP.GT.U32.AND P2, PT, R0, R235, PT ;  /* 0x000000eb0000720c */ /* 0x000fe20003f44070 */
[----:B------:R-:W-:Y:S01]  /*3da0*/  IMAD.HI.U32 R5, R2, R239, RZ ;  /* 0x000000ef02057227 */ /* 0x000fe200078e00ff */
[----:B------:R-:W-:-:S02]  /*3db0*/  ISETP.GT.U32.AND P5, PT, R0, R236, PT ;  /* 0x000000ec0000720c */ /* 0x000fc40003fa4070 */
[C---:B------:R-:W-:Y:S01]  /*3dc0*/  LOP3.LUT R251, R3.reuse, 0x1e4, RZ, 0xfc, !PT ;  /* 0x000001e403fb7812 */ /* 0x040fe200078efcff */
[----:B------:R-:W-:Y:S01]  /*3dd0*/  IMAD R237, R0, R4, R237 ;  /* 0x0000000400ed7224 */ /* 0x000fe200078e02ed */
[C---:B------:R-:W-:Y:S01]  /*3de0*/  LOP3.LUT R172, R3.reuse, 0x1e0, RZ, 0xfc, !PT ;  /* 0x000001e003ac7812 */ /* 0x040fe200078efcff */
[----:B------:R-:W-:Y:S01]  /*3df0*/  IMAD.MOV R5, RZ, RZ, -R5 ;  /* 0x000000ffff057224 */ /* 0x000fe200078e0a05 */
[----:B------:R-:W-:Y:S01]  /*3e00*/  IABS R168, R251 ;  /* 0x000000fb00a87213 */ /* 0x000fe20000000000 */
[----:B------:R-:W-:Y:S01]  /*3e10*/  @!P4 IMAD.IADD R234, R234, 0x1, -R0 ;  /* 0x00000001eaeac824 */ /* 0x000fe200078e0a00 */
[C---:B------:R-:W-:Y:S01]  /*3e20*/  ISETP.GT.U32.AND P4, PT, R0.reuse, R237, PT ;  /* 0x000000ed0000720c */ /* 0x040fe20003f84070 */
[----:B------:R-:W-:Y:S01]  /*3e30*/  IMAD R239, R0, R5, R239 ;  /* 0x0000000500ef7224 */ /* 0x000fe200078e02ef */
[----:B------:R-:W-:Y:S01]  /*3e40*/  IABS R166, R172 ;  /* 0x000000ac00a67213 */ /* 0x000fe20000000000 */
[----:B------:R-:W-:Y:S01]  /*3e50*/  IMAD.HI.U32 R4, R2, R7, RZ ;  /* 0x0000000702047227 */ /* 0x000fe200078e00ff */
[----:B-1----:R-:W-:-:S02]  /*3e60*/  LOP3.LUT R192, R3, 0x1e8, RZ, 0xfc, !PT ;  /* 0x000001e803c07812 */ /* 0x002fc400078efcff */
[----:B--2---:R-:W-:Y:S01]  /*3e70*/  LOP3.LUT R193, R3, 0x1e6, RZ, 0xfc, !PT ;  /* 0x000001e603c17812 */ /* 0x004fe200078efcff */
[----:B------:R-:W-:Y:S01]  /*3e80*/  @!P5 IMAD.IADD R236, R236, 0x1, -R0 ;  /* 0x00000001ececd824 */ /* 0x000fe200078e0a00 */
[C---:B------:R-:W-:Y:S01]  /*3e90*/  ISETP.GT.U32.AND P5, PT, R0.reuse, R239, PT ;  /* 0x000000ef0000720c */ /* 0x040fe20003fa4070 */
[----:B------:R-:W-:Y:S01]  /*3ea0*/  IMAD.MOV R4, RZ, RZ, -R4 ;  /* 0x000000ffff047224 */ /* 0x000fe200078e0a04 */
[----:B------:R-:W-:Y:S01]  /*3eb0*/  IABS R170, R192 ;  /* 0x000000c000aa7213 */ /* 0x000fe20000000000 */
[----:B------:R-:W-:Y:S01]  /*3ec0*/  @!P2 IMAD.IADD R235, R235, 0x1, -R0 ;  /* 0x00000001ebeba824 */ /* 0x000fe200078e0a00 */
[----:B------:R-:W-:Y:S01]  /*3ed0*/  IABS R169, R193 ;  /* 0x000000c100a97213 */ /* 0x000fe20000000000 */
[C---:B------:R-:W-:Y:S01]  /*3ee0*/  IMAD R238, R0.reuse, R4, R7 ;  /* 0x0000000400ee7224 */ /* 0x040fe200078e0207 */
[----:B------:R-:W-:Y:S01]  /*3ef0*/  LOP3.LUT R190, R3, 0x1ec, RZ, 0xfc, !PT ;  /* 0x000001ec03be7812 */ /* 0x000fe200078efcff */
[----:B------:R-:W-:Y:S01]  /*3f00*/  IMAD.MOV.U32 R7, RZ, RZ, R8 ;  /* 0x000000ffff077224 */ /* 0x000fe200078e0008 */
[----:B------:R-:W-:Y:S01]  /*3f10*/  ISETP.GT.U32.AND P2, PT, R0, R235, PT ;  /* 0x000000eb0000720c */ /* 0x000fe20003f44070 */
[----:B------:R-:W-:Y:S01]  /*3f20*/  @!P4 IMAD.IADD R237, R237, 0x1, -R0 ;  /* 0x00000001ededc824 */ /* 0x000fe200078e0a00 */
[----:B------:R-:W-:Y:S01]  /*3f30*/  LOP3.LUT R8, R3, 0x86, RZ, 0xfc, !PT ;  /* 0x0000008603087812 */ /* 0x000fe200078efcff */
[----:B------:R-:W-:Y:S01]  /*3f40*/  IMAD.HI.U32 R4, R2, R7, RZ ;  /* 0x0000000702047227 */ /* 0x000fe200078e00ff */
[----:B------:R-:W-:-:S02]  /*3f50*/  ISETP.GE.AND P4, PT, R9, RZ, PT ;  /* 0x000000ff0900720c */ /* 0x000fc40003f86270 */
[----:B------:R-:W-:Y:S01]  /*3f60*/  IABS R9, R8 ;  /* 0x0000000800097213 */ /* 0x000fe20000000000 */
[----:B------:R-:W-:Y:S01]  /*3f70*/  @!P1 IMAD.MOV R234, RZ, RZ, -R234 ;  /* 0x000000ffffea9224 */ /* 0x000fe200078e0aea */
[----:B------:R-:W-:Y:S01]  /*3f80*/  ISETP.GT.U32.AND P1, PT, R0, R237, PT ;  /* 0x000000ed0000720c */ /* 0x000fe20003f24070 */
[----:B------:R-:W-:Y:S01]  /*3f90*/  @!P5 IMAD.IADD R239, R239, 0x1, -R0 ;  /* 0x00000001efefd824 */ /* 0x000fe200078e0a00 */
[C---:B------:R-:W-:Y:S01]  /*3fa0*/  LOP3.LUT R189, R3.reuse, 0x1ee, RZ, 0xfc, !PT ;  /* 0x000001ee03bd7812 */ /* 0x040fe200078efcff */
[----:B------:R-:W-:Y:S01]  /*3fb0*/  IMAD.MOV R4, RZ, RZ, -R4 ;  /* 0x000000ffff047224 */ /* 0x000fe200078e0a04 */
[C---:B------:R-:W-:Y:S01]  /*3fc0*/  LOP3.LUT R191, R3.reuse, 0x1ea, RZ, 0xfc, !PT ;  /* 0x000001ea03bf7812 */ /* 0x040fe200078efcff */
[----:B------:R-:W-:Y:S01]  /*3fd0*/  IMAD.HI.U32 R5, R2, R241, RZ ;  /* 0x000000f102057227 */ /* 0x000fe200078e00ff */
[C---:B------:R-:W-:Y:S02]  /*3fe0*/  ISETP.GT.U32.AND P5, PT, R0.reuse, R239, PT ;  /* 0x000000ef0000720c */ /* 0x040fe40003fa4070 */
[----:B------:R-:W-:Y:S01]  /*3ff0*/  IABS R173, R189 ;  /* 0x000000bd00ad7213 */ /* 0x000fe20000000000 */
[----:B------:R-:W-:Y:S01]  /*4000*/  IMAD R240, R0, R4, R7 ;  /* 0x0000000400f07224 */ /* 0x000fe200078e0207 */
[----:B------:R-:W-:Y:S01]  /*4010*/  IABS R171, R191 ;  /* 0x000000bf00ab7213 */ /* 0x000fe20000000000 */
[----:B------:R-:W-:Y:S01]  /*4020*/  IMAD.HI.U32 R4, R2, R9, RZ ;  /* 0x0000000902047227 */ /* 0x000fe200078e00ff */
[----:B------:R-:W-:-:S02]  /*4030*/  LOP3.LUT R188, R3, 0x1f0, RZ, 0xfc, !PT ;  /* 0x000001f003bc7812 */ /* 0x000fc400078efcff */
[----:B------:R-:W-:Y:S01]  /*4040*/  LOP3.LUT R178, R3, 0x1f2, RZ, 0xfc, !PT ;  /* 0x000001f203b27812 */ /* 0x000fe200078efcff */
[----:B------:R-:W-:Y:S01]  /*4050*/  @!P2 IMAD.IADD R235, R235, 0x1, -R0 ;  /* 0x00000001ebeba824 */ /* 0x000fe200078e0a00 */
[C---:B------:R-:W-:Y:S01]  /*4060*/  ISETP.GT.U32.AND P2, PT, R0.reuse, R238, PT ;  /* 0x000000ee0000720c */ /* 0x040fe20003f44070 */
[----:B------:R-:W-:Y:S01]  /*4070*/  IMAD.MOV R5, RZ, RZ, -R5 ;  /* 0x000000ffff057224 */ /* 0x000fe200078e0a05 */
[----:B------:R-:W-:Y:S01]  /*4080*/  IABS R177, R188 ;  /* 0x000000bc00b17213 */ /* 0x000fe20000000000 */
[----:B------:R-:W-:Y:S01]  /*4090*/  IMAD.MOV R4, RZ, RZ, -R4 ;  /* 0x000000ffff047224 */ /* 0x000fe200078e0a04 */
[----:B------:R-:W-:Y:S01]  /*40a0*/  IABS R174, R178 ;  /* 0x000000b200ae7213 */ /* 0x000fe20000000000 */
[C---:B------:R-:W-:Y:S01]  /*40b0*/  IMAD R241, R0.reuse, R5, R241 ;  /* 0x0000000500f17224 */ /* 0x040fe200078e02f1 */
[----:B------:R-:W-:Y:S01]  /*40c0*/  LOP3.LUT R176, R3, 0x1f4, RZ, 0xfc, !PT ;  /* 0x000001f403b07812 */ /* 0x000fe200078efcff */
[--C-:B------:R-:W-:Y:S01]  /*40d0*/  @!P1 IMAD.IADD R237, R237, 0x1, -R0.reuse ;  /* 0x00000001eded9824 */ /* 0x100fe200078e0a00 */
[C---:B------:R-:W-:Y:S01]  /*40e0*/  ISETP.GT.U32.AND P1, PT, R0.reuse, R240, PT ;  /* 0x000000f00000720c */ /* 0x040fe20003f24070 */
[C---:B------:R-:W-:Y:S01]  /*40f0*/  IMAD R242, R0.reuse, R4, R9 ;  /* 0x0000000400f27224 */ /* 0x040fe200078e0209 */
[----:B------:R-:W-:Y:S01]  /*4100*/  LOP3.LUT R187, R3, 0x1f6, RZ, 0xfc, !PT ;  /* 0x000001f603bb7812 */ /* 0x000fe200078efcff */
[----:B------:R-:W-:Y:S01]  /*4110*/  @!P6 IMAD.MOV R237, RZ, RZ, -R237 ;  /* 0x000000ffffede224 */ /* 0x000fe200078e0aed */
[C---:B------:R-:W-:Y:S01]  /*4120*/  ISETP.GT.U32.AND P6, PT, R0.reuse, R241, PT ;  /* 0x000000f10000720c */ /* 0x040fe20003fc4070 */
[--C-:B------:R-:W-:Y:S01]  /*4130*/  @!P5 IMAD.IADD R239, R239, 0x1, -R0.reuse ;  /* 0x00000001efefd824 */ /* 0x100fe200078e0a00 */
[----:B------:R-:W-:Y:S01]  /*4140*/  ISETP.GT.U32.AND P5, PT, R0, R242, PT ;  /* 0x000000f20000720c */ /* 0x000fe20003fa4070 */
[----:B------:R-:W-:Y:S01]  /*4150*/  @!P2 IMAD.IADD R238, R238, 0x1, -R0 ;  /* 0x00000001eeeea824 */ /* 0x000fe200078e0a00 */
[----:B------:R-:W-:Y:S01]  /*4160*/  ISETP.GE.AND P2, PT, R10, RZ, PT ;  /* 0x000000ff0a00720c */ /* 0x000fe20003f46270 */
[----:B------:R-:W-:Y:S01]  /*4170*/  @!P3 IMAD.MOV R235, RZ, RZ, -R235 ;  /* 0x000000ffffebb224 */ /* 0x000fe200078e0aeb */
[----:B------:R-:W-:Y:S01]  /*4180*/  LOP3.LUT R10, R3, 0x88, RZ, 0xfc, !PT ;  /* 0x00000088030a7812 */ /* 0x000fe200078efcff */
[----:B------:R-:W-:Y:S01]  /*4190*/  @!P0 IMAD.MOV R236, RZ, RZ, -R236 ;  /* 0x000000ffffec8224 */ /* 0x000fe200078e0aec */
[----:B------:R-:W-:Y:S01]  /*41a0*/  ISETP.GT.U32.AND P3, PT, R0, R238, PT ;  /* 0x000000ee0000720c */ /* 0x000fe20003f64070 */
[----:B------:R-:W-:Y:S01]  /*41b0*/  @!P1 IMAD.IADD R240, R240, 0x1, -R0 ;  /* 0x00000001f0f09824 */ /* 0x000fe200078e0a00 */
[----:B------:R-:W-:Y:S01]  /*41c0*/  ISETP.GE.AND P0, PT, R11, RZ, PT ;  /* 0x000000ff0b00720c */ /* 0x000fe20003f06270 */
[----:B------:R-:W-:Y:S01]  /*41d0*/  IMAD.HI.U32 R175, R2, R177, RZ ;  /* 0x000000b102af7227 */ /* 0x000fe200078e00ff */
[----:B------:R-:W-:-:S02]  /*41e0*/  IABS R243, R10 ;  /* 0x0000000a00f37213 */ /* 0x000fc40000000000 */
[----:B------:R-:W-:Y:S01]  /*41f0*/  LOP3.LUT R11, R3, 0x8a, RZ, 0xfc, !PT ;  /* 0x0000008a030b7812 */ /* 0x000fe200078efcff */
[--C-:B------:R-:W-:Y:S01]  /*4200*/  @!P6 IMAD.IADD R241, R241, 0x1, -R0.reuse ;  /* 0x00000001f1f1e824 */ /* 0x100fe200078e0a00 */
[----:B------:R-:W-:Y:S01]  /*4210*/  ISETP.GT.U32.AND P6, PT, R0, R240, PT ;  /* 0x000000f00000720c */ /* 0x000fe20003fc4070 */
[----:B------:R-:W-:Y:S01]  /*4220*/  @!P5 IMAD.IADD R242, R242, 0x1, -R0 ;  /* 0x00000001f2f2d824 */ /* 0x000fe200078e0a00 */
[----:B------:R-:W-:Y:S01]  /*4230*/  IABS R7, R11 ;  /* 0x0000000b00077213 */ /* 0x000fe20000000000 */
[----:B------:R-:W-:Y:S01]  /*4240*/  IMAD.HI.U32 R4, R2, R243, RZ ;  /* 0x000000f302047227 */ /* 0x000fe200078e00ff */
[----:B------:R-:W-:Y:S02]  /*4250*/  ISETP.GE.AND P1, PT, R8, RZ, PT ;  /* 0x000000ff0800720c */ /* 0x000fe40003f26270 */
[----:B------:R-:W-:Y:S01]  /*4260*/  ISETP.GT.U32.AND P5, PT, R0, R242, PT ;  /* 0x000000f20000720c */ /* 0x000fe20003fa4070 */
[----:B------:R-:W-:Y:S01]  /*4270*/  IMAD.MOV R5, RZ, RZ, -R4 ;  /* 0x000000ffff057224 */ /* 0x000fe200078e0a04 */
[C---:B------:R-:W-:Y:S01]  /*4280*/  LOP3.LUT R8, R3.reuse, 0x8c, RZ, 0xfc, !PT ;  /* 0x0000008c03087812 */ /* 0x040fe200078efcff */
[----:B------:R-:W-:Y:S01]  /*4290*/  IMAD.HI.U32 R4, R2, R7, RZ ;  /* 0x0000000702047227 */ /* 0x000fe200078e00ff */
[----:B------:R-:W-:-:S02]  /*42a0*/  LOP3.LUT R186, R3, 0x1f8, RZ, 0xfc, !PT ;  /* 0x000001f803ba7812 */ /* 0x000fc400078efcff */
[----:B------:R-:W-:Y:S01]  /*42b0*/  IABS R245, R8 ;  /* 0x0000000800f57213 */ /* 0x000fe20000000000 */
[----:B------:R-:W-:Y:S01]  /*42c0*/  @!P3 IMAD.IADD R238, R238, 0x1, -R0 ;  /* 0x00000001eeeeb824 */ /* 0x000fe200078e0a00 */
[----:B------:R-:W-:Y:S01]  /*42d0*/  ISETP.GE.AND P3, PT, R12, RZ, PT ;  /* 0x000000ff0c00720c */ /* 0x000fe20003f66270 */
[C---:B------:R-:W-:Y:S01]  /*42e0*/  IMAD R243, R0.reuse, R5, R243 ;  /* 0x0000000500f37224 */ /* 0x040fe200078e02f3 */
[C---:B------:R-:W-:Y:S01]  /*42f0*/  LOP3.LUT R12, R3.reuse, 0x8e, RZ, 0xfc, !PT ;  /* 0x0000008e030c7812 */ /* 0x040fe200078efcff */
[----:B------:R-:W-:Y:S01]  /*4300*/  IMAD.MOV R4, RZ, RZ, -R4 ;  /* 0x000000ffff047224 */ /* 0x000fe200078e0a04 */
[C---:B------:R-:W-:Y:S01]  /*4310*/  LOP3.LUT R185, R3.reuse, 0x1fa, RZ, 0xfc, !PT ;  /* 0x000001fa03b97812 */ /* 0x040fe200078efcff */
[----:B------:R-:W-:Y:S01]  /*4320*/  @!P4 IMAD.MOV R238, RZ, RZ, -R238 ;  /* 0x000000ffffeec224 */ /* 0x000fe200078e0aee */
[----:B------:R-:W-:Y:S01]  /*4330*/  ISETP.GT.U32.AND P4, PT, R0, R241, PT ;  /* 0x000000f10000720c */ /* 0x000fe20003f84070 */
[--C-:B------:R-:W-:Y:S01]  /*4340*/  @!P6 IMAD.IADD R240, R240, 0x1, -R0.reuse ;  /* 0x00000001f0f0e824 */ /* 0x100fe200078e0a00 */
[C---:B------:R-:W-:Y:S01]  /*4350*/  ISETP.GT.U32.AND P6, PT, R0.reuse, R243, PT ;  /* 0x000000f30000720c */ /* 0x040fe20003fc4070 */
[----:B------:R-:W-:Y:S01]  /*4360*/  IMAD R244, R0, R4, R7 ;  /* 0x0000000400f47224 */ /* 0x000fe200078e0207 */
[----:B------:R-:W-:Y:S01]  /*4370*/  IABS R9, R12 ;  /* 0x0000000c00097213 */ /* 0x000fe20000000000 */
[----:B------:R-:W-:Y:S01]  /*4380*/  @!P5 IMAD.IADD R242, R242, 0x1, -R0 ;  /* 0x00000001f2f2d824 */ /* 0x000fe200078e0a00 */
[----:B------:R-:W-:Y:S01]  /*4390*/  LOP3.LUT R6, R3, 0x1fc, RZ, 0xfc, !PT ;  /* 0x000001fc03067812 */ /* 0x000fe200078efcff */
[----:B------:R-:W-:Y:S01]  /*43a0*/  IMAD.HI.U32 R4, R2, R245, RZ ;  /* 0x000000f502047227 */ /* 0x000fe200078e00ff */
[----:B------:R-:W-:-:S03]  /*43b0*/  ISETP.GT.U32.AND P5, PT, R0, R244, PT ;  /* 0x000000f40000720c */ /* 0x000fc60003fa4070 */
[----:B------:R-:W-:-:S04]  /*43c0*/  IMAD.HI.U32 R5, R2, R9, RZ ;  /* 0x0000000902057227 */ /* 0x000fc800078e00ff */
[--C-:B------:R-:W-:Y:S01]  /*43d0*/  @!P4 IMAD.IADD R241, R241, 0x1, -R0.reuse ;  /* 0x00000001f1f1c824 */ /* 0x100fe200078e0a00 */
[----:B------:R-:W-:Y:S01]  /*43e0*/  ISETP.GE.AND P4, PT, R10, RZ, PT ;  /* 0x000000ff0a00720c */ /* 0x000fe20003f86270 */
[--C-:B------:R-:W-:Y:S01]  /*43f0*/  @!P6 IMAD.IADD R243, R243, 0x1, -R0.reuse ;  /* 0x00000001f3f3e824 */ /* 0x100fe200078e0a00 */
[----:B------:R-:W-:Y:S01]  /*4400*/  LOP3.LUT R10, R3, 0x90, RZ, 0xfc, !PT ;  /* 0x00000090030a7812 */ /* 0x000fe200078efcff */
[----:B------:R-:W-:Y:S01]  /*4410*/  IMAD.MOV R5, RZ, RZ, -R5 ;  /* 0x000000ffff057224 */ /* 0x000fe200078e0a05 */
[----:B------:R-:W-:Y:S01]  /*4420*/  ISETP.GE.AND P6, PT, R11, RZ, PT ;  /* 0x000000ff0b00720c */ /* 0x000fe20003fc6270 */
[----:B------:R-:W-:Y:S01]  /*4430*/  @!P5 IMAD.IADD R244, R244, 0x1, -R0 ;  /* 0x00000001f4f4d824 */ /* 0x000fe200078e0a00 */
[----:B------:R-:W-:Y:S01]  /*4440*/  LOP3.LUT R11, R3, 0x92, RZ, 0xfc, !PT ;  /* 0x00000092030b7812 */ /* 0x000fe200078efcff */
[----:B------:R-:W-:Y:S01]  /*4450*/  IMAD.MOV R4, RZ, RZ, -R4 ;  /* 0x000000ffff047224 */ /* 0x000fe200078e0a04 */
[----:B------:R-:W-:Y:S01]  /*4460*/  IABS R247, R10 ;  /* 0x0000000a00f77213 */ /* 0x000fe20000000000 */
[C---:B------:R-:W-:Y:S01]  /*4470*/  IMAD R246, R0.reuse, R5, R9 ;  /* 0x0000000500f67224 */ /* 0x040fe200078e0209 */
[C---:B------:R-:W-:Y:S01]  /*4480*/  ISETP.GT.U32.AND P5, PT, R0.reuse, R243, PT ;  /* 0x000000f30000720c */ /* 0x040fe20003fa4070 */
[----:B------:R-:W-:Y:S01]  /*4490*/  @!P2 IMAD.MOV R239, RZ, RZ, -R239 ;  /* 0x000000ffffefa224 */ /* 0x000fe200078e0aef */
[----:B------:R-:W-:Y:S01]  /*44a0*/  IABS R7, R11 ;  /* 0x0000000b00077213 */ /* 0x000fe20000000000 */
[C---:B------:R-:W-:Y:S01]  /*44b0*/  IMAD R245, R0.reuse, R4, R245 ;  /* 0x0000000400f57224 */ /* 0x040fe200078e02f5 */
[----:B------:R-:W-:Y:S01]  /*44c0*/  ISETP.GT.U32.AND P2, PT, R0, R244, PT ;  /* 0x000000f40000720c */ /* 0x000fe20003f44070 */
[----:B------:R-:W-:-:S04]  /*44d0*/  IMAD.HI.U32 R4, R2, R247, RZ ;  /* 0x000000f702047227 */ /* 0x000fc800078e00ff */
[----:B------:R-:W-:Y:S01]  /*44e0*/  @!P3 IMAD.MOV R241, RZ, RZ, -R241 ;  /* 0x000000fffff1b224 */ /* 0x000fe200078e0af1 */
[----:B------:R-:W-:Y:S01]  /*44f0*/  ISETP.GT.U32.AND P3, PT, R0, R246, PT ;  /* 0x000000f60000720c */ /* 0x000fe20003f64070 */
[----:B------:R-:W-:-:S04]  /*4500*/  IMAD.HI.U32 R5, R2, R7, RZ ;  /* 0x0000000702057227 */ /* 0x000fc800078e00ff */
[----:B------:R-:W-:Y:S02]  /*4510*/  IMAD.MOV R4, RZ, RZ, -R4 ;  /* 0x000000ffff047224 */ /* 0x000fe400078e0a04 */
[--C-:B------:R-:W-:Y:S01]  /*4520*/  @!P5 IMAD.IADD R243, R243, 0x1, -R0.reuse ;  /* 0x00000001f3f3d824 */ /* 0x100fe200078e0a00 */
[----:B------:R-:W-:Y:S01]  /*4530*/  ISETP.GE.AND P5, PT, R12, RZ, PT ;  /* 0x000000ff0c00720c */ /* 0x000fe20003fa6270 */
[----:B------:R-:W-:Y:S01]  /*4540*/  IMAD.MOV R5, RZ, RZ, -R5 ;  /* 0x000000ffff057224 */ /* 0x000fe200078e0a05 */
[C---:B------:R-:W-:Y:S01]  /*4550*/  LOP3.LUT R12, R3.reuse, 0x9e, RZ, 0xfc, !PT ;  /* 0x0000009e030c7812 */ /* 0x040fe200078efcff */
[----:B------:R-:W-:Y:S02]  /*4560*/  IMAD R247, R0, R4, R247 ;  /* 0x0000000400f77224 */ /* 0x000fe400078e02f7 */
[--C-:B------:R-:W-:Y:S01]  /*4570*/  @!P2 IMAD.IADD R244, R244, 0x1, -R0.reuse ;  /* 0x00000001f4f4a824 */ /* 0x100fe200078e0a00 */
[----:B------:R-:W-:Y:S01]  /*4580*/  ISETP.GE.AND P2, PT, R10, RZ, PT ;  /* 0x000000ff0a00720c */ /* 0x000fe20003f46270 */
[C---:B------:R-:W-:Y:S01]  /*4590*/  IMAD R248, R0.reuse, R5, R7 ;  /* 0x0000000500f87224 */ /* 0x040fe200078e0207 */
[----:B------:R-:W-:Y:S01]  /*45a0*/  LOP3.LUT R5, R3, 0x94, RZ, 0xfc, !PT ;  /* 0x0000009403057812 */ /* 0x000fe200078efcff */
[----:B------:R-:W-:Y:S01]  /*45b0*/  @!P4 IMAD.MOV R243, RZ, RZ, -R243 ;  /* 0x000000fffff3c224 */ /* 0x000fe200078e0af3 */
[----:B------:R-:W-:Y:S01]  /*45c0*/  ISETP.GT.U32.AND P4, PT, R0, R247, PT ;  /* 0x000000f70000720c */ /* 0x000fe20003f84070 */
[----:B------:R-:W-:Y:S01]  /*45d0*/  @!P3 IMAD.IADD R246, R246, 0x1, -R0 ;  /* 0x00000001f6f6b824 */ /* 0x000fe200078e0a00 */
[----:B------:R-:W-:Y:S01]  /*45e0*/  IABS R249, R5 ;  /* 0x0000000500f97213 */ /* 0x000fe20000000000 */
[----:B------:R-:W-:Y:S01]  /*45f0*/  @!P6 IMAD.MOV R244, RZ, RZ, -R244 ;  /* 0x000000fffff4e224 */ /* 0x000fe200078e0af4 */
[C---:B------:R-:W-:Y:S01]  /*4600*/  ISETP.GT.U32.AND P6, PT, R0.reuse, R248, PT ;  /* 0x000000f80000720c */ /* 0x040fe20003fc4070 */
[----:B------:R-:W-:Y:S01]  /*4610*/  @!P0 IMAD.MOV R240, RZ, RZ, -R240 ;  /* 0x000000fffff08224 */ /* 0x000fe200078e0af0 */
[C---:B------:R-:W-:Y:S01]  /*4620*/  ISETP.GT.U32.AND P0, PT, R0.reuse, R245, PT ;  /* 0x000000f50000720c */ /* 0x040fe20003f04070 */
[----:B------:R-:W-:Y:S01]  /*4630*/  @!P1 IMAD.MOV R242, RZ, RZ, -R242 ;  /* 0x000000fffff29224 */ /* 0x000fe200078e0af2 */
[----:B------:R-:W-:Y:S01]  /*4640*/  ISETP.GT.U32.AND P3, PT, R0, R246, PT ;  /* 0x000000f60000720c */ /* 0x000fe20003f64070 */
[----:B------:R-:W-:Y:S01]  /*4650*/  IMAD.HI.U32 R4, R2, R249, RZ ;  /* 0x000000f902047227 */ /* 0x000fe200078e00ff */
[----:B------:R-:W-:-:S02]  /*4660*/  ISETP.GE.AND P1, PT, R8, RZ, PT ;  /* 0x000000ff0800720c */ /* 0x000fc40003f26270 */
[----:B------:R-:W-:Y:S01]  /*4670*/  LOP3.LUT R8, R3, 0x96, RZ, 0xfc, !PT ;  /* 0x0000009603087812 */ /* 0x000fe200078efcff */
[----:B------:R-:W-:Y:S01]  /*4680*/  @!P4 IMAD.IADD R247, R247, 0x1, -R0 ;  /* 0x00000001f7f7c824 */ /* 0x000fe200078e0a00 */
[----:B------:R-:W-:Y:S01]  /*4690*/  LOP3.LUT R10, R3, 0x98, RZ, 0xfc, !PT ;  /* 0x00000098030a7812 */ /* 0x000fe200078efcff */
[----:B------:R-:W-:Y:S01]  /*46a0*/  IMAD.MOV R4, RZ, RZ, -R4 ;  /* 0x000000ffff047224 */ /* 0x000fe200078e0a04 */
[----:B------:R-:W-:Y:S01]  /*46b0*/  IABS R7, R8 ;  /* 0x0000000800077213 */ /* 0x000fe20000000000 */
[--C-:B------:R-:W-:Y:S01]  /*46c0*/  @!P6 IMAD.IADD R248, R248, 0x1, -R0.reuse ;  /* 0x00000001f8f8e824 */ /* 0x100fe200078e0a00 */
[----:B------:R-:W-:Y:S01]  /*46d0*/  ISETP.GT.U32.AND P4, PT, R0, R247, PT ;  /* 0x000000f70000720c */ /* 0x000fe20003f84070 */
[--C-:B------:R-:W-:Y:S01]  /*46e0*/  @!P0 IMAD.IADD R245, R245, 0x1, -R0.reuse ;  /* 0x00000001f5f58824 */ /* 0x100fe200078e0a00 */
[----:B------:R-:W-:Y:S01]  /*46f0*/  IABS R9, R10 ;  /* 0x0000000a00097213 */ /* 0x000fe20000000000 */
[----:B------:R-:W-:Y:S01]  /*4700*/  @!P3 IMAD.IADD R246, R246, 0x1, -R0 ;  /* 0x00000001f6f6b824 */ /* 0x000fe200078e0a00 */
[----:B------:R-:W-:Y:S01]  /*4710*/  ISETP.GE.AND P3, PT, R5, RZ, PT ;  /* 0x000000ff0500720c */ /* 0x000fe20003f66270 */
[----:B------:R-:W-:Y:S01]  /*4720*/  IMAD.HI.U32 R5, R2, R7, RZ ;  /* 0x0000000702057227 */ /* 0x000fe200078e00ff */
[----:B------:R-:W-:-:S02]  /*4730*/  ISETP.GT.U32.AND P6, PT, R0, R248, PT ;  /* 0x000000f80000720c */ /* 0x000fc40003fc4070 */
[C---:B------:R-:W-:Y:S01]  /*4740*/  ISETP.GT.U32.AND P0, PT, R0.reuse, R245, PT ;  /* 0x000000f50000720c */ /* 0x040fe20003f04070 */
[----:B------:R-:W-:Y:S01]  /*4750*/  IMAD.MOV R5, RZ, RZ, -R5 ;  /* 0x000000ffff057224 */ /* 0x000fe200078e0a05 */
[----:B------:R-:W-:Y:S01]  /*4760*/  IABS R179, R12 ;  /* 0x0000000c00b37213 */ /* 0x000fe20000000000 */
[C---:B------:R-:W-:Y:S02]  /*4770*/  IMAD R249, R0.reuse, R4, R249 ;  /* 0x0000000400f97224 */ /* 0x040fe400078e02f9 */
[C---:B------:R-:W-:Y:S02]  /*4780*/  IMAD R250, R0.reuse, R5, R7 ;  /* 0x0000000500fa7224 */ /* 0x040fe400078e0207 */
[----:B------:R-:W-:Y:S01]  /*4790*/  @!P4 IMAD.IADD R247, R247, 0x1, -R0 ;  /* 0x00000001f7f7c824 */ /* 0x000fe200078e0a00 */
[----:B------:R-:W-:Y:S01]  /*47a0*/  ISETP.GT.U32.AND P4, PT, R0, R249, PT ;  /* 0x000000f90000720c */ /* 0x000fe20003f84070 */
[----:B------:R-:W-:-:S04]  /*47b0*/  IMAD.HI.U32 R4, R2, R9, RZ ;  /* 0x0000000902047227 */ /* 0x000fc800078e00ff */
[--C-:B------:R-:W-:Y:S01]  /*47c0*/  @!P6 IMAD.IADD R248, R248, 0x1, -R0.reuse ;  /* 0x00000001f8f8e824 */ /* 0x100fe200078e0a00 */
[----:B------:R-:W-:Y:S01]  /*47d0*/  ISETP.GT.U32.AND P6, PT, R0, R250, PT ;  /* 0x000000fa0000720c */ /* 0x000fe20003fc4070 */
[----:B------:R-:W-:Y:S01]  /*47e0*/  @!P0 IMAD.IADD R245, R245, 0x1, -R0 ;  /* 0x00000001f5f58824 */ /* 0x000fe200078e0a00 */
[----:B------:R-:W-:Y:S01]  /*47f0*/  ISETP.GE.AND P0, PT, R11, RZ, PT ;  /* 0x000000ff0b00720c */ /* 0x000fe20003f06270 */
[----:B------:R-:W-:Y:S01]  /*4800*/  IMAD.MOV R4, RZ, RZ, -R4 ;  /* 0x000000ffff047224 */ /* 0x000fe200078e0a04 */
[----:B------:R-:W-:Y:S01]  /*4810*/  LOP3.LUT R11, R3, 0x9c, RZ, 0xfc, !PT ;  /* 0x0000009c030b7812 */ /* 0x000fe200078efcff */
[----:B------:R-:W-:Y:S01]  /*4820*/  @!P1 IMAD.MOV R245, RZ, RZ, -R245 ;  /* 0x000000fffff59224 */ /* 0x000fe200078e0af5 */
[----:B------:R-:W-:Y:S01]  /*4830*/  ISETP.GE.AND P1, PT, R8, RZ, PT ;  /* 0x000000ff0800720c */ /* 0x000fe20003f26270 */
[--C-:B------:R-:W-:Y:S01]  /*4840*/  @!P4 IMAD.IADD R249, R249, 0x1, -R0.reuse ;  /* 0x00000001f9f9c824 */ /* 0x100fe200078e0a00 */
[----:B------:R-:W-:Y:S01]  /*4850*/  LOP3.LUT R8, R3, 0x9a, RZ, 0xfc, !PT ;  /* 0x0000009a03087812 */ /* 0x000fe200078efcff */
[----:B------:R-:W-:Y:S01]  /*4860*/  IMAD R182, R0, R4, R9 ;  /* 0x0000000400b67224 */ /* 0x000fe200078e0209 */
[----:B------:R-:W-:Y:S01]  /*4870*/  IABS R183, R11 ;  /* 0x0000000b00b77213 */ /* 0x000fe20000000000 */
[----:B------:R-:W-:Y:S01]  /*4880*/  @!P2 IMAD.MOV R247, RZ, RZ, -R247 ;  /* 0x000000fffff7a224 */ /* 0x000fe200078e0af7 */
[----:B------:R-:W-:Y:S01]  /*4890*/  IABS R7, R8 ;  /* 0x0000000800077213 */ /* 0x000fe20000000000 */
[----:B------:R-:W-:Y:S01]  /*48a0*/  @!P6 IMAD.IADD R250, R250, 0x1, -R0 ;  /* 0x00000001fafae824 */ /* 0x000fe200078e0a00 */
[----:B------:R-:W-:Y:S01]  /*48b0*/  ISETP.GT.U32.AND P6, PT, R0, R249, PT ;  /* 0x000000f90000720c */ /* 0x000fe20003fc4070 */
[----:B------:R-:W-:Y:S01]  /*48c0*/  IMAD.HI.U32 R5, R2, R183, RZ ;  /* 0x000000b702057227 */ /* 0x000fe200078e00ff */
[----:B------:R-:W-:-:S02]  /*48d0*/  ISETP.GT.U32.AND P4, PT, R0, R182, PT ;  /* 0x000000b60000720c */ /* 0x000fc40003f84070 */
[----:B------:R-:W-:Y:S01]  /*48e0*/  ISETP.GT.U32.AND P2, PT, R0, R250, PT ;  /* 0x000000fa0000720c */ /* 0x000fe20003f44070 */
[----:B------:R-:W-:-:S04]  /*48f0*/  IMAD.HI.U32 R4, R2, R7, RZ ;  /* 0x0000000702047227 */ /* 0x000fc800078e00ff */
[----:B------:R-:W-:Y:S02]  /*4900*/  IMAD.MOV R4, RZ, RZ, -R4 ;  /* 0x000000ffff047224 */ /* 0x000fe400078e0a04 */
[----:B------:R-:W-:Y:S02]  /*4910*/  IMAD.MOV R5, RZ, RZ, -R5 ;  /* 0x000000ffff057224 */ /* 0x000fe400078e0a05 */
[----:B------:R-:W-:Y:S02]  /*4920*/  IMAD R184, R0, R4, R7 ;  /* 0x0000000400b87224 */ /* 0x000fe400078e0207 */
[----:B------:R-:W-:Y:S02]  /*4930*/  @!P6 IMAD.IADD R249, R249, 0x1, -R0 ;  /* 0x00000001f9f9e824 */ /* 0x000fe400078e0a00 */
[----:B------:R-:W-:Y:S01]  /*4940*/  IMAD.HI.U32 R4, R2, R179, RZ ;  /* 0x000000b302047227 */ /* 0x000fe200078e00ff */
[----:B------:R-:W-:-:S03]  /*4950*/  ISETP.GT.U32.AND P6, PT, R0, R184, PT ;  /* 0x000000b80000720c */ /* 0x000fc60003fc4070 */
[----:B------:R-:W-:Y:S02]  /*4960*/  IMAD.MOV R4, RZ, RZ, -R4 ;  /* 0x000000ffff047224 */ /* 0x000fe400078e0a04 */
[C---:B------:R-:W-:Y:S02]  /*4970*/  IMAD R183, R0.reuse, R5, R183 ;  /* 0x0000000500b77224 */ /* 0x040fe400078e02b7 */
[C---:B------:R-:W-:Y:S02]  /*4980*/  IMAD R179, R0.reuse, R4, R179 ;  /* 0x0000000400b37224 */ /* 0x040fe400078e02b3 */
[----:B------:R-:W-:Y:S01]  /*4990*/  @!P3 IMAD.MOV R249, RZ, RZ, -R249 ;  /* 0x000000fffff9b224 */ /* 0x000fe200078e0af9 */
[----:B------:R-:W-:Y:S01]  /*49a0*/  ISETP.GT.U32.AND P3, PT, R0, R183, PT ;  /* 0x000000b70000720c */ /* 0x000fe20003f64070 */
[----:B------:R-:W-:-:S04]  /*49b0*/  IMAD.HI.U32 R5, R2, R181, RZ ;  /* 0x000000b502057227 */ /* 0x000fc800078e00ff */
[----:B------:R-:W-:Y:S01]  /*49c0*/  @!P6 IMAD.IADD R184, R184, 0x1, -R0 ;  /* 0x00000001b8b8e824 */ /* 0x000fe200078e0a00 */
[----:B------:R-:W-:Y:S01]  /*49d0*/  ISETP.GT.U32.AND P6, PT, R0, R179, PT ;  /* 0x000000b30000720c */ /* 0x000fe20003fc4070 */
[----:B------:R-:W-:Y:S01]  /*49e0*/  @!P0 IMAD.MOV R248, RZ, RZ, -R248 ;  /* 0x000000fffff88224 */ /* 0x000fe200078e0af8 */
[----:B------:R-:W-:Y:S01]  /*49f0*/  ISETP.GE.AND P0, PT, R8, RZ, PT ;  /* 0x000000ff0800720c */ /* 0x000fe20003f06270 */
[----:B------:R-:W-:Y:S01]  /*4a00*/  IMAD.MOV R5, RZ, RZ, -R5 ;  /* 0x000000ffff057224 */ /* 0x000fe200078e0a05 */
[----:B------:R-:W-:Y:S01]  /*4a10*/  LOP3.LUT R8, R3, 0xa2, RZ, 0xfc, !PT ;  /* 0x000000a203087812 */ /* 0x000fe200078efcff */
[--C-:B------:R-:W-:Y:S02]  /*4a20*/  @!P4 IMAD.IADD R182, R182, 0x1, -R0.reuse ;  /* 0x00000001b6b6c824 */ /* 0x100fe400078e0a00 */
[C---:B------:R-:W-:Y:S01]  /*4a30*/  IMAD R181, R0.reuse, R5, R181 ;  /* 0x0000000500b57224 */ /* 0x040fe200078e02b5 */
[----:B------:R-:W-:Y:S01]  /*4a40*/  IABS R5, R8 ;  /* 0x0000000800057213 */ /* 0x000fe20000000000 */
[--C-:B------:R-:W-:Y:S01]  /*4a50*/  @!P3 IMAD.IADD R183, R183, 0x1, -R0.reuse ;  /* 0x00000001b7b7b824 */ /* 0x100fe200078e0a00 */
[----:B------:R-:W-:Y:S01]  /*4a60*/  ISETP.GT.U32.AND P3, PT, R0, R184, PT ;  /* 0x000000b80000720c */ /* 0x000fe20003f64070 */
[--C-:B------:R-:W-:Y:S01]  /*4a70*/  @!P2 IMAD.IADD R250, R250, 0x1, -R0.reuse ;  /* 0x00000001fafaa824 */ /* 0x100fe200078e0a00 */
[----:B------:R-:W-:Y:S01]  /*4a80*/  ISETP.GT.U32.AND P4, PT, R0, R182, PT ;  /* 0x000000b60000720c */ /* 0x000fe20003f84070 */
[----:B------:R-:W-:Y:S01]  /*4a90*/  @!P6 IMAD.IADD R179, R179, 0x1, -R0 ;  /* 0x00000001b3b3e824 */ /* 0x000fe200078e0a00 */
[----:B------:R-:W-:Y:S01]  /*4aa0*/  ISETP.GE.AND P2, PT, R11, RZ, PT ;  /* 0x000000ff0b00720c */ /* 0x000fe20003f46270 */
[----:B------:R-:W-:Y:S01]  /*4ab0*/  IMAD.HI.U32 R4, R2, R5, RZ ;  /* 0x0000000502047227 */ /* 0x000fe200078e00ff */
[----:B------:R-:W-:-:S02]  /*4ac0*/  IABS R11, R15 ;  /* 0x0000000f000b7213 */ /* 0x000fc40000000000 */
[C---:B------:R-:W-:Y:S01]  /*4ad0*/  ISETP.GT.U32.AND P6, PT, R0.reuse, R179, PT ;  /* 0x000000b30000720c */ /* 0x040fe20003fc4070 */
[----:B------:R-:W-:Y:S02]  /*4ae0*/  IMAD.MOV R4, RZ, RZ, -R4 ;  /* 0x000000ffff047224 */ /* 0x000fe400078e0a04 */
[----:B------:R-:W-:Y:S01]  /*4af0*/  @!P1 IMAD.MOV R250, RZ, RZ, -R250 ;  /* 0x000000fffffa9224 */ /* 0x000fe200078e0afa */
[----:B------:R-:W-:Y:S01]  /*4b00*/  ISETP.GT.U32.AND P1, PT, R0, R183, PT ;  /* 0x000000b70000720c */ /* 0x000fe20003f24070 */
[--C-:B------:R-:W-:Y:S01]  /*4b10*/  @!P3 IMAD.IADD R184, R184, 0x1, -R0.reuse ;  /* 0x00000001b8b8b824 */ /* 0x100fe200078e0a00 */
[C---:B------:R-:W-:Y:S01]  /*4b20*/  ISETP.GT.U32.AND P3, PT, R0.reuse, R181, PT ;  /* 0x000000b50000720c */ /* 0x040fe20003f64070 */
[----:B------:R-:W-:Y:S02]  /*4b30*/  IMAD R180, R0, R4, R5 ;  /* 0x0000000400b47224 */ /* 0x000fe400078e0205 */
[----:B------:R-:W-:Y:S01]  /*4b40*/  @!P4 IMAD.IADD R182, R182, 0x1, -R0 ;  /* 0x00000001b6b6c824 */ /* 0x000fe200078e0a00 */
[----:B------:R-:W-:Y:S01]  /*4b50*/  ISETP.GE.AND P4, PT, R12, RZ, PT ;  /* 0x000000ff0c00720c */ /* 0x000fe20003f86270 */
[----:B------:R-:W-:Y:S01]  /*4b60*/  IMAD.HI.U32 R5, R2, R11, RZ ;  /* 0x0000000b02057227 */ /* 0x000fe200078e00ff */
[----:B------:R-:W-:-:S03]  /*4b70*/  LOP3.LUT R12, R3, 0xa4, RZ, 0xfc, !PT ;  /* 0x000000a4030c7812 */ /* 0x000fc600078efcff */
[----:B------:R-:W-:Y:S01]  /*4b80*/  @!P6 IMAD.IADD R179, R179, 0x1, -R0 ;  /* 0x00000001b3b3e824 */ /* 0x000fe200078e0a00 */
[----:B------:R-:W-:Y:S01]  /*4b90*/  ISETP.GT.U32.AND P6, PT, R0, R180, PT ;  /* 0x000000b40000720c */ /* 0x000fe20003fc4070 */
[----:B------:R-:W-:Y:S01]  /*4ba0*/  IMAD.HI.U32 R7, R2, R13, RZ ;  /* 0x0000000d02077227 */ /* 0x000fe200078e00ff */
[----:B------:R-:W-:-:S03]  /*4bb0*/  IABS R9, R12 ;  /* 0x0000000c00097213 */ /* 0x000fc60000000000 */
[----:B------:R-:W-:Y:S01]  /*4bc0*/  @!P3 IMAD.IADD R181, R181, 0x1, -R0 ;  /* 0x00000001b5b5b824 */ /* 0x000fe200078e0a00 */
[----:B------:R-:W-:Y:S01]  /*4bd0*/  ISETP.GE.AND P3, PT, R8, RZ, PT ;  /* 0x000000ff0800720c */ /* 0x000fe20003f66270 */
[----:B------:R-:W-:-:S04]  /*4be0*/  IMAD.HI.U32 R4, R2, R9, RZ ;  /* 0x0000000902047227 */ /* 0x000fc800078e00ff */
[----:B------:R-:W-:Y:S02]  /*4bf0*/  IMAD.MOV R5, RZ, RZ, -R5 ;  /* 0x000000ffff057224 */ /* 0x000fe400078e0a05 */
[----:B------:R-:W-:Y:S01]  /*4c00*/  @!P6 IMAD.IADD R180, R180, 0x1, -R0 ;  /* 0x00000001b4b4e824 */ /* 0x000fe200078e0a00 */
[----:B------:R-:W-:Y:S01]  /*4c10*/  ISETP.GT.U32.AND P6, PT, R0, R181, PT ;  /* 0x000000b50000720c */ /* 0x000fe20003fc4070 */
[----:B------:R-:W-:Y:S01]  /*4c20*/  @!P5 IMAD.MOV R246, RZ, RZ, -R246 ;  /* 0x000000fffff6d224 */ /* 0x000fe200078e0af6 */
[----:B------:R-:W-:Y:S01]  /*4c30*/  ISETP.GE.AND P5, PT, R10, RZ, PT ;  /* 0x000000ff0a00720c */ /* 0x000fe20003fa6270 */
[----:B------:R-:W-:Y:S02]  /*4c40*/  IMAD.MOV R4, RZ, RZ, -R4 ;  /* 0x000000ffff047224 */ /* 0x000fe400078e0a04 */
[----:B------:R-:W-:Y:S01]  /*4c50*/  @!P1 IMAD.IADD R183, R183, 0x1, -R0 ;  /* 0x00000001b7b79824 */ /* 0x000fe200078e0a00 */
[----:B------:R-:W-:Y:S01]  /*4c60*/  ISETP.GE.AND P1, PT, R14, RZ, PT ;  /* 0x000000ff0e00720c */ /* 0x000fe20003f26270 */
[----:B------:R-:W-:Y:S01]  /*4c70*/  IMAD.MOV R10, RZ, RZ, -R7 ;  /* 0x000000ffff0a7224 */ /* 0x000fe200078e0a07 */
[----:B------:R-:W-:Y:S01]  /*4c80*/  LOP3.LUT R14, R3, 0xaa, RZ, 0xfc, !PT ;  /* 0x000000aa030e7812 */ /* 0x000fe200078efcff */
[C---:B------:R-:W-:Y:S01]  /*4c90*/  IMAD R8, R0.reuse, R5, R11 ;  /* 0x0000000500087224 */ /* 0x040fe200078e020b */
[----:B------:R-:W-:Y:S01]  /*4ca0*/  IABS R11, R17 ;  /* 0x00000011000b7213 */ /* 0x000fe20000000000 */
[C---:B------:R-:W-:Y:S01]  /*4cb0*/  IMAD R7, R0.reuse, R4, R9 ;  /* 0x0000000400077224 */ /* 0x040fe200078e0209 */
[----:B------:R-:W-:Y:S01]  /*4cc0*/  IABS R5, R14 ;  /* 0x0000000e00057213 */ /* 0x000fe20000000000 */
[----:B------:R-:W-:-:S02]  /*4cd0*/  IMAD R9, R0, R10, R13 ;  /* 0x0000000a00097224 */ /* 0x000fc400078e020d */
[----:B------:R-:W-:Y:S01]  /*4ce0*/  @!P2 IMAD.MOV R183, RZ, RZ, -R183 ;  /* 0x000000ffffb7a224 */ /* 0x000fe200078e0ab7 */
[C---:B------:R-:W-:Y:S01]  /*4cf0*/  ISETP.GT.U32.AND P2, PT, R0.reuse, R8, PT ;  /* 0x000000080000720c */ /* 0x040fe20003f44070 */
[----:B------:R-:W-:Y:S01]  /*4d00*/  @!P6 IMAD.IADD R181, R181, 0x1, -R0 ;  /* 0x00000001b5b5e824 */ /* 0x000fe200078e0a00 */
[C---:B------:R-:W-:Y:S01]  /*4d10*/  ISETP.GT.U32.AND P6, PT, R0.reuse, R9, PT ;  /* 0x000000090000720c */ /* 0x040fe20003fc4070 */
[----:B------:R-:W-:Y:S01]  /*4d20*/  @!P5 IMAD.MOV R182, RZ, RZ, -R182 ;  /* 0x000000ffffb6d224 */ /* 0x000fe200078e0ab6 */
[----:B------:R-:W-:Y:S01]  /*4d30*/  ISETP.GT.U32.AND P5, PT, R0, R7, PT ;  /* 0x000000070000720c */ /* 0x000fe20003fa4070 */
[----:B------:R-:W-:-:S04]  /*4d40*/  IMAD.HI.U32 R4, R2, R5, RZ ;  /* 0x0000000502047227 */ /* 0x000fc800078e00ff */
[----:B------:R-:W-:Y:S01]  /*4d50*/  @!P0 IMAD.MOV R184, RZ, RZ, -R184 ;  /* 0x000000ffffb88224 */ /* 0x000fe200078e0ab8 */
[----:B------:R-:W-:Y:S01]  /*4d60*/  ISETP.GT.U32.AND P0, PT, R0, R180, PT ;  /* 0x000000b40000720c */ /* 0x000fe20003f04070 */
[----:B------:R-:W-:Y:S02]  /*4d70*/  IMAD.MOV R10, RZ, RZ, -R4 ;  /* 0x000000ffff0a7224 */ /* 0x000fe400078e0a04 */
[--C-:B------:R-:W-:Y:S02]  /*4d80*/  @!P2 IMAD.IADD R8, R8, 0x1, -R0.reuse ;  /* 0x000000010808a824 */ /* 0x100fe400078e0a00 */
[----:B------:R-:W-:Y:S02]  /*4d90*/  @!P6 IMAD.IADD R9, R9, 0x1, -R0 ;  /* 0x000000010909e824 */ /* 0x000fe400078e0a00 */
[----:B------:R-:W-:Y:S01]  /*4da0*/  IMAD.HI.U32 R4, R2, R11, RZ ;  /* 0x0000000b02047227 */ /* 0x000fe200078e00ff */
[----:B------:R-:W-:-:S03]  /*4db0*/  ISETP.GT.U32.AND P6, PT, R0, R8, PT ;  /* 0x000000080000720c */ /* 0x000fc60003fc4070 */
[----:B------:R-:W-:Y:S02]  /*4dc0*/  IMAD.MOV R4, RZ, RZ, -R4 ;  /* 0x000000ffff047224 */ /* 0x000fe400078e0a04 */
[--C-:B------:R-:W-:Y:S01]  /*4dd0*/  @!P5 IMAD.IADD R7, R7, 0x1, -R0.reuse ;  /* 0x000000010707d824 */ /* 0x100fe200078e0a00 */
[----:B------:R-:W-:Y:S01]  /*4de0*/  ISETP.GE.AND P5, PT, R16, RZ, PT ;  /* 0x000000ff1000720c */ /* 0x000fe20003fa6270 */
[----:B------:R-:W-:Y:S01]  /*4df0*/  IMAD R11, R0, R4, R11 ;  /* 0x00000004000b7224 */ /* 0x000fe200078e020b */
[----:B------:R-:W-:Y:S01]  /*4e00*/  LOP3.LUT R16, R3, 0xb0, RZ, 0xfc, !PT ;  /* 0x000000b003107812 */ /* 0x000fe200078efcff */
[--C-:B------:R-:W-:Y:S01]  /*4e10*/  @!P0 IMAD.IADD R180, R180, 0x1, -R0.reuse ;  /* 0x00000001b4b48824 */ /* 0x100fe200078e0a00 */
[C---:B------:R-:W-:Y:S01]  /*4e20*/  ISETP.GT.U32.AND P2, PT, R0.reuse, R7, PT ;  /* 0x000000070000720c */ /* 0x040fe20003f44070 */
[----:B------:R-:W-:Y:S01]  /*4e30*/  IMAD R10, R0, R10, R5 ;  /* 0x0000000a000a7224 */ /* 0x000fe200078e0205 */
[----:B------:R-:W-:Y:S01]  /*4e40*/  ISETP.GE.AND P0, PT, R15, RZ, PT ;  /* 0x000000ff0f00720c */ /* 0x000fe20003f06270 */
[----:B------:R-:W-:Y:S01]  /*4e50*/  @!P6 IMAD.IADD R8, R8, 0x1, -R0 ;  /* 0x000000010808e824 */ /* 0x000fe200078e0a00 */
[C---:B------:R-:W-:Y:S01]  /*4e60*/  ISETP.GT.U32.AND P6, PT, R0.reuse, R11, PT ;  /* 0x0000000b0000720c */ /* 0x040fe20003fc4070 */
[----:B------:R-:W-:Y:S01]  /*4e70*/  @!P3 IMAD.MOV R180, RZ, RZ, -R180 ;  /* 0x000000ffffb4b224 */ /* 0x000fe200078e0ab4 */
[C---:B------:R-:W-:Y:S01]  /*4e80*/  ISETP.GT.U32.AND P3, PT, R0.reuse, R10, PT ;  /* 0x0000000a0000720c */ /* 0x040fe20003f64070 */
[----:B------:R-:W-:Y:S01]  /*4e90*/  @!P1 IMAD.MOV R181, RZ, RZ, -R181 ;  /* 0x000000ffffb59224 */ /* 0x000fe200078e0ab5 */
[----:B------:R-:W-:Y:S01]  /*4ea0*/  ISETP.GT.U32.AND P1, PT, R0, R9, PT ;  /* 0x000000090000720c */ /* 0x000fe20003f24070 */
[----:B------:R-:W-:Y:S01]  /*4eb0*/  @!P4 IMAD.MOV R179, RZ, RZ, -R179 ;  /* 0x000000ffffb3c224 */ /* 0x000fe200078e0ab3 */
[----:B------:R-:W-:-:S02]  /*4ec0*/  ISETP.GE.AND P4, PT, R12, RZ, PT ;  /* 0x000000ff0c00720c */ /* 0x000fc40003f86270 */
[----:B------:R-:W-:Y:S01]  /*4ed0*/  LOP3.LUT R12, R3, 0xae, RZ, 0xfc, !PT ;  /* 0x000000ae030c7812 */ /* 0x000fe200078efcff */
[----:B------:R-:W-:Y:S01]  /*4ee0*/  @!P2 IMAD.IADD R7, R7, 0x1, -R0 ;  /* 0x000000010707a824 */ /* 0x000fe200078e0a00 */
[----:B------:R-:W-:Y:S01]  /*4ef0*/  ISETP.GE.AND P2, PT, R14, RZ, PT ;  /* 0x000000ff0e00720c */ /* 0x000fe20003f46270 */
[----:B------:R-:W-:Y:S01]  /*4f00*/  @!P0 IMAD.MOV R8, RZ, RZ, -R8 ;  /* 0x000000ffff088224 */ /* 0x000fe200078e0a08 */
[----:B------:R-:W-:Y:S01]  /*4f10*/  IABS R13, R12 ;  /* 0x0000000c000d7213 */ /* 0x000fe20000000000 */
[--C-:B------:R-:W-:Y:S01]  /*4f20*/  @!P6 IMAD.IADD R11, R11, 0x1, -R0.reuse ;  /* 0x000000010b0be824 */ /* 0x100fe200078e0a00 */
[----:B------:R-:W-:Y:S01]  /*4f30*/  LOP3.LUT R14, R3, 0xb2, RZ, 0xfc, !PT ;  /* 0x000000b2030e7812 */ /* 0x000fe200078efcff */
[----:B------:R-:W-:Y:S01]  /*4f40*/  @!P3 IMAD.IADD R10, R10, 0x1, -R0 ;  /* 0x000000010a0ab824 */ /* 0x000fe200078e0a00 */
[----:B------:R-:W-:Y:S01]  /*4f50*/  ISETP.GE.AND P3, PT, R12, RZ, PT ;  /* 0x000000ff0c00720c */ /* 0x000fe20003f66270 */
[----:B------:R-:W-:Y:S01]  /*4f60*/  IMAD.HI.U32 R4, R2, R13, RZ ;  /* 0x0000000d02047227 */ /* 0x000fe200078e00ff */
[----:B------:R-:W-:-:S02]  /*4f70*/  ISETP.GT.U32.AND P6, PT, R0, R11, PT ;  /* 0x0000000b0000720c */ /* 0x000fc40003fc4070 */
[----:B------:R-:W-:Y:S01]  /*4f80*/  IABS R15, R16 ;  /* 0x00000010000f7213 */ /* 0x000fe20000000000 */
[----:B------:R-:W-:Y:S01]  /*4f90*/  @!P1 IMAD.IADD R9, R9, 0x1, -R0 ;  /* 0x0000000109099824 */ /* 0x000fe200078e0a00 */
[----:B------:R-:W-:Y:S01]  /*4fa0*/  ISETP.GE.AND P1, PT, R17, RZ, PT ;  /* 0x000000ff1100720c */ /* 0x000fe20003f26270 */
[----:B------:R-:W-:Y:S01]  /*4fb0*/  @!P4 IMAD.MOV R7, RZ, RZ, -R7 ;  /* 0x000000ffff07c224 */ /* 0x000fe200078e0a07 */
[----:B------:R-:W-:Y:S01]  /*4fc0*/  IABS R17, R14 ;  /* 0x0000000e00117213 */ /* 0x000fe20000000000 */
[----:B------:R-:W-:Y:S01]  /*4fd0*/  IMAD.MOV R4, RZ, RZ, -R4 ;  /* 0x000000ffff047224 */ /* 0x000fe200078e0a04 */
[----:B------:R-:W-:Y:S01]  /*4fe0*/  ISETP.GT.U32.AND P4, PT, R0, R10, PT ;  /* 0x0000000a0000720c */ /* 0x000fe20003f84070 */
[----:B------:R-:W-:-:S04]  /*4ff0*/  IMAD.HI.U32 R5, R2, R15, RZ ;  /* 0x0000000f02057227 */ /* 0x000fc800078e00ff */
[----:B------:R-:W-:Y:S02]  /*5000*/  IMAD R12, R0, R4, R13 ;  /* 0x00000004000c7224 */ /* 0x000fe400078e020d */
[----:B------:R-:W-:-:S03]  /*5010*/  IMAD.HI.U32 R4, R2, R17, RZ ;  /* 0x0000001102047227 */ /* 0x000fc600078e00ff */
[----:B------:R-:W-:Y:S01]  /*5020*/  ISETP.GT.U32.AND P0, PT, R0, R12, PT ;  /* 0x0000000c0000720c */ /* 0x000fe20003f04070 */
[----:B------:R-:W-:Y:S02]  /*5030*/  IMAD.MOV R4, RZ, RZ, -R4 ;  /* 0x000000ffff047224 */ /* 0x000fe400078e0a04 */
[--C-:B------:R-:W-:Y:S01]  /*5040*/  @!P6 IMAD.IADD R11, R11, 0x1, -R0.reuse ;  /* 0x000000010b0be824 */ /* 0x100fe200078e0a00 */
[----:B------:R-:W-:Y:S01]  /*5050*/  ISETP.GE.AND P6, PT, R14, RZ, PT ;  /* 0x000000ff0e00720c */ /* 0x000fe20003fc6270 */
[----:B------:R-:W-:Y:S02]  /*5060*/  @!P4 IMAD.IADD R10, R10, 0x1, -R0 ;  /* 0x000000010a0ac824 */ /* 0x000fe400078e0a00 */
[C---:B------:R-:W-:Y:S02]  /*5070*/  IMAD R14, R0.reuse, R4, R17 ;  /* 0x00000004000e7224 */ /* 0x040fe400078e0211 */
[----:B------:R-:W-:Y:S02]  /*5080*/  @!P2 IMAD.MOV R10, RZ, RZ, -R10 ;  /* 0x000000ffff0aa224 */ /* 0x000fe400078e0a0a */
[----:B------:R-:W-:Y:S01]  /*5090*/  IMAD.MOV R5, RZ, RZ, -R5 ;  /* 0x000000ffff057224 */ /* 0x000fe200078e0a05 */
[----:B------:R-:W-:Y:S01]  /*50a0*/  ISETP.GT.U32.AND P2, PT, R0, R14, PT ;  /* 0x0000000e0000720c */ /* 0x000fe20003f44070 */
[----:B------:R-:W-:-:S02]  /*50b0*/  @!P0 IMAD.IADD R12, R12, 0x1, -R0 ;  /* 0x000000010c0c8824 */ /* 0x000fc400078e0a00 */
[----:B------:R-:W-:Y:S01]  /*50c0*/  @!P5 IMAD.MOV R9, RZ, RZ, -R9 ;  /* 0x000000ffff09d224 */ /* 0x000fe200078e0a09 */
[----:B------:R-:W-:Y:S01]  /*50d0*/  ISETP.GE.AND P5, PT, R16, RZ, PT ;  /* 0x000000ff1000720c */ /* 0x000fe20003fa6270 */
[C---:B------:R-:W-:Y:S01]  /*50e0*/  IMAD R13, R0.reuse, R5, R15 ;  /* 0x00000005000d7224 */ /* 0x040fe200078e020f */
[C---:B------:R-:W-:Y:S01]  /*50f0*/  LOP3.LUT R16, R3.reuse, 0xb6, RZ, 0xfc, !PT ;  /* 0x000000b603107812 */ /* 0x040fe200078efcff */
[----:B------:R-:W-:Y:S01]  /*5100*/  @!P1 IMAD.MOV R11, RZ, RZ, -R11 ;  /* 0x000000ffff0b9224 */ /* 0x000fe200078e0a0b */
[----:B------:R-:W-:Y:S01]  /*5110*/  ISETP.GT.U32.AND P0, PT, R0, R12, PT ;  /* 0x0000000c0000720c */ /* 0x000fe20003f04070 */
[----:B------:R-:W-:Y:S01]  /*5120*/  IMAD.HI.U32 R15, R2, R21, RZ ;  /* 0x00000015020f7227 */ /* 0x000fe200078e00ff */
[----:B------:R-:W-:Y:S02]  /*5130*/  ISETP.GT.U32.AND P4, PT, R0, R13, PT ;  /* 0x0000000d0000720c */ /* 0x000fe40003f84070 */
[----:B------:R-:W-:Y:S01]  /*5140*/  LOP3.LUT R5, R3, 0xb4, RZ, 0xfc, !PT ;  /* 0x000000b403057812 */ /* 0x000fe200078efcff */
[----:B------:R-:W-:Y:S01]  /*5150*/  @!P2 IMAD.IADD R14, R14, 0x1, -R0 ;  /* 0x000000010e0ea824 */ /* 0x000fe200078e0a00 */
[----:B------:R-:W-:Y:S01]  /*5160*/  IABS R19, R16 ;  /* 0x0000001000137213 */ /* 0x000fe20000000000 */
[----:B------:R-:W-:Y:S01]  /*5170*/  IMAD.MOV R18, RZ, RZ, -R15 ;  /* 0x000000ffff127224 */ /* 0x000fe200078e0a0f */
[----:B------:R-:W-:-:S02]  /*5180*/  IABS R17, R5 ;  /* 0x0000000500117213 */ /* 0x000fc40000000000 */
[----:B------:R-:W-:Y:S01]  /*5190*/  ISETP.GE.AND P1, PT, R5, RZ, PT ;  /* 0x000000ff0500720c */ /* 0x000fe20003f26270 */
[----:B------:R-:W-:Y:S01]  /*51a0*/  IMAD.HI.U32 R5, R2, R19, RZ ;  /* 0x0000001302057227 */ /* 0x000fe200078e00ff */
[----:B------:R-:W-:-:S03]  /*51b0*/  ISETP.GT.U32.AND P2, PT, R0, R14, PT ;  /* 0x0000000e0000720c */ /* 0x000fc60003f44070 */
[----:B------:R-:W-:Y:S02]  /*51c0*/  IMAD.MOV R5, RZ, RZ, -R5 ;  /* 0x000000ffff057224 */ /* 0x000fe400078e0a05 */
[--C-:B------:R-:W-:Y:S01]  /*51d0*/  @!P0 IMAD.IADD R12, R12, 0x1, -R0.reuse ;  /* 0x000000010c0c8824 */ /* 0x100fe200078e0a00 */
[----:B------:R-:W-:Y:S01]  /*51e0*/  ISETP.GE.AND P0, PT, R16, RZ, PT ;  /* 0x000000ff1000720c */ /* 0x000fe20003f06270 */
[----:B------:R-:W-:Y:S02]  /*51f0*/  @!P4 IMAD.IADD R13, R13, 0x1, -R0 ;  /* 0x000000010d0dc824 */ /* 0x000fe400078e0a00 */
[----:B------:R-:W-:Y:S02]  /*5200*/  IMAD R16, R0, R5, R19 ;  /* 0x0000000500107224 */ /* 0x000fe400078e0213 */
[----:B------:R-:W-:Y:S01]  /*5210*/  IMAD.HI.U32 R4, R2, R17, RZ ;  /* 0x0000001102047227 */ /* 0x000fe200078e00ff */
[----:B------:R-:W-:-:S03]  /*5220*/  ISETP.GT.U32.AND P4, PT, R0, R13, PT ;  /* 0x0000000d0000720c */ /* 0x000fc60003f84070 */
[----:B------:R-:W-:Y:S01]  /*5230*/  @!P2 IMAD.IADD R14, R14, 0x1, -R0 ;  /* 0x000000010e0ea824 */ /* 0x000fe200078e0a00 */
[C---:B------:R-:W-:Y:S01]  /*5240*/  ISETP.GT.U32.AND P2, PT, R0.reuse, R16, PT ;  /* 0x000000100000720c */ /* 0x040fe20003f44070 */
[----:B------:R-:W-:Y:S02]  /*5250*/  IMAD.MOV R4, RZ, RZ, -R4 ;  /* 0x000000ffff047224 */ /* 0x000fe400078e0a04 */
[----:B------:R-:W-:Y:S02]  /*5260*/  @!P3 IMAD.MOV R12, RZ, RZ, -R12 ;  /* 0x000000ffff0cb224 */ /* 0x000fe400078e0a0c */
[C---:B------:R-:W-:Y:S01]  /*5270*/  IMAD R15, R0.reuse, R4, R17 ;  /* 0x00000004000f7224 */ /* 0x040fe200078e0211 */
[----:B------:R-:W-:Y:S01]  /*5280*/  LOP3.LUT R4, R3, 0xba, RZ, 0xfc, !PT ;  /* 0x000000ba03047812 */ /* 0x000fe200078efcff */
[----:B------:R-:W-:Y:S02]  /*5290*/  IMAD R17, R0, R18, R21 ;  /* 0x0000001200117224 */ /* 0x000fe400078e0215 */
[----:B------:R-:W-:Y:S01]  /*52a0*/  @!P4 IMAD.IADD R13, R13, 0x1, -R0 ;  /* 0x000000010d0dc824 */ /* 0x000fe200078e0a00 */
[----:B------:R-:W-:Y:S01]  /*52b0*/  IABS R21, R4 ;  /* 0x0000000400157213 */ /* 0x000fe20000000000 */
[----:B------:R-:W-:Y:S01]  /*52c0*/  IMAD.HI.U32 R18, R2, R25, RZ ;  /* 0x0000001902127227 */ /* 0x000fe200078e00ff */
[----:B------:R-:W-:-:S02]  /*52d0*/  ISETP.GT.U32.AND P3, PT, R0, R15, PT ;  /* 0x0000000f0000720c */ /* 0x000fc40003f64070 */
[----:B------:R-:W-:Y:S01]  /*52e0*/  ISETP.GE.AND P4, PT, R20, RZ, PT ;  /* 0x000000ff1400720c */ /* 0x000fe20003f86270 */
[----:B------:R-:W-:Y:S02]  /*52f0*/  @!P2 IMAD.IADD R16, R16, 0x1, -R0 ;  /* 0x000000011010a824 */ /* 0x000fe400078e0a00 */
[----:B------:R-:W-:Y:S01]  /*5300*/  @!P5 IMAD.MOV R13, RZ, RZ, -R13 ;  /* 0x000000ffff0dd224 */ /* 0x000fe200078e0a0d */
[----:B------:R-:W-:Y:S01]  /*5310*/  ISETP.GE.AND P5, PT, R4, RZ, PT ;  /* 0x000000ff0400720c */ /* 0x000fe20003fa6270 */
[----:B------:R-:W-:Y:S01]  /*5320*/  IMAD.HI.U32 R4, R2, R21, RZ ;  /* 0x0000001502047227 */ /* 0x000fe200078e00ff */
[----:B------:R-:W-:-:S03]  /*5330*/  ISETP.GT.U32.AND P2, PT, R0, R16, PT ;  /* 0x000000100000720c */ /* 0x000fc60003f44070 */
[----:B------:R-:W-:Y:S02]  /*5340*/  IMAD.MOV R4, RZ, RZ, -R4 ;  /* 0x000000ffff047224 */ /* 0x000fe400078e0a04 */
[----:B------:R-:W-:Y:S02]  /*5350*/  IMAD.MOV R20, RZ, RZ, -R18 ;  /* 0x000000ffff147224 */ /* 0x000fe400078e0a12 */
[----:B------:R-:W-:Y:S01]  /*5360*/  @!P6 IMAD.MOV R14, RZ, RZ, -R14 ;  /* 0x000000ffff0ee224 */ /* 0x000fe200078e0a0e */
[C---:B------:R-:W-:Y:S01]  /*5370*/  ISETP.GT.U32.AND P6, PT, R0.reuse, R17, PT ;  /* 0x000000110000720c */ /* 0x040fe20003fc4070 */
[----:B------:R-:W-:Y:S02]  /*5380*/  IMAD R18, R0, R4, R21 ;  /* 0x0000000400127224 */ /* 0x000fe400078e0215 */
[----:B------:R-:W-:-:S04]  /*5390*/  IMAD.HI.U32 R5, R2, R23, RZ ;  /* 0x0000001702057227 */ /* 0x000fc800078e00ff */
[----:B------:R-:W-:Y:S01]  /*53a0*/  @!P2 IMAD.IADD R16, R16, 0x1, -R0 ;  /* 0x000000011010a824 */ /* 0x000fe200078e0a00 */
[----:B------:R-:W-:Y:S01]  /*53b0*/  ISETP.GT.U32.AND P2, PT, R0, R18, PT ;  /* 0x000000120000720c */ /* 0x000fe20003f44070 */
[----:B------:R-:W-:-:S04]  /*53c0*/  IMAD.HI.U32 R19, R2, R27, RZ ;  /* 0x0000001b02137227 */ /* 0x000fc800078e00ff */
[--C-:B------:R-:W-:Y:S02]  /*53d0*/  @!P3 IMAD.IADD R15, R15, 0x1, -R0.reuse ;  /* 0x000000010f0fb824 */ /* 0x100fe400078e0a00 */
[----:B------:R-:W-:Y:S02]  /*53e0*/  IMAD.MOV R5, RZ, RZ, -R5 ;  /* 0x000000ffff057224 */ /* 0x000fe400078e0a05 */
[----:B------:R-:W-:Y:S01]  /*53f0*/  IMAD.MOV R22, RZ, RZ, -R19 ;  /* 0x000000ffff167224 */ /* 0x000fe200078e0a13 */
[C---:B------:R-:W-:Y:S01]  /*5400*/  ISETP.GT.U32.AND P3, PT, R0.reuse, R15, PT ;  /* 0x0000000f0000720c */ /* 0x040fe20003f64070 */
[----:B------:R-:W-:Y:S01]  /*5410*/  IMAD R19, R0, R5, R23 ;  /* 0x0000000500137224 */ /* 0x000fe200078e0217 */
[----:B------:R-:W-:Y:S01]  /*5420*/  IABS R23, R30 ;  /* 0x0000001e00177213 */ /* 0x000fe20000000000 */
[--C-:B------:R-:W-:Y:S02]  /*5430*/  @!P6 IMAD.IADD R17, R17, 0x1, -R0.reuse ;  /* 0x000000011111e824 */ /* 0x100fe400078e0a00 */
[----:B------:R-:W-:Y:S01]  /*5440*/  @!P2 IMAD.IADD R18, R18, 0x1, -R0 ;  /* 0x000000011212a824 */ /* 0x000fe200078e0a00 */
[C---:B------:R-:W-:Y:S01]  /*5450*/  ISETP.GT.U32.AND P6, PT, R0.reuse, R19, PT ;  /* 0x000000130000720c */ /* 0x040fe20003fc4070 */
[C---:B------:R-:W-:Y:S01]  /*5460*/  IMAD R20, R0.reuse, R20, R25 ;  /* 0x0000001400147224 */ /* 0x040fe200078e0219 */
[C---:B------:R-:W-:Y:S01]  /*5470*/  ISETP.GT.U32.AND P2, PT, R0.reuse, R17, PT ;  /* 0x000000110000720c */ /* 0x040fe20003f44070 */
[----:B------:R-:W-:Y:S01]  /*5480*/  IMAD R21, R0, R22, R27 ;  /* 0x0000001600157224 */ /* 0x000fe200078e021b */
[----:B------:R-:W-:Y:S01]  /*5490*/  IABS R25, R31 ;  /* 0x0000001f00197213 */ /* 0x000fe20000000000 */
[----:B------:R-:W-:Y:S01]  /*54a0*/  IMAD.HI.U32 R4, R2, R23, RZ ;  /* 0x0000001702047227 */ /* 0x000fe200078e00ff */
[----:B------:R-:W-:-:S03]  /*54b0*/  IABS R27, R32 ;  /* 0x00000020001b7213 */ /* 0x000fc60000000000 */
[----:B------:R-:W-:Y:S01]  /*54c0*/  @!P3 IMAD.IADD R15, R15, 0x1, -R0 ;  /* 0x000000010f0fb824 */ /* 0x000fe200078e0a00 */
[----:B------:R-:W-:Y:S01]  /*54d0*/  ISETP.GE.AND P3, PT, R24, RZ, PT ;  /* 0x000000ff1800720c */ /* 0x000fe20003f66270 */
[----:B------:R-:W-:-:S04]  /*54e0*/  IMAD.HI.U32 R5, R2, R25, RZ ;  /* 0x0000001902057227 */ /* 0x000fc800078e00ff */
[--C-:B------:R-:W-:Y:S02]  /*54f0*/  @!P6 IMAD.IADD R19, R19, 0x1, -R0.reuse ;  /* 0x000000011313e824 */ /* 0x100fe400078e0a00 */
[----:B------:R-:W-:Y:S01]  /*5500*/  @!P1 IMAD.MOV R15, RZ, RZ, -R15 ;  /* 0x000000ffff0f9224 */ /* 0x000fe200078e0a0f */
[C---:B------:R-:W-:Y:S01]  /*5510*/  ISETP.GT.U32.AND P1, PT, R0.reuse, R18, PT ;  /* 0x000000120000720c */ /* 0x040fe20003f24070 */
[----:B------:R-:W-:Y:S01]  /*5520*/  @!P2 IMAD.IADD R17, R17, 0x1, -R0 ;  /* 0x000000011111a824 */ /* 0x000fe200078e0a00 */
[C---:B------:R-:W-:Y:S01]  /*5530*/  ISETP.GT.U32.AND P6, PT, R0.reuse, R19, PT ;  /* 0x000000130000720c */ /* 0x040fe20003fc4070 */
[----:B------:R-:W-:Y:S01]  /*5540*/  IMAD.MOV R4, RZ, RZ, -R4 ;  /* 0x000000ffff047224 */ /* 0x000fe200078e0a04 */
[C---:B------:R-:W-:Y:S01]  /*5550*/  ISETP.GT.U32.AND P2, PT, R0.reuse, R21, PT ;  /* 0x000000150000720c */ /* 0x040fe20003f44070 */
[----:B------:R-:W-:Y:S01]  /*5560*/  IMAD.MOV R24, RZ, RZ, -R5 ;  /* 0x000000ffff187224 */ /* 0x000fe200078e0a05 */
[----:B------:R-:W-:Y:S01]  /*5570*/  @!P4 IADD3 R17, -R17, RZ, RZ ;  /* 0x000000ff1111c210 */ /* 0x000fe20007ffe1ff */
[----:B------:R-:W-:Y:S01]  /*5580*/  @!P0 IMAD.MOV R16, RZ, RZ, -R16 ;  /* 0x000000ffff108224 */ /* 0x000fe200078e0a10 */
[C---:B------:R-:W-:Y:S01]  /*5590*/  ISETP.GT.U32.AND P0, PT, R0.reuse, R20, PT ;  /* 0x000000140000720c */ /* 0x040fe20003f04070 */
[----:B------:R-:W-:-:S02]  /*55a0*/  IMAD R22, R0, R4, R23 ;  /* 0x0000000400167224 */ /* 0x000fc400078e0217 */
[----:B------:R-:W-:Y:S02]  /*55b0*/  IMAD R23, R0, R24, R25 ;  /* 0x0000001800177224 */ /* 0x000fe400078e0219 */
[--C-:B------:R-:W-:Y:S01]  /*55c0*/  @!P1 IMAD.IADD R18, R18, 0x1, -R0.reuse ;  /* 0x0000000112129824 */ /* 0x100fe200078e0a00 */
[C---:B------:R-:W-:Y:S01]  /*55d0*/  ISETP.GT.U32.AND P1, PT, R0.reuse, R22, PT ;  /* 0x000000160000720c */ /* 0x040fe20003f24070 */
[--C-:B------:R-:W-:Y:S01]  /*55e0*/  @!P6 IMAD.IADD R19, R19, 0x1, -R0.reuse ;  /* 0x000000011313e824 */ /* 0x100fe200078e0a00 */
[----:B------:R-:W-:Y:S01]  /*55f0*/  ISETP.GT.U32.AND P6, PT, R0, R23, PT ;  /* 0x000000170000720c */ /* 0x000fe20003fc4070 */
[--C-:B------:R-:W-:Y:S01]  /*5600*/  @!P2 IMAD.IADD R21, R21, 0x1, -R0.reuse ;  /* 0x000000011515a824 */ /* 0x100fe200078e0a00 */
[----:B------:R-:W-:Y:S01]  /*5610*/  ISETP.GE.AND P2, PT, R28, RZ, PT ;  /* 0x000000ff1c00720c */ /* 0x000fe20003f46270 */
[----:B------:R-:W-:Y:S01]  /*5620*/  IMAD.HI.U32 R5, R2, R29, RZ ;  /* 0x0000001d02057227 */ /* 0x000fe200078e00ff */
[C---:B------:R-:W-:Y:S02]  /*5630*/  LOP3.LUT R28, R3.reuse, 0xcc, RZ, 0xfc, !PT ;  /* 0x000000cc031c7812 */ /* 0x040fe400078efcff */
[----:B------:R-:W-:Y:S01]  /*5640*/  ISETP.GT.U32.AND P4, PT, R0, R21, PT ;  /* 0x000000150000720c */ /* 0x000fe20003f84070 */
[--C-:B------:R-:W-:Y:S01]  /*5650*/  @!P0 IMAD.IADD R20, R20, 0x1, -R0.reuse ;  /* 0x0000000114148824 */ /* 0x100fe200078e0a00 */
[----:B------:R-:W-:Y:S01]  /*5660*/  ISETP.GE.AND P0, PT, R26, RZ, PT ;  /* 0x000000ff1a00720c */ /* 0x000fe20003f06270 */
[----:B------:R-:W-:Y:S01]  /*5670*/  IMAD.MOV R5, RZ, RZ, -R5 ;  /* 0x000000ffff057224 */ /* 0x000fe200078e0a05 */
[----:B------:R-:W-:Y:S01]  /*5680*/  LOP3.LUT R26, R3, 0xca, RZ, 0xfc, !PT ;  /* 0x000000ca031a7812 */ /* 0x000fe200078efcff */
[----:B------:R-:W-:Y:S01]  /*5690*/  @!P1 IMAD.IADD R22, R22, 0x1, -R0 ;  /* 0x0000000116169824 */ /* 0x000fe200078e0a00 */
[----:B------:R-:W-:Y:S01]  /*56a0*/  ISETP.GT.U32.AND P1, PT, R0, R20, PT ;  /* 0x000000140000720c */ /* 0x000fe20003f24070 */
[----:B------:R-:W-:-:S04]  /*56b0*/  IMAD.HI.U32 R4, R2, R27, RZ ;  /* 0x0000001b02047227 */ /* 0x000fc800078e00ff */
[C---:B------:R-:W-:Y:S01]  /*56c0*/  IMAD R25, R0.reuse, R5, R29 ;  /* 0x0000000500197224 */ /* 0x040fe200078e021d */
[----:B------:R-:W-:Y:S01]  /*56d0*/  IABS R29, R28 ;  /* 0x0000001c001d7213 */ /* 0x000fe20000000000 */
[----:B------:R-:W-:Y:S01]  /*56e0*/  @!P6 IMAD.IADD R23, R23, 0x1, -R0 ;  /* 0x000000011717e824 */ /* 0x000fe200078e0a00 */
[C---:B------:R-:W-:Y:S01]  /*56f0*/  ISETP.GT.U32.AND P6, PT, R0.reuse, R22, PT ;  /* 0x000000160000720c */ /* 0x040fe20003fc4070 */
[----:B------:R-:W-:Y:S02]  /*5700*/  IMAD.MOV R4, RZ, RZ, -R4 ;  /* 0x000000ffff047224 */ /* 0x000fe400078e0a04 */
[----:B------:R-:W-:Y:S01]  /*5710*/  @!P4 IMAD.IADD R21, R21, 0x1, -R0 ;  /* 0x000000011515c824 */ /* 0x000fe200078e0a00 */
[C---:B------:R-:W-:Y:S01]  /*5720*/  ISETP.GT.U32.AND P4, PT, R0.reuse, R25, PT ;  /* 0x000000190000720c */ /* 0x040fe20003f84070 */
[C---:B------:R-:W-:Y:S01]  /*5730*/  IMAD R24, R0.reuse, R4, R27 ;  /* 0x0000000400187224 */ /* 0x040fe200078e021b */
[----:B------:R-:W-:Y:S01]  /*5740*/  IABS R27, R26 ;  /* 0x0000001a001b7213 */ /* 0x000fe20000000000 */
[----:B------:R-:W-:Y:S01]  /*5750*/  @!P5 IMAD.MOV R18, RZ, RZ, -R18 ;  /* 0x000000ffff12d224 */ /* 0x000fe200078e0a12 */
[----:B------:R-:W-:Y:S01]  /*5760*/  ISETP.GT.U32.AND P5, PT, R0, R23, PT ;  /* 0x000000170000720c */ /* 0x000fe20003fa4070 */
[----:B------:R-:W-:Y:S01]  /*5770*/  @!P1 IMAD.IADD R20, R20, 0x1, -R0 ;  /* 0x0000000114149824 */ /* 0x000fe200078e0a00 */
[----:B------:R-:W-:Y:S01]  /*5780*/  ISETP.GE.AND P1, PT, R30, RZ, PT ;  /* 0x000000ff1e00720c */ /* 0x000fe20003f26270 */
[----:B------:R-:W-:-:S04]  /*5790*/  IMAD.HI.U32 R4, R2, R27, RZ ;  /* 0x0000001b02047227 */ /* 0x000fc800078e00ff */
[----:B------:R-:W-:Y:S01]  /*57a0*/  @!P3 IMAD.MOV R19, RZ, RZ, -R19 ;  /* 0x000000ffff13b224 */ /* 0x000fe200078e0a13 */
[----:B------:R-:W-:Y:S01]  /*57b0*/  ISETP.GT.U32.AND P3, PT, R0, R24, PT ;  /* 0x000000180000720c */ /* 0x000fe20003f64070 */
[----:B------:R-:W-:Y:S01]  /*57c0*/  @!P6 IMAD.IADD R22, R22, 0x1, -R0 ;  /* 0x000000011616e824 */ /* 0x000fe200078e0a00 */
[----:B------:R-:W-:Y:S01]  /*57d0*/  ISETP.GE.AND P6, PT, R31, RZ, PT ;  /* 0x000000ff1f00720c */ /* 0x000fe20003fc6270 */
[----:B------:R-:W-:-:S04]  /*57e0*/  IMAD.HI.U32 R5, R2, R29, RZ ;  /* 0x0000001d02057227 */ /* 0x000fc800078e00ff */
[----:B------:R-:W-:Y:S02]  /*57f0*/  IMAD.MOV R4, RZ, RZ, -R4 ;  /* 0x000000ffff047224 */ /* 0x000fe400078e0a04 */
[--C-:B------:R-:W-:Y:S01]  /*5800*/  @!P4 IMAD.IADD R25, R25, 0x1, -R0.reuse ;  /* 0x000000011919c824 */ /* 0x100fe200078e0a00 */
[----:B------:R-:W-:Y:S01]  /*5810*/  ISETP.GE.AND P4, PT, R26, RZ, PT ;  /* 0x000000ff1a00720c */ /* 0x000fe20003f86270 */
[----:B------:R-:W-:Y:S02]  /*5820*/  IMAD.MOV R5, RZ, RZ, -R5 ;  /* 0x000000ffff057224 */ /* 0x000fe400078e0a05 */
[----:B------:R-:W-:Y:S01]  /*5830*/  IMAD R26, R0, R4, R27 ;  /* 0x00000004001a7224 */ /* 0x000fe200078e021b */
[----:B------:R-:W-:Y:S01]  /*5840*/  LOP3.LUT R4, R3, 0xce, RZ, 0xfc, !PT ;  /* 0x000000ce03047812 */ /* 0x000fe200078efcff */
[----:B------:R-:W-:Y:S01]  /*5850*/  @!P5 IMAD.IADD R23, R23, 0x1, -R0 ;  /* 0x000000011717d824 */ /* 0x000fe200078e0a00 */
[----:B------:R-:W-:Y:S01]  /*5860*/  ISETP.GE.AND P5, PT, R32, RZ, PT ;  /* 0x000000ff2000720c */ /* 0x000fe20003fa6270 */
[C---:B------:R-:W-:Y:S01]  /*5870*/  IMAD R27, R0.reuse, R5, R29 ;  /* 0x00000005001b7224 */ /* 0x040fe200078e021d */
[----:B------:R-:W-:Y:S01]  /*5880*/  IABS R29, R4 ;  /* 0x00000004001d7213 */ /* 0x000fe20000000000 */
[----:B------:R-:W-:Y:S01]  /*5890*/  @!P1 IMAD.MOV R22, RZ, RZ, -R22 ;  /* 0x000000ffff169224 */ /* 0x000fe200078e0a16 */
[----:B------:R-:W-:Y:S01]  /*58a0*/  ISETP.GT.U32.AND P1, PT, R0, R26, PT ;  /* 0x0000001a0000720c */ /* 0x000fe20003f24070 */
[----:B------:R-:W-:Y:S01]  /*58b0*/  @!P3 IMAD.IADD R24, R24, 0x1, -R0 ;  /* 0x000000011818b824 */ /* 0x000fe200078e0a00 */
[----:B------:R-:W-:Y:S01]  /*58c0*/  ISETP.GE.AND P3, PT, R33, RZ, PT ;  /* 0x000000ff2100720c */ /* 0x000fe20003f66270 */
[----:B------:R-:W-:Y:S01]  /*58d0*/  @!P2 IMAD.MOV R21, RZ, RZ, -R21 ;  /* 0x000000ffff15a224 */ /* 0x000fe200078e0a15 */
[C---:B------:R-:W-:Y:S01]  /*58e0*/  ISETP.GT.U32.AND P2, PT, R0.reuse, R25, PT ;  /* 0x000000190000720c */ /* 0x040fe20003f44070 */
[----:B------:R-:W-:Y:S01]  /*58f0*/  @!P6 IMAD.MOV R23, RZ, RZ, -R23 ;  /* 0x000000ffff17e224 */ /* 0x000fe200078e0a17 */
[C---:B------:R-:W-:Y:S01]  /*5900*/  ISETP.GT.U32.AND P6, PT, R0.reuse, R27, PT ;  /* 0x0000001b0000720c */ /* 0x040fe20003fc4070 */
[----:B------:R-:W-:Y:S01]  /*5910*/  @!P0 IMAD.MOV R20, RZ, RZ, -R20 ;  /* 0x000000ffff148224 */ /* 0x000fe200078e0a14 */
[----:B------:R-:W-:-:S02]  /*5920*/  ISETP.GT.U32.AND P0, PT, R0, R24, PT ;  /* 0x000000180000720c */ /* 0x000fc40003f04070 */
[C---:B------:R-:W-:Y:S02]  /*5930*/  LOP3.LUT R5, R3.reuse, 0xd0, RZ, 0xfc, !PT ;  /* 0x000000d003057812 */ /* 0x040fe400078efcff */
[----:B------:R-:W-:Y:S01]  /*5940*/  LOP3.LUT R32, R3, 0xd6, RZ, 0xfc, !PT ;  /* 0x000000d603207812 */ /* 0x000fe200078efcff */
[--C-:B------:R-:W-:Y:S01]  /*5950*/  @!P1 IMAD.IADD R26, R26, 0x1, -R0.reuse ;  /* 0x000000011a1a9824 */ /* 0x100fe200078e0a00 */
[----:B------:R-:W-:Y:S02]  /*5960*/  IABS R31, R5 ;  /* 0x00000005001f7213 */ /* 0x000fe40000000000 */
[----:B------:R-:W-:Y:S01]  /*5970*/  ISETP.GE.AND P1, PT, R5, RZ, PT ;  /* 0x000000ff0500720c */ /* 0x000fe20003f26270 */
[--C-:B------:R-:W-:Y:S01]  /*5980*/  @!P2 IMAD.IADD R25, R25, 0x1, -R0.reuse ;  /* 0x000000011919a824 */ /* 0x100fe200078e0a00 */
[----:B------:R-:W-:Y:S01]  /*5990*/  ISETP.GE.AND P2, PT, R4, RZ, PT ;  /* 0x000000ff0400720c */ /* 0x000fe20003f46270 */
[----:B------:R-:W-:Y:S01]  /*59a0*/  @!P6 IMAD.IADD R27, R27, 0x1, -R0 ;  /* 0x000000011b1be824 */ /* 0x000fe200078e0a00 */
[----:B------:R-:W-:Y:S01]  /*59b0*/  ISETP.GT.U32.AND P6, PT, R0, R26, PT ;  /* 0x0000001a0000720c */ /* 0x000fe20003fc4070 */
[----:B------:R-:W-:Y:S01]  /*59c0*/  IMAD.HI.U32 R4, R2, R29, RZ ;  /* 0x0000001d02047227 */ /* 0x000fe200078e00ff */
[----:B------:R-:W-:-:S03]  /*59d0*/  IABS R33, R32 ;  /* 0x0000002000217213 */ /* 0x000fc60000000000 */
[----:B------:R-:W-:Y:S01]  /*59e0*/  @!P0 IMAD.IADD R24, R24, 0x1, -R0 ;  /* 0x0000000118188824 */ /* 0x000fe200078e0a00 */
[----:B------:R-:W-:Y:S01]  /*59f0*/  ISETP.GE.AND P0, PT, R28, RZ, PT ;  /* 0x000000ff1c00720c */ /* 0x000fe20003f06270 */
[----:B------:R-:W-:Y:S01]  /*5a00*/  IMAD.MOV R4, RZ, RZ, -R4 ;  /* 0x000000ffff047224 */ /* 0x000fe200078e0a04 */
[C---:B------:R-:W-:Y:S01]  /*5a10*/  LOP3.LUT R28, R3.reuse, 0xd2, RZ, 0xfc, !PT ;  /* 0x000000d2031c7812 */ /* 0x040fe200078efcff */
[----:B------:R-:W-:Y:S02]  /*5a20*/  @!P3 IMAD.MOV R25, RZ, RZ, -R25 ;  /* 0x000000ffff19b224 */ /* 0x000fe400078e0a19 */
[----:B------:R-:W-:Y:S01]  /*5a30*/  IMAD.HI.U32 R5, R2, R31, RZ ;  /* 0x0000001f02057227 */ /* 0x000fe200078e00ff */
[----:B------:R-:W-:Y:S02]  /*5a40*/  ISETP.GE.AND P3, PT, R28, RZ, PT ;  /* 0x000000ff1c00720c */ /* 0x000fe40003f66270 */
[----:B------:R-:W-:Y:S01]  /*5a50*/  IABS R30, R28 ;  /* 0x0000001c001e7213 */ /* 0x000fe20000000000 */
[C---:B------:R-:W-:Y:S01]  /*5a60*/  IMAD R28, R0.reuse, R4, R29 ;  /* 0x00000004001c7224 */ /* 0x040fe200078e021d */
[----:B------:R-:W-:Y:S01]  /*5a70*/  LOP3.LUT R4, R3, 0xd4, RZ, 0xfc, !PT ;  /* 0x000000d403047812 */ /* 0x000fe200078efcff */
[----:B------:R-:W-:Y:S01]  /*5a80*/  @!P5 IMAD.MOV R24, RZ, RZ, -R24 ;  /* 0x000000ffff18d224 */ /* 0x000fe200078e0a18 */
[----:B------:R-:W-:Y:S01]  /*5a90*/  ISETP.GT.U32.AND P5, PT, R0, R27, PT ;  /* 0x0000001b0000720c */ /* 0x000fe20003fa4070 */
[----:B------:R-:W-:Y:S01]  /*5aa0*/  @!P6 IMAD.IADD R26, R26, 0x1, -R0 ;  /* 0x000000011a1ae824 */ /* 0x000fe200078e0a00 */
[----:B------:R-:W-:Y:S01]  /*5ab0*/  ISETP.GT.U32.AND P6, PT, R0, R28, PT ;  /* 0x0000001c0000720c */ /* 0x000fe20003fc4070 */
[----:B------:R-:W-:-:S02]  /*5ac0*/  IMAD.MOV R5, RZ, RZ, -R5 ;  /* 0x000000ffff057224 */ /* 0x000fc400078e0a05 */
[----:B------:R-:W-:Y:S02]  /*5ad0*/  @!P4 IMAD.MOV R26, RZ, RZ, -R26 ;  /* 0x000000ffff1ac224 */ /* 0x000fe400078e0a1a */
[----:B------:R-:W-:Y:S01]  /*5ae0*/  IMAD R29, R0, R5, R31 ;  /* 0x00000005001d7224 */ /* 0x000fe200078e021f */
[----:B------:R-:W-:Y:S01]  /*5af0*/  IABS R31, R4 ;  /* 0x00000004001f7213 */ /* 0x000fe20000000000 */
[----:B------:R-:W-:-:S03]  /*5b00*/  IMAD.MOV.U32 R5, RZ, RZ, R30 ;  /* 0x000000ffff057224 */ /* 0x000fc600078e001e */
[----:B------:R-:W-:Y:S01]  /*5b10*/  ISETP.GT.U32.AND P4, PT, R0, R29, PT ;  /* 0x0000001d0000720c */ /* 0x000fe20003f84070 */
[--C-:B------:R-:W-:Y:S01]  /*5b20*/  @!P5 IMAD.IADD R27, R27, 0x1, -R0.reuse ;  /* 0x000000011b1bd824 */ /* 0x100fe200078e0a00 */
[----:B------:R-:W-:Y:S01]  /*5b30*/  ISETP.GE.AND P5, PT, R4, RZ, PT ;  /* 0x000000ff0400720c */ /* 0x000fe20003fa6270 */
[----:B------:R-:W-:Y:S02]  /*5b40*/  @!P6 IMAD.IADD R28, R28, 0x1, -R0 ;  /* 0x000000011c1ce824 */ /* 0x000fe400078e0a00 */
[----:B------:R-:W-:-:S03]  /*5b50*/  IMAD.HI.U32 R4, R2, R5, RZ ;  /* 0x0000000502047227 */ /* 0x000fc600078e00ff */
[----:B------:R-:W-:Y:S01]  /*5b60*/  ISETP.GT.U32.AND P6, PT, R0, R28, PT ;  /* 0x0000001c0000720c */ /* 0x000fe20003fc4070 */
[----:B------:R-:W-:Y:S02]  /*5b70*/  IMAD.MOV R30, RZ, RZ, -R4 ;  /* 0x000000ffff1e7224 */ /* 0x000fe400078e0a04 */
[----:B------:R-:W-:-:S04]  /*5b80*/  IMAD.HI.U32 R4, R2, R31, RZ ;  /* 0x0000001f02047227 */ /* 0x000fc800078e00ff */
[----:B------:R-:W-:Y:S02]  /*5b90*/  @!P4 IMAD.IADD R29, R29, 0x1, -R0 ;  /* 0x000000011d1dc824 */ /* 0x000fe400078e0a00 */
[----:B------:R-:W-:Y:S02]  /*5ba0*/  IMAD.MOV R4, RZ, RZ, -R4 ;  /* 0x000000ffff047224 */ /* 0x000fe400078e0a04 */
[C---:B------:R-:W-:Y:S01]  /*5bb0*/  IMAD R30, R0.reuse, R30, R5 ;  /* 0x0000001e001e7224 */ /* 0x040fe200078e0205 */
[C---:B------:R-:W-:Y:S01]  /*5bc0*/  ISETP.GT.U32.AND P4, PT, R0.reuse, R29, PT ;  /* 0x0000001d0000720c */ /* 0x040fe20003f84070 */
[----:B------:R-:W-:Y:S02]  /*5bd0*/  IMAD R31, R0, R4, R31 ;  /* 0x00000004001f7224 */ /* 0x000fe400078e021f */
[----:B------:R-:W-:-:S04]  /*5be0*/  IMAD.HI.U32 R4, R2, R33, RZ ;  /* 0x0000002102047227 */ /* 0x000fc800078e00ff */
[----:B------:R-:W-:Y:S01]  /*5bf0*/  @!P6 IMAD.IADD R28, R28, 0x1, -R0 ;  /* 0x000000011c1ce824 */ /* 0x000fe200078e0a00 */
[----:B------:R-:W-:Y:S01]  /*5c00*/  ISETP.GT.U32.AND P6, PT, R0, R30, PT ;  /* 0x0000001e0000720c */ /* 0x000fe20003fc4070 */
[----:B------:R-:W-:-:S04]  /*5c10*/  IMAD.HI.U32 R5, R2, R35, RZ ;  /* 0x0000002302057227 */ /* 0x000fc800078e00ff */
[----:B------:R-:W-:Y:S02]  /*5c20*/  IMAD.MOV R4, RZ, RZ, -R4 ;  /* 0x000000ffff047224 */ /* 0x000fe400078e0a04 */
[----:B------:R-:W-:Y:S01]  /*5c30*/  @!P0 IMAD.MOV R27, RZ, RZ, -R27 ;  /* 0x000000ffff1b8224 */ /* 0x000fe200078e0a1b */
[----:B------:R-:W-:Y:S01]  /*5c40*/  ISETP.GE.AND P0, PT, R32, RZ, PT ;  /* 0x000000ff2000720c */ /* 0x000fe20003f06270 */
[----:B------:R-:W-:Y:S02]  /*5c50*/  IMAD.MOV R5, RZ, RZ, -R5 ;  /* 0x000000ffff057224 */ /* 0x000fe400078e0a05 */
[C---:B------:R-:W-:Y:S02]  /*5c60*/  IMAD R32, R0.reuse, R4, R33 ;  /* 0x0000000400207224 */ /* 0x040fe400078e0221 */
[C---:B------:R-:W-:Y:S01]  /*5c70*/  IMAD R33, R0.reuse, R5, R35 ;  /* 0x0000000500217224 */ /* 0x040fe200078e0223 */
[----:B------:R-:W-:Y:S01]  /*5c80*/  IABS R35, R40 ;  /* 0x0000002800237213 */ /* 0x000fe20000000000 */
[--C-:B------:R-:W-:Y:S01]  /*5c90*/  @!P4 IMAD.IADD R29, R29, 0x1, -R0.reuse ;  /* 0x000000011d1dc824 */ /* 0x100fe200078e0a00 */
[----:B------:R-:W-:Y:S01]  /*5ca0*/  ISETP.GT.U32.AND P4, PT, R0, R32, PT ;  /* 0x000000200000720c */ /* 0x000fe20003f84070 */
[----:B------:R-:W-:Y:S01]  /*5cb0*/  @!P6 IMAD.IADD R30, R30, 0x1, -R0 ;  /* 0x000000011e1ee824 */ /* 0x000fe200078e0a00 */
[----:B------:R-:W-:Y:S01]  /*5cc0*/  ISETP.GT.U32.AND P6, PT, R0, R33, PT ;  /* 0x000000210000720c */ /* 0x000fe20003fc4070 */
[----:B------:R-:W-:-:S04]  /*5cd0*/  IMAD.HI.U32 R4, R2, R37, RZ ;  /* 0x0000002502047227 */ /* 0x000fc800078e00ff */
[----:B------:R-:W-:Y:S01]  /*5ce0*/  @!P2 IMAD.MOV R28, RZ, RZ, -R28 ;  /* 0x000000ffff1ca224 */ /* 0x000fe200078e0a1c */
[----:B------:R-:W-:Y:S01]  /*5cf0*/  ISETP.GT.U32.AND P2, PT, R0, R31, PT ;  /* 0x0000001f0000720c */ /* 0x000fe20003f44070 */
[----:B------:R-:W-:Y:S02]  /*5d00*/  IMAD.MOV R4, RZ, RZ, -R4 ;  /* 0x000000ffff047224 */ /* 0x000fe400078e0a04 */
[----:B------:R-:W-:Y:S02]  /*5d10*/  @!P1 IMAD.MOV R29, RZ, RZ, -R29 ;  /* 0x000000ffff1d9224 */ /* 0x000fe400078e0a1d */
[--C-:B------:R-:W-:Y:S02]  /*5d20*/  @!P4 IMAD.IADD R32, R32, 0x1, -R0.reuse ;  /* 0x000000012020c824 */ /* 0x100fe400078e0a00 */
[----:B------:R-:W-:Y:S02]  /*5d30*/  @!P6 IMAD.IADD R33, R33, 0x1, -R0 ;  /* 0x000000012121e824 */ /* 0x000fe400078e0a00 */
[C---:B------:R-:W-:Y:S01]  /*5d40*/  IMAD R34, R0.reuse, R4, R37 ;  /* 0x0000000400227224 */ /* 0x040fe200078e0225 */
[----:B------:R-:W-:Y:S01]  /*5d50*/  ISETP.GT.U32.AND P6, PT, R0, R32, PT ;  /* 0x000000200000720c */ /* 0x000fe20003fc4070 */
[----:B------:R-:W-:Y:S01]  /*5d60*/  IMAD.HI.U32 R4, R2, R35, RZ ;  /* 0x0000002302047227 */ /* 0x000fe200078e00ff */
[----:B------:R-:W-:-:S02]  /*5d70*/  IABS R37, R42 ;  /* 0x0000002a00257213 */ /* 0x000fc40000000000 */
[C---:B------:R-:W-:Y:S01]  /*5d80*/  ISETP.GT.U32.AND P1, PT, R0.reuse, R33, PT ;  /* 0x000000210000720c */ /* 0x040fe20003f24070 */
[----:B------:R-:W-:Y:S02]  /*5d90*/  IMAD.MOV R4, RZ, RZ, -R4 ;  /* 0x000000ffff047224 */ /* 0x000fe400078e0a04 */
[----:B------:R-:W-:Y:S01]  /*5da0*/  @!P2 IMAD.IADD R31, R31, 0x1, -R0 ;  /* 0x000000011f1fa824 */ /* 0x000fe200078e0a00 */
[C---:B------:R-:W-:Y:S01]  /*5db0*/  ISETP.GT.U32.AND P2, PT, R0.reuse, R30, PT ;  /* 0x0000001e0000720c */ /* 0x040fe20003f44070 */
[----:B------:R-:W-:Y:S02]  /*5dc0*/  IMAD R35, R0, R4, R35 ;  /* 0x0000000400237224 */ /* 0x000fe400078e0223 */
[----:B------:R-:W-:Y:S01]  /*5dd0*/  IMAD.HI.U32 R4, R2, R37, RZ ;  /* 0x0000002502047227 */ /* 0x000fe200078e00ff */
[----:B------:R-:W-:-:S03]  /*5de0*/  ISETP.GT.U32.AND P4, PT, R0, R31, PT ;  /* 0x0000001f0000720c */ /* 0x000fc60003f84070 */
[----:B------:R-:W-:Y:S01]  /*5df0*/  @!P6 IMAD.IADD R32, R32, 0x1, -R0 ;  /* 0x000000012020e824 */ /* 0x000fe200078e0a00 */
[----:B------:R-:W-:Y:S01]  /*5e00*/  ISETP.GT.U32.AND P6, PT, R0, R35, PT ;  /* 0x000000230000720c */ /* 0x000fe20003fc4070 */
[----:B------:R-:W-:-:S04]  /*5e10*/  IMAD.HI.U32 R5, R2, R39, RZ ;  /* 0x0000002702057227 */ /* 0x000fc800078e00ff */
[----:B------:R-:W-:Y:S02]  /*5e20*/  IMAD.MOV R4, RZ, RZ, -R4 ;  /* 0x000000ffff047224 */ /* 0x000fe400078e0a04 */
[--C-:B------:R-:W-:Y:S01]  /*5e30*/  @!P2 IMAD.IADD R30, R30, 0x1, -R0.reuse ;  /* 0x000000011e1ea824 */ /* 0x100fe200078e0a00 */
[----:B------:R-:W-:Y:S01]  /*5e40*/  ISETP.GT.U32.AND P2, PT, R0, R34, PT ;  /* 0x000000220000720c */ /* 0x000fe20003f44070 */
[--C-:B------:R-:W-:Y:S01]  /*5e50*/  @!P4 IMAD.IADD R31, R31, 0x1, -R0.reuse ;  /* 0x000000011f1fc824 */ /* 0x100fe200078e0a00 */
[----:B------:R-:W-:Y:S01]  /*5e60*/  ISETP.GE.AND P4, PT, R36, RZ, PT ;  /* 0x000000ff2400720c */ /* 0x000fe20003f86270 */
[----:B------:R-:W-:Y:S02]  /*5e70*/  IMAD.MOV R5, RZ, RZ, -R5 ;  /* 0x000000ffff057224 */ /* 0x000fe400078e0a05 */
[----:B------:R-:W-:Y:S02]  /*5e80*/  @!P6 IMAD.IADD R35, R35, 0x1, -R0 ;  /* 0x000000012323e824 */ /* 0x000fe400078e0a00 */
[----:B------:R-:W-:-:S02]  /*5e90*/  @!P5 IMAD.MOV R31, RZ, RZ, -R31 ;  /* 0x000000ffff1fd224 */ /* 0x000fc400078e0a1f */
[C---:B------:R-:W-:Y:S01]  /*5ea0*/  IMAD R36, R0.reuse, R4, R37 ;  /* 0x0000000400247224 */ /* 0x040fe200078e0225 */
[----:B------:R-:W-:Y:S01]  /*5eb0*/  ISETP.GT.U32.AND P5, PT, R0, R35, PT ;  /* 0x000000230000720c */ /* 0x000fe20003fa4070 */
[----:B------:R-:W-:-:S03]  /*5ec0*/  IMAD.HI.U32 R4, R2, R41, RZ ;  /* 0x0000002902047227 */ /* 0x000fc600078e00ff */
[----:B------:R-:W-:Y:S01]  /*5ed0*/  ISETP.GT.U32.AND P6, PT, R0, R36, PT ;  /* 0x000000240000720c */ /* 0x000fe20003fc4070 */
[----:B------:R-:W-:Y:S01]  /*5ee0*/  @!P1 IMAD.IADD R33, R33, 0x1, -R0 ;  /* 0x0000000121219824 */ /* 0x000fe200078e0a00 */
[----:B------:R-:W-:Y:S01]  /*5ef0*/  ISETP.GE.AND P1, PT, R38, RZ, PT ;  /* 0x000000ff2600720c */ /* 0x000fe20003f26270 */
[C---:B------:R-:W-:Y:S02]  /*5f00*/  IMAD R37, R0.reuse, R5, R39 ;  /* 0x0000000500257224 */ /* 0x040fe400078e0227 */
[----:B------:R-:W-:Y:S02]  /*5f10*/  IMAD.MOV R4, RZ, RZ, -R4 ;  /* 0x000000ffff047224 */ /* 0x000fe400078e0a04 */
[----:B------:R-:W-:Y:S01]  /*5f20*/  @!P4 IMAD.MOV R33, RZ, RZ, -R33 ;  /* 0x000000ffff21c224 */ /* 0x000fe200078e0a21 */
[C---:B------:R-:W-:Y:S01]  /*5f30*/  ISETP.GT.U32.AND P4, PT, R0.reuse, R37, PT ;  /* 0x000000250000720c */ /* 0x040fe20003f84070 */
[----:B------:R-:W-:Y:S02]  /*5f40*/  IMAD R38, R0, R4, R41 ;  /* 0x0000000400267224 */ /* 0x000fe400078e0229 */
[--C-:B------:R-:W-:Y:S01]  /*5f50*/  @!P2 IMAD.IADD R34, R34, 0x1, -R0.reuse ;  /* 0x000000012222a824 */ /* 0x100fe200078e0a00 */
[----:B------:R-:W-:Y:S01]  /*5f60*/  ISETP.GE.AND P2, PT, R40, RZ, PT ;  /* 0x000000ff2800720c */ /* 0x000fe20003f46270 */
[----:B------:R-:W-:Y:S01]  /*5f70*/  @!P5 IMAD.IADD R35, R35, 0x1, -R0 ;  /* 0x000000012323d824 */ /* 0x000fe200078e0a00 */
[C---:B------:R-:W-:Y:S01]  /*5f80*/  ISETP.GT.U32.AND P5, PT, R0.reuse, R38, PT ;  /* 0x000000260000720c */ /* 0x040fe20003fa4070 */
[----:B------:R-:W-:Y:S01]  /*5f90*/  @!P3 IMAD.MOV R30, RZ, RZ, -R30 ;  /* 0x000000ffff1eb224 */ /* 0x000fe200078e0a1e */
[----:B------:R-:W-:Y:S01]  /*5fa0*/  ISETP.GT.U32.AND P3, PT, R0, R34, PT ;  /* 0x000000220000720c */ /* 0x000fe20003f64070 */
[----:B------:R-:W-:Y:S01]  /*5fb0*/  @!P0 IMAD.MOV R32, RZ, RZ, -R32 ;  /* 0x000000ffff208224 */ /* 0x000fe200078e0a20 */
[----:B------:R-:W-:Y:S01]  /*5fc0*/  LOP3.LUT R40, R3, 0xe4, RZ, 0xfc, !PT ;  /* 0x000000e403287812 */ /* 0x000fe200078efcff */
[--C-:B------:R-:W-:Y:S01]  /*5fd0*/  @!P6 IMAD.IADD R36, R36, 0x1, -R0.reuse ;  /* 0x000000012424e824 */ /* 0x100fe200078e0a00 */
[----:B------:R-:W-:Y:S01]  /*5fe0*/  ISETP.GE.AND P0, PT, R42, RZ, PT ;  /* 0x000000ff2a00720c */ /* 0x000fe20003f06270 */
[----:B------:R-:W-:Y:S01]  /*5ff0*/  @!P4 IMAD.IADD R37, R37, 0x1, -R0 ;  /* 0x000000012525c824 */ /* 0x000fe200078e0a00 */
[----:B------:R-:W-:-:S02]  /*6000*/  IABS R39, R40 ;  /* 0x0000002800277213 */ /* 0x000fc40000000000 */
[C---:B------:R-:W-:Y:S01]  /*6010*/  LOP3.LUT R42, R3.reuse, 0xe6, RZ, 0xfc, !PT ;  /* 0x000000e6032a7812 */ /* 0x040fe200078efcff */
[----:B------:R-:W-:Y:S01]  /*6020*/  @!P2 IMAD.MOV R35, RZ, RZ, -R35 ;  /* 0x000000ffff23a224 */ /* 0x000fe200078e0a23 */
[----:B------:R-:W-:Y:S01]  /*6030*/  ISETP.GT.U32.AND P4, PT, R0, R37, PT ;  /* 0x000000250000720c */ /* 0x000fe20003f84070 */
[--C-:B------:R-:W-:Y:S01]  /*6040*/  @!P5 IMAD.IADD R38, R38, 0x1, -R0.reuse ;  /* 0x000000012626d824 */ /* 0x100fe200078e0a00 */
[----:B------:R-:W-:Y:S01]  /*6050*/  IABS R41, R42 ;  /* 0x0000002a00297213 */ /* 0x000fe20000000000 */
[----:B------:R-:W-:Y:S01]  /*6060*/  IMAD.HI.U32 R4, R2, R39, RZ ;  /* 0x0000002702047227 */ /* 0x000fe200078e00ff */
[----:B------:R-:W-:Y:S02]  /*6070*/  ISETP.GE.AND P6, PT, R44, RZ, PT ;  /* 0x000000ff2c00720c */ /* 0x000fe40003fc6270 */
[----:B------:R-:W-:Y:S01]  /*6080*/  ISETP.GT.U32.AND P5, PT, R0, R38, PT ;  /* 0x000000260000720c */ /* 0x000fe20003fa4070 */
[----:B------:R-:W-:Y:S01]  /*6090*/  @!P3 IMAD.IADD R34, R34, 0x1, -R0 ;  /* 0x000000012222b824 */ /* 0x000fe200078e0a00 */
[----:B------:R-:W-:Y:S01]  /*60a0*/  LOP3.LUT R44, R3, 0xe8, RZ, 0xfc, !PT ;  /* 0x000000e8032c7812 */ /* 0x000fe200078efcff */
[----:B------:R-:W-:Y:S01]  /*60b0*/  IMAD.MOV R5, RZ, RZ, -R4 ;  /* 0x000000ffff057224 */ /* 0x000fe200078e0a04 */
[----:B------:R-:W-:Y:S01]  /*60c0*/  ISETP.GE.AND P3, PT, R43, RZ, PT ;  /* 0x000000ff2b00720c */ /* 0x000fe20003f66270 */
[----:B------:R-:W-:Y:S01]  /*60d0*/  IMAD.HI.U32 R4, R2, R41, RZ ;  /* 0x0000002902047227 */ /* 0x000fe200078e00ff */
[----:B------:R-:W-:-:S03]  /*60e0*/  IABS R43, R44 ;  /* 0x0000002c002b7213 */ /* 0x000fc60000000000 */
[----:B------:R-:W-:Y:S01]  /*60f0*/  @!P1 IMAD.MOV R34, RZ, RZ, -R34 ;  /* 0x000000ffff229224 */ /* 0x000fe200078e0a22 */
[----:B------:R-:W-:Y:S01]  /*6100*/  ISETP.GT.U32.AND P1, PT, R0, R36, PT ;  /* 0x000000240000720c */ /* 0x000fe20003f24070 */
[----:B------:R-:W-:Y:S02]  /*6110*/  IMAD.MOV R4, RZ, RZ, -R4 ;  /* 0x000000ffff047224 */ /* 0x000fe400078e0a04 */
[--C-:B------:R-:W-:Y:S01]  /*6120*/  @!P4 IMAD.IADD R37, R37, 0x1, -R0.reuse ;  /* 0x000000012525c824 */ /* 0x100fe200078e0a00 */
[----:B------:R-:W-:Y:S01]  /*6130*/  ISETP.GE.AND P4, PT, R40, RZ, PT ;  /* 0x000000ff2800720c */ /* 0x000fe20003f86270 */
[C---:B------:R-:W-:Y:S02]  /*6140*/  IMAD R40, R0.reuse, R4, R41 ;  /* 0x0000000400287224 */ /* 0x040fe400078e0229 */
[----:B------:R-:W-:Y:S02]  /*6150*/  IMAD R39, R0, R5, R39 ;  /* 0x0000000500277224 */ /* 0x000fe400078e0227 */
[----:B------:R-:W-:Y:S01]  /*6160*/  @!P5 IMAD.IADD R38, R38, 0x1, -R0 ;  /* 0x000000012626d824 */ /* 0x000fe200078e0a00 */
[----:B------:R-:W-:Y:S01]  /*6170*/  ISETP.GT.U32.AND P5, PT, R0, R40, PT ;  /* 0x000000280000720c */ /* 0x000fe20003fa4070 */
[----:B------:R-:W-:-:S04]  /*6180*/  IMAD.HI.U32 R4, R2, R43, RZ ;  /* 0x0000002b02047227 */ /* 0x000fc800078e00ff */
[----:B------:R-:W-:Y:S01]  /*6190*/  @!P1 IMAD.IADD R36, R36, 0x1, -R0 ;  /* 0x0000000124249824 */ /* 0x000fe200078e0a00 */
[----:B------:R-:W-:Y:S01]  /*61a0*/  ISETP.GT.U32.AND P1, PT, R0, R39, PT ;  /* 0x000000270000720c */ /* 0x000fe20003f24070 */
[----:B------:R-:W-:-:S04]  /*61b0*/  IMAD.HI.U32 R5, R2, R45, RZ ;  /* 0x0000002d02057227 */ /* 0x000fc800078e00ff */
[----:B------:R-:W-:Y:S02]  /*61c0*/  IMAD.MOV R4, RZ, RZ, -R4 ;  /* 0x000000ffff047224 */ /* 0x000fe400078e0a04 */
[--C-:B------:R-:W-:Y:S02]  /*61d0*/  @!P5 IMAD.IADD R40, R40, 0x1, -R0.reuse ;  /* 0x000000012828d824 */ /* 0x100fe400078e0a00 */
[----:B------:R-:W-:Y:S02]  /*61e0*/  IMAD.MOV R5, RZ, RZ, -R5 ;  /* 0x000000ffff057224 */ /* 0x000fe400078e0a05 */
[C---:B------:R-:W-:Y:S01]  /*61f0*/  IMAD R41, R0.reuse, R4, R43 ;  /* 0x0000000400297224 */ /* 0x040fe200078e022b */
[----:B------:R-:W-:Y:S01]  /*6200*/  ISETP.GT.U32.AND P5, PT, R0, R40, PT ;  /* 0x000000280000720c */ /* 0x000fe20003fa4070 */
[----:B------:R-:W-:Y:S01]  /*6210*/  @!P1 IMAD.IADD R39, R39, 0x1, -R0 ;  /* 0x0000000127279824 */ /* 0x000fe200078e0a00 */
[----:B------:R-:W-:Y:S01]  /*6220*/  ISETP.GE.AND P1, PT, R42, RZ, PT ;  /* 0x000000ff2a00720c */ /* 0x000fe20003f26270 */
[----:B------:R-:W-:Y:S01]  /*6230*/  IMAD R42, R0, R5, R45 ;  /* 0x00000005002a7224 */ /* 0x000fe200078e022d */
[----:B------:R-:W-:Y:S01]  /*6240*/  IABS R5, R49 ;  /* 0x0000003100057213 */ /* 0x000fe20000000000 */
[----:B------:R-:W-:Y:S01]  /*6250*/  IMAD.HI.U32 R4, R2, R47, RZ ;  /* 0x0000002f02047227 */ /* 0x000fe200078e00ff */
[----:B------:R-:W-:-:S03]  /*6260*/  ISETP.GT.U32.AND P2, PT, R0, R39, PT ;  /* 0x000000270000720c */ /* 0x000fc60003f44070 */
[----:B------:R-:W-:Y:S01]  /*6270*/  @!P0 IMAD.MOV R36, RZ, RZ, -R36 ;  /* 0x000000ffff248224 */ /* 0x000fe200078e0a24 */
[C---:B------:R-:W-:Y:S01]  /*6280*/  ISETP.GT.U32.AND P0, PT, R0.reuse, R41, PT ;  /* 0x000000290000720c */ /* 0x040fe20003f04070 */
[----:B------:R-:W-:Y:S02]  /*6290*/  IMAD.MOV R4, RZ, RZ, -R4 ;  /* 0x000000ffff047224 */ /* 0x000fe400078e0a04 */
[----:B------:R-:W-:Y:S01]  /*62a0*/  @!P6 IMAD.MOV R38, RZ, RZ, -R38 ;  /* 0x000000ffff26e224 */ /* 0x000fe200078e0a26 */
[C---:B------:R-:W-:Y:S01]  /*62b0*/  ISETP.GT.U32.AND P6, PT, R0.reuse, R42, PT ;  /* 0x0000002a0000720c */ /* 0x040fe20003fc4070 */
[----:B------:R-:W-:Y:S01]  /*62c0*/  IMAD R43, R0, R4, R47 ;  /* 0x00000004002b7224 */ /* 0x000fe200078e022f */
[----:B------:R-:W-:Y:S01]  /*62d0*/  IABS R47, R50 ;  /* 0x00000032002f7213 */ /* 0x000fe20000000000 */
[----:B------:R-:W-:Y:S02]  /*62e0*/  @!P5 IMAD.IADD R40, R40, 0x1, -R0 ;  /* 0x000000012828d824 */ /* 0x000fe400078e0a00 */
[----:B------:R-:W-:Y:S01]  /*62f0*/  IMAD.HI.U32 R4, R2, R5, RZ ;  /* 0x0000000502047227 */ /* 0x000fe200078e00ff */
[----:B------:R-:W-:-:S03]  /*6300*/  ISETP.GT.U32.AND P5, PT, R0, R43, PT ;  /* 0x0000002b0000720c */ /* 0x000fc60003fa4070 */
[--C-:B------:R-:W-:Y:S01]  /*6310*/  @!P0 IMAD.IADD R41, R41, 0x1, -R0.reuse ;  /* 0x0000000129298824 */ /* 0x100fe200078e0a00 */
[----:B------:R-:W-:Y:S01]  /*6320*/  ISETP.GE.AND P0, PT, R48, RZ, PT ;  /* 0x000000ff3000720c */ /* 0x000fe20003f06270 */
[--C-:B------:R-:W-:Y:S01]  /*6330*/  @!P2 IMAD.IADD R39, R39, 0x1, -R0.reuse ;  /* 0x000000012727a824 */ /* 0x100fe200078e0a00 */
[----:B------:R-:W-:Y:S01]  /*6340*/  ISETP.GE.AND P2, PT, R46, RZ, PT ;  /* 0x000000ff2e00720c */ /* 0x000fe20003f46270 */
[----:B------:R-:W-:Y:S01]  /*6350*/  @!P6 IMAD.IADD R42, R42, 0x1, -R0 ;  /* 0x000000012a2ae824 */ /* 0x000fe200078e0a00 */
[----:B------:R-:W-:Y:S01]  /*6360*/  ISETP.GT.U32.AND P6, PT, R0, R41, PT ;  /* 0x000000290000720c */ /* 0x000fe20003fc4070 */
[----:B------:R-:W-:Y:S01]  /*6370*/  IMAD.MOV R4, RZ, RZ, -R4 ;  /* 0x000000ffff047224 */ /* 0x000fe200078e0a04 */
[----:B------:R-:W-:Y:S01]  /*6380*/  LOP3.LUT R46, R3, 0xf0, RZ, 0xfc, !PT ;  /* 0x000000f0032e7812 */ /* 0x000fe200078efcff */
[----:B------:R-:W-:Y:S01]  /*6390*/  @!P3 IMAD.MOV R37, RZ, RZ, -R37 ;  /* 0x000000ffff25b224 */ /* 0x000fe200078e0a25 */
[----:B------:R-:W-:Y:S01]  /*63a0*/  ISETP.GE.AND P3, PT, R44, RZ, PT ;  /* 0x000000ff2c00720c */ /* 0x000fe20003f66270 */
[----:B------:R-:W-:Y:S01]  /*63b0*/  @!P5 IMAD.IADD R43, R43, 0x1, -R0 ;  /* 0x000000012b2bd824 */ /* 0x000fe200078e0a00 */
[----:B------:R-:W-:Y:S01]  /*63c0*/  IABS R45, R46 ;  /* 0x0000002e002d7213 */ /* 0x000fe20000000000 */
[C---:B------:R-:W-:Y:S01]  /*63d0*/  IMAD R44, R0.reuse, R4, R5 ;  /* 0x00000004002c7224 */ /* 0x040fe200078e0205 */
[----:B------:R-:W-:Y:S01]  /*63e0*/  LOP3.LUT R48, R3, 0xf2, RZ, 0xfc, !PT ;  /* 0x000000f203307812 */ /* 0x000fe200078efcff */
[----:B------:R-:W-:Y:S01]  /*63f0*/  @!P4 IMAD.MOV R39, RZ, RZ, -R39 ;  /* 0x000000ffff27c224 */ /* 0x000fe200078e0a27 */
[----:B------:R-:W-:Y:S01]  /*6400*/  ISETP.GT.U32.AND P5, PT, R0, R43, PT ;  /* 0x0000002b0000720c */ /* 0x000fe20003fa4070 */
[----:B------:R-:W-:Y:S01]  /*6410*/  IMAD.HI.U32 R4, R2, R45, RZ ;  /* 0x0000002d02047227 */ /* 0x000fe200078e00ff */
[----:B------:R-:W-:-:S02]  /*6420*/  ISETP.GT.U32.AND P4, PT, R0, R42, PT ;  /* 0x0000002a0000720c */ /* 0x000fc40003f84070 */
[----:B------:R-:W-:Y:S01]  /*6430*/  IABS R5, R48 ;  /* 0x0000003000057213 */ /* 0x000fe20000000000 */
[----:B------:R-:W-:Y:S01]  /*6440*/  @!P6 IMAD.IADD R41, R41, 0x1, -R0 ;  /* 0x000000012929e824 */ /* 0x000fe200078e0a00 */
[C---:B------:R-:W-:Y:S01]  /*6450*/  ISETP.GT.U32.AND P6, PT, R0.reuse, R44, PT ;  /* 0x0000002c0000720c */ /* 0x040fe20003fc4070 */
[----:B------:R-:W-:Y:S02]  /*6460*/  IMAD.MOV R4, RZ, RZ, -R4 ;  /* 0x000000ffff047224 */ /* 0x000fe400078e0a04 */
[----:B------:R-:W-:Y:S01]  /*6470*/  @!P1 IMAD.MOV R40, RZ, RZ, -R40 ;  /* 0x000000ffff289224 */ /* 0x000fe200078e0a28 */
[----:B------:R-:W-:Y:S01]  /*6480*/  ISETP.GE.AND P1, PT, R49, RZ, PT ;  /* 0x000000ff3100720c */ /* 0x000fe20003f26270 */
[----:B------:R-:W-:Y:S01]  /*6490*/  IMAD R45, R0, R4, R45 ;  /* 0x00000004002d7224 */ /* 0x000fe200078e022d */
[----:B------:R-:W-:Y:S01]  /*64a0*/  IABS R49, R51 ;  /* 0x0000003300317213 */ /* 0x000fe20000000000 */
[----:B------:R-:W-:Y:S02]  /*64b0*/  @!P5 IMAD.IADD R43, R43, 0x1, -R0 ;  /* 0x000000012b2bd824 */ /* 0x000fe400078e0a00 */
[----:B------:R-:W-:Y:S01]  /*64c0*/  IMAD.HI.U32 R4, R2, R5, RZ ;  /* 0x0000000502047227 */ /* 0x000fe200078e00ff */
[----:B------:R-:W-:-:S03]  /*64d0*/  ISETP.GT.U32.AND P5, PT, R0, R45, PT ;  /* 0x0000002d0000720c */ /* 0x000fc60003fa4070 */
[----:B------:R-:W-:Y:S02]  /*64e0*/  @!P6 IMAD.IADD R44, R44, 0x1, -R0 ;  /* 0x000000012c2ce824 */ /* 0x000fe400078e0a00 */
[----:B------:R-:W-:Y:S02]  /*64f0*/  IMAD.MOV R4, RZ, RZ, -R4 ;  /* 0x000000ffff047224 */ /* 0x000fe400078e0a04 */
[----:B------:R-:W-:Y:S01]  /*6500*/  @!P4 IMAD.IADD R42, R42, 0x1, -R0 ;  /* 0x000000012a2ac824 */ /* 0x000fe200078e0a00 */
[----:B------:R-:W-:Y:S01]  /*6510*/  ISETP.GT.U32.AND P6, PT, R0, R44, PT ;  /* 0x0000002c0000720c */ /* 0x000fe20003fc4070 */
[----:B------:R-:W-:Y:S01]  /*6520*/  @!P3 IMAD.MOV R41, RZ, RZ, -R41 ;  /* 0x000000ffff29b224 */ /* 0x000fe200078e0a29 */
[----:B------:R-:W-:Y:S01]  /*6530*/  ISETP.GE.AND P4, PT, R46, RZ, PT ;  /* 0x000000ff2e00720c */ /* 0x000fe20003f86270 */
[----:B------:R-:W-:Y:S01]  /*6540*/  IMAD R46, R0, R4, R5 ;  /* 0x00000004002e7224 */ /* 0x000fe200078e0205 */
[----:B------:R-:W-:Y:S01]  /*6550*/  ISETP.GE.AND P3, PT, R48, RZ, PT ;  /* 0x000000ff3000720c */ /* 0x000fe20003f66270 */
[----:B------:R-:W-:-:S04]  /*6560*/  IMAD.HI.U32 R5, R2, R49, RZ ;  /* 0x0000003102057227 */ /* 0x000fc800078e00ff */
[----:B------:R-:W-:Y:S02]  /*6570*/  @!P5 IMAD.IADD R45, R45, 0x1, -R0 ;  /* 0x000000012d2dd824 */ /* 0x000fe400078e0a00 */
[----:B------:R-:W-:Y:S01]  /*6580*/  @!P2 IMAD.MOV R42, RZ, RZ, -R42 ;  /* 0x000000ffff2aa224 */ /* 0x000fe200078e0a2a */
[C---:B------:R-:W-:Y:S01]  /*6590*/  ISETP.GT.U32.AND P2, PT, R0.reuse, R46, PT ;  /* 0x0000002e0000720c */ /* 0x040fe20003f44070 */
[----:B------:R-:W-:Y:S01]  /*65a0*/  IMAD.MOV R5, RZ, RZ, -R5 ;  /* 0x000000ffff057224 */ /* 0x000fe200078e0a05 */
[----:B------:R-:W-:Y:S01]  /*65b0*/  ISETP.GT.U32.AND P5, PT, R0, R45, PT ;  /* 0x0000002d0000720c */ /* 0x000fe20003fa4070 */
[----:B------:R-:W-:-:S04]  /*65c0*/  IMAD.HI.U32 R4, R2, R47, RZ ;  /* 0x0000002f02047227 */ /* 0x000fc800078e00ff */
[----:B------:R-:W-:Y:S01]  /*65d0*/  @!P6 IMAD.IADD R44, R44, 0x1, -R0 ;  /* 0x000000012c2ce824 */ /* 0x000fe200078e0a00 */
[----:B------:R-:W-:Y:S01]  /*65e0*/  ISETP.GE.AND P6, PT, R51, RZ, PT ;  /* 0x000000ff3300720c */ /* 0x000fe20003fc6270 */
[C---:B------:R-:W-:Y:S01]  /*65f0*/  IMAD R48, R0.reuse, R5, R49 ;  /* 0x0000000500307224 */ /* 0x040fe200078e0231 */
[----:B------:R-:W-:Y:S01]  /*6600*/  LOP3.LUT R5, R3, 0xfa, RZ, 0xfc, !PT ;  /* 0x000000fa03057812 */ /* 0x000fe200078efcff */
[----:B------:R-:W-:Y:S02]  /*6610*/  IMAD.MOV R4, RZ, RZ, -R4 ;  /* 0x000000ffff047224 */ /* 0x000fe400078e0a04 */
[----:B------:R-:W-:Y:S01]  /*6620*/  @!P1 IMAD.MOV R44, RZ, RZ, -R44 ;  /* 0x000000ffff2c9224 */ /* 0x000fe200078e0a2c */
[C---:B------:R-:W-:Y:S01]  /*6630*/  ISETP.GT.U32.AND P1, PT, R0.reuse, R48, PT ;  /* 0x000000300000720c */ /* 0x040fe20003f24070 */
[----:B------:R-:W-:Y:S01]  /*6640*/  IMAD R47, R0, R4, R47 ;  /* 0x00000004002f7224 */ /* 0x000fe200078e022f */
[----:B------:R-:W-:Y:S01]  /*6650*/  IABS R51, R5 ;  /* 0x0000000500337213 */ /* 0x000fe20000000000 */
[----:B------:R-:W-:-:S02]  /*6660*/  @!P2 IMAD.IADD R46, R46, 0x1, -R0 ;  /* 0x000000012e2ea824 */ /* 0x000fc400078e0a00 */
[----:B------:R-:W-:Y:S01]  /*6670*/  @!P0 IMAD.MOV R43, RZ, RZ, -R43 ;  /* 0x000000ffff2b8224 */ /* 0x000fe200078e0a2b */
[----:B------:R-:W-:Y:S01]  /*6680*/  ISETP.GE.AND P0, PT, R50, RZ, PT ;  /* 0x000000ff3200720c */ /* 0x000fe20003f06270 */
[--C-:B------:R-:W-:Y:S01]  /*6690*/  @!P5 IMAD.IADD R45, R45, 0x1, -R0.reuse ;  /* 0x000000012d2dd824 */ /* 0x100fe200078e0a00 */
[----:B------:R-:W-:Y:S02]  /*66a0*/  LOP3.LUT R50, R3, 0xf8, RZ, 0xfc, !PT ;  /* 0x000000f803327812 */ /* 0x000fe400078efcff */
[C---:B------:R-:W-:Y:S01]  /*66b0*/  ISETP.GT.U32.AND P5, PT, R0.reuse, R47, PT ;  /* 0x0000002f0000720c */ /* 0x040fe20003fa4070 */
[----:B------:R-:W-:Y:S01]  /*66c0*/  @!P4 IMAD.MOV R45, RZ, RZ, -R45 ;  /* 0x000000ffff2dc224 */ /* 0x000fe200078e0a2d */
[----:B------:R-:W-:Y:S01]  /*66d0*/  ISETP.GT.U32.AND P2, PT, R0, R46, PT ;  /* 0x0000002e0000720c */ /* 0x000fe20003f44070 */
[----:B------:R-:W-:Y:S01]  /*66e0*/  @!P1 IMAD.IADD R48, R48, 0x1, -R0 ;  /* 0x0000000130309824 */ /* 0x000fe200078e0a00 */
[----:B------:R-:W-:Y:S02]  /*66f0*/  IABS R49, R50 ;  /* 0x0000003200317213 */ /* 0x000fe40000000000 */
[----:B------:R-:W-:-:S02]  /*6700*/  ISETP.GE.AND P4, PT, R50, RZ, PT ;  /* 0x000000ff3200720c */ /* 0x000fc40003f86270 */
[----:B------:R-:W-:Y:S01]  /*6710*/  ISETP.GT.U32.AND P1, PT, R0, R48, PT ;  /* 0x000000300000720c */ /* 0x000fe20003f24070 */
[----:B------:R-:W-:-:S04]  /*6720*/  IMAD.HI.U32 R4, R2, R49, RZ ;  /* 0x0000003102047227 */ /* 0x000fc800078e00ff */
[----:B------:R-:W-:Y:S02]  /*6730*/  @!P5 IMAD.IADD R47, R47, 0x1, -R0 ;  /* 0x000000012f2fd824 */ /* 0x000fe400078e0a00 */
[----:B------:R-:W-:Y:S02]  /*6740*/  IMAD.MOV R50, RZ, RZ, -R4 ;  /* 0x000000ffff327224 */ /* 0x000fe400078e0a04 */
[----:B------:R-:W-:Y:S01]  /*6750*/  @!P2 IMAD.IADD R46, R46, 0x1, -R0 ;  /* 0x000000012e2ea824 */ /* 0x000fe200078e0a00 */
[----:B------:R-:W-:Y:S01]  /*6760*/  ISETP.GE.AND P2, PT, R5, RZ, PT ;  /* 0x000000ff0500720c */ /* 0x000fe20003f46270 */
[----:B------:R-:W-:Y:S01]  /*6770*/  IMAD.HI.U32 R4, R2, R51, RZ ;  /* 0x0000003302047227 */ /* 0x000fe200078e00ff */
[----:B------:R-:W-:-:S03]  /*6780*/  ISETP.GT.U32.AND P5, PT, R0, R47, PT ;  /* 0x0000002f0000720c */ /* 0x000fc60003fa4070 */
[----:B------:R-:W-:-:S04]  /*6790*/  IMAD.HI.U32 R5, R2, R53, RZ ;  /* 0x0000003502057227 */ /* 0x000fc800078e00ff */
[----:B------:R-:W-:Y:S02]  /*67a0*/  IMAD.MOV R4, RZ, RZ, -R4 ;  /* 0x000000ffff047224 */ /* 0x000fe400078e0a04 */
[----:B------:R-:W-:Y:S02]  /*67b0*/  IMAD.MOV R5, RZ, RZ, -R5 ;  /* 0x000000ffff057224 */ /* 0x000fe400078e0a05 */
[C---:B------:R-:W-:Y:S02]  /*67c0*/  IMAD R49, R0.reuse, R50, R49 ;  /* 0x0000003200317224 */ /* 0x040fe400078e0231 */
[C---:B------:R-:W-:Y:S01]  /*67d0*/  IMAD R50, R0.reuse, R4, R51 ;  /* 0x0000000400327224 */ /* 0x040fe200078e0233 */
[----:B------:R-:W-:Y:S01]  /*67e0*/  LOP3.LUT R4, R3, 0xfe, RZ, 0xfc, !PT ;  /* 0x000000fe03047812 */ /* 0x000fe200078efcff */
[----:B------:R-:W-:Y:S02]  /*67f0*/  IMAD R51, R0, R5, R53 ;  /* 0x0000000500337224 */ /* 0x000fe400078e0235 */
[--C-:B------:R-:W-:Y:S01]  /*6800*/  @!P1 IMAD.IADD R48, R48, 0x1, -R0.reuse ;  /* 0x0000000130309824 */ /* 0x100fe200078e0a00 */
[----:B------:R-:W-:Y:S01]  /*6810*/  IABS R53, R4 ;  /* 0x0000000400357213 */ /* 0x000fe20000000000 */
[----:B------:R-:W-:Y:S01]  /*6820*/  @!P5 IMAD.IADD R47, R47, 0x1, -R0 ;  /* 0x000000012f2fd824 */ /* 0x000fe200078e0a00 */
[C---:B------:R-:W-:Y:S01]  /*6830*/  ISETP.GT.U32.AND P5, PT, R0.reuse, R49, PT ;  /* 0x000000310000720c */ /* 0x040fe20003fa4070 */
[----:B------:R-:W-:Y:S01]  /*6840*/  @!P6 IMAD.MOV R48, RZ, RZ, -R48 ;  /* 0x000000ffff30e224 */ /* 0x000fe200078e0a30 */
[----:B------:R-:W-:Y:S01]  /*6850*/  ISETP.GT.U32.AND P6, PT, R0, R51, PT ;  /* 0x000000330000720c */ /* 0x000fe20003fc4070 */
[----:B------:R-:W-:Y:S01]  /*6860*/  IMAD.HI.U32 R5, R2, R55, RZ ;  /* 0x0000003702057227 */ /* 0x000fe200078e00ff */
[----:B------:R-:W-:-:S03]  /*6870*/  ISETP.GE.AND P1, PT, R4, RZ, PT ;  /* 0x000000ff0400720c */ /* 0x000fc60003f26270 */
[----:B------:R-:W-:-:S04]  /*6880*/  IMAD.HI.U32 R4, R2, R53, RZ ;  /* 0x0000003502047227 */ /* 0x000fc800078e00ff */
[----:B------:R-:W-:Y:S01]  /*6890*/  @!P3 IMAD.MOV R46, RZ, RZ, -R46 ;  /* 0x000000ffff2eb224 */ /* 0x000fe200078e0a2e */
[----:B------:R-:W-:Y:S01]  /*68a0*/  ISETP.GE.AND P3, PT, R52, RZ, PT ;  /* 0x000000ff3400720c */ /* 0x000fe20003f66270 */
[----:B------:R-:W-:Y:S01]  /*68b0*/  @!P0 IMAD.MOV R47, RZ, RZ, -R47 ;  /* 0x000000ffff2f8224 */ /* 0x000fe200078e0a2f */
[C---:B------:R-:W-:Y:S01]  /*68c0*/  ISETP.GT.U32.AND P0, PT, R0.reuse, R50, PT ;  /* 0x000000320000720c */ /* 0x040fe20003f04070 */
[--C-:B------:R-:W-:Y:S02]  /*68d0*/  @!P6 IMAD.IADD R51, R51, 0x1, -R0.reuse ;  /* 0x000000013333e824 */ /* 0x100fe400078e0a00 */
[----:B------:R-:W-:Y:S02]  /*68e0*/  @!P5 IMAD.IADD R49, R49, 0x1, -R0 ;  /* 0x000000013131d824 */ /* 0x000fe400078e0a00 */
[----:B------:R-:W-:Y:S01]  /*68f0*/  IMAD.MOV R52, RZ, RZ, -R4 ;  /* 0x000000ffff347224 */ /* 0x000fe200078e0a04 */
[C---:B------:R-:W-:Y:S01]  /*6900*/  ISETP.GT.U32.AND P6, PT, R0.reuse, R51, PT ;  /* 0x000000330000720c */ /* 0x040fe20003fc4070 */
[----:B------:R-:W-:Y:S01]  /*6910*/  IMAD.MOV R5, RZ, RZ, -R5 ;  /* 0x000000ffff057224 */ /* 0x000fe200078e0a05 */
[C---:B------:R-:W-:Y:S01]  /*6920*/  ISETP.GT.U32.AND P5, PT, R0.reuse, R49, PT ;  /* 0x000000310000720c */ /* 0x040fe20003fa4070 */
[----:B------:R-:W-:-:S02]  /*6930*/  IMAD R52, R0, R52, R53 ;  /* 0x0000003400347224 */ /* 0x000fc400078e0235 */
[----:B------:R-:W-:Y:S02]  /*6940*/  IMAD R53, R0, R5, R55 ;  /* 0x0000000500357224 */ /* 0x000fe400078e0237 */
[----:B------:R-:W-:-:S04]  /*6950*/  IMAD.HI.U32 R5, R2, R59, RZ ;  /* 0x0000003b02057227 */ /* 0x000fc800078e00ff */
[----:B------:R-:W-:Y:S02]  /*6960*/  IMAD.MOV R5, RZ, RZ, -R5 ;  /* 0x000000ffff057224 */ /* 0x000fe400078e0a05 */
[--C-:B------:R-:W-:Y:S02]  /*6970*/  @!P0 IMAD.IADD R50, R50, 0x1, -R0.reuse ;  /* 0x0000000132328824 */ /* 0x100fe400078e0a00 */
[C---:B------:R-:W-:Y:S01]  /*6980*/  IMAD R55, R0.reuse, R5, R59 ;  /* 0x0000000500377224 */ /* 0x040fe200078e023b */
[----:B------:R-:W-:Y:S01]  /*6990*/  IABS R5, R60 ;  /* 0x0000003c00057213 */ /* 0x000fe20000000000 */
[--C-:B------:R-:W-:Y:S01]  /*69a0*/  @!P6 IMAD.IADD R51, R51, 0x1, -R0.reuse ;  /* 0x000000013333e824 */ /* 0x100fe200078e0a00 */
[----:B------:R-:W-:Y:S01]  /*69b0*/  ISETP.GT.U32.AND P0, PT, R0, R50, PT ;  /* 0x000000320000720c */ /* 0x000fe20003f04070 */
[----:B------:R-:W-:Y:S01]  /*69c0*/  @!P5 IMAD.IADD R49, R49, 0x1, -R0 ;  /* 0x000000013131d824 */ /* 0x000fe200078e0a00 */
[----:B------:R-:W-:Y:S01]  /*69d0*/  ISETP.GE.AND P5, PT, R54, RZ, PT ;  /* 0x000000ff3600720c */ /* 0x000fe20003fa6270 */
[----:B------:R-:W-:Y:S01]  /*69e0*/  @!P3 IMAD.MOV R51, RZ, RZ, -R51 ;  /* 0x000000ffff33b224 */ /* 0x000fe200078e0a33 */
[----:B------:R-:W-:Y:S01]  /*69f0*/  ISETP.GT.U32.AND P3, PT, R0, R55, PT ;  /* 0x000000370000720c */ /* 0x000fe20003f64070 */
[----:B------:R-:W-:Y:S01]  /*6a00*/  IMAD.HI.U32 R4, R2, R57, RZ ;  /* 0x0000003902047227 */ /* 0x000fe200078e00ff */
[----:B------:R-:W-:-:S03]  /*6a10*/  IABS R59, R62 ;  /* 0x0000003e003b7213 */ /* 0x000fc60000000000 */
[----:B------:R-:W-:Y:S01]  /*6a20*/  @!P4 IMAD.MOV R49, RZ, RZ, -R49 ;  /* 0x000000ffff31c224 */ /* 0x000fe200078e0a31 */
[----:B------:R-:W-:Y:S01]  /*6a30*/  ISETP.GT.U32.AND P4, PT, R0, R53, PT ;  /* 0x000000350000720c */ /* 0x000fe20003f84070 */
[----:B------:R-:W-:Y:S02]  /*6a40*/  IMAD.MOV R4, RZ, RZ, -R4 ;  /* 0x000000ffff047224 */ /* 0x000fe400078e0a04 */
[----:B------:R-:W-:Y:S01]  /*6a50*/  @!P0 IMAD.IADD R50, R50, 0x1, -R0 ;  /* 0x0000000132328824 */ /* 0x000fe200078e0a00 */
[C---:B------:R-:W-:Y:S01]  /*6a60*/  ISETP.GT.U32.AND P0, PT, R0.reuse, R52, PT ;  /* 0x000000340000720c */ /* 0x040fe20003f04070 */
[----:B------:R-:W-:Y:S01]  /*6a70*/  IMAD R54, R0, R4, R57 ;  /* 0x0000000400367224 */ /* 0x000fe200078e0239 */
[----:B------:R-:W-:Y:S01]  /*6a80*/  IABS R57, R61 ;  /* 0x0000003d00397213 */ /* 0x000fe20000000000 */
[----:B------:R-:W-:-:S03]  /*6a90*/  IMAD.HI.U32 R4, R2, R5, RZ ;  /* 0x0000000502047227 */ /* 0x000fc600078e00ff */
[----:B------:R-:W-:Y:S01]  /*6aa0*/  ISETP.GT.U32.AND P6, PT, R0, R54, PT ;  /* 0x000000360000720c */ /* 0x000fe20003fc4070 */
[----:B------:R-:W-:Y:S02]  /*6ab0*/  @!P3 IMAD.IADD R55, R55, 0x1, -R0 ;  /* 0x000000013737b824 */ /* 0x000fe400078e0a00 */
[----:B------:R-:W-:Y:S02]  /*6ac0*/  IMAD.MOV R4, RZ, RZ, -R4 ;  /* 0x000000ffff047224 */ /* 0x000fe400078e0a04 */
[----:B------:R-:W-:Y:S01]  /*6ad0*/  @!P2 IMAD.MOV R50, RZ, RZ, -R50 ;  /* 0x000000ffff32a224 */ /* 0x000fe200078e0a32 */
[----:B------:R-:W-:Y:S01]  /*6ae0*/  ISETP.GE.AND P2, PT, R56, RZ, PT ;  /* 0x000000ff3800720c */ /* 0x000fe20003f46270 */
[----:B------:R-:W-:Y:S01]  /*6af0*/  @!P4 IMAD.IADD R53, R53, 0x1, -R0 ;  /* 0x000000013535c824 */ /* 0x000fe200078e0a00 */
[C---:B------:R-:W-:Y:S01]  /*6b00*/  ISETP.GT.U32.AND P3, PT, R0.reuse, R55, PT ;  /* 0x000000370000720c */ /* 0x040fe20003f64070 */
[----:B------:R-:W-:Y:S02]  /*6b10*/  IMAD R56, R0, R4, R5 ;  /* 0x0000000400387224 */ /* 0x000fe400078e0205 */
[----:B------:R-:W-:Y:S01]  /*6b20*/  IMAD.HI.U32 R4, R2, R57, RZ ;  /* 0x0000003902047227 */ /* 0x000fe200078e00ff */
[----:B------:R-:W-:-:S03]  /*6b30*/  ISETP.GT.U32.AND P4, PT, R0, R53, PT ;  /* 0x000000350000720c */ /* 0x000fc60003f84070 */
[----:B------:R-:W-:Y:S02]  /*6b40*/  IMAD.MOV R4, RZ, RZ, -R4 ;  /* 0x000000ffff047224 */ /* 0x000fe400078e0a04 */
[--C-:B------:R-:W-:Y:S02]  /*6b50*/  @!P0 IMAD.IADD R52, R52, 0x1, -R0.reuse ;  /* 0x0000000134348824 */ /* 0x100fe400078e0a00 */
[--C-:B------:R-:W-:Y:S02]  /*6b60*/  @!P6 IMAD.IADD R54, R54, 0x1, -R0.reuse ;  /* 0x000000013636e824 */ /* 0x100fe400078e0a00 */
[C---:B------:R-:W-:Y:S01]  /*6b70*/  IMAD R57, R0.reuse, R4, R57 ;  /* 0x0000000400397224 */ /* 0x040fe200078e0239 */
[C---:B------:R-:W-:Y:S01]  /*6b80*/  ISETP.GT.U32.AND P0, PT, R0.reuse, R52, PT ;  /* 0x000000340000720c */ /* 0x040fe20003f04070 */
[--C-:B------:R-:W-:Y:S01]  /*6b90*/  @!P3 IMAD.IADD R55, R55, 0x1, -R0.reuse ;  /* 0x000000013737b824 */ /* 0x100fe200078e0a00 */
[C---:B------:R-:W-:Y:S01]  /*6ba0*/  ISETP.GT.U32.AND P6, PT, R0.reuse, R54, PT ;  /* 0x000000360000720c */ /* 0x040fe20003fc4070 */
[----:B------:R-:W-:Y:S01]  /*6bb0*/  @!P4 IMAD.IADD R53, R53, 0x1, -R0 ;  /* 0x000000013535c824 */ /* 0x000fe200078e0a00 */
[----:B------:R-:W-:Y:S01]  /*6bc0*/  ISETP.GT.U32.AND P3, PT, R0, R57, PT ;  /* 0x000000390000720c */ /* 0x000fe20003f64070 */
[----:B------:R-:W-:Y:S01]  /*6bd0*/  IMAD.HI.U32 R5, R2, R59, RZ ;  /* 0x0000003b02057227 */ /* 0x000fe200078e00ff */
[----:B------:R-:W-:-:S02]  /*6be0*/  ISETP.GT.U32.AND P4, PT, R0, R56, PT ;  /* 0x000000380000720c */ /* 0x000fc40003f84070 */
[----:B------:R-:W-:Y:S01]  /*6bf0*/  LOP3.LUT R4, R3, 0x10c, RZ, 0xfc, !PT ;  /* 0x0000010c03047812 */ /* 0x000fe200078efcff */
[----:B------:R-:W-:Y:S02]  /*6c00*/  IMAD.MOV R5, RZ, RZ, -R5 ;  /* 0x000000ffff057224 */ /* 0x000fe400078e0a05 */
[----:B------:R-:W-:Y:S01]  /*6c10*/  @!P5 IMAD.MOV R53, RZ, RZ, -R53 ;  /* 0x000000ffff35d224 */ /* 0x000fe200078e0a35 */
[----:B------:R-:W-:Y:S01]  /*6c20*/  ISETP.GE.AND P5, PT, R61, RZ, PT ;  /* 0x000000ff3d00720c */ /* 0x000fe20003fa6270 */
[--C-:B------:R-:W-:Y:S01]  /*6c30*/  @!P0 IMAD.IADD R52, R52, 0x1, -R0.reuse ;  /* 0x0000000134348824 */ /* 0x100fe200078e0a00 */
[----:B------:R-:W-:Y:S01]  /*6c40*/  ISETP.GE.AND P0, PT, R58, RZ, PT ;  /* 0x000000ff3a00720c */ /* 0x000fe20003f06270 */
[--C-:B------:R-:W-:Y:S01]  /*6c50*/  @!P6 IMAD.IADD R54, R54, 0x1, -R0.reuse ;  /* 0x000000013636e824 */ /* 0x100fe200078e0a00 */
[----:B------:R-:W-:Y:S01]  /*6c60*/  ISETP.GE.AND P6, PT, R62, RZ, PT ;  /* 0x000000ff3e00720c */ /* 0x000fe20003fc6270 */
[----:B------:R-:W-:Y:S01]  /*6c70*/  IMAD R58, R0, R5, R59 ;  /* 0x00000005003a7224 */ /* 0x000fe200078e023b */
[----:B------:R-:W-:Y:S01]  /*6c80*/  IABS R59, R4 ;  /* 0x00000004003b7213 */ /* 0x000fe20000000000 */
[--C-:B------:R-:W-:Y:S01]  /*6c90*/  @!P3 IMAD.IADD R57, R57, 0x1, -R0.reuse ;  /* 0x000000013939b824 */ /* 0x100fe200078e0a00 */
[C---:B------:R-:W-:Y:S01]  /*6ca0*/  LOP3.LUT R5, R3.reuse, 0x10e, RZ, 0xfc, !PT ;  /* 0x0000010e03057812 */ /* 0x040fe200078efcff */
[----:B------:R-:W-:Y:S01]  /*6cb0*/  @!P4 IMAD.IADD R56, R56, 0x1, -R0 ;  /* 0x000000013838c824 */ /* 0x000fe200078e0a00 */
[----:B------:R-:W-:Y:S01]  /*6cc0*/  LOP3.LUT R62, R3, 0x110, RZ, 0xfc, !PT ;  /* 0x00000110033e7812 */ /* 0x000fe200078efcff */
[----:B------:R-:W-:Y:S01]  /*6cd0*/  @!P2 IMAD.MOV R54, RZ, RZ, -R54 ;  /* 0x000000ffff36a224 */ /* 0x000fe200078e0a36 */
[----:B------:R-:W-:Y:S01]  /*6ce0*/  ISETP.GE.AND P2, PT, R4, RZ, PT ;  /* 0x000000ff0400720c */ /* 0x000fe20003f46270 */
[----:B------:R-:W-:Y:S01]  /*6cf0*/  IMAD.HI.U32 R4, R2, R59, RZ ;  /* 0x0000003b02047227 */ /* 0x000fe200078e00ff */
[----:B------:R-:W-:-:S02]  /*6d00*/  ISETP.GT.U32.AND P3, PT, R0, R57, PT ;  /* 0x000000390000720c */ /* 0x000fc40003f64070 */
[----:B------:R-:W-:Y:S01]  /*6d10*/  ISETP.GT.U32.AND P4, PT, R0, R56, PT ;  /* 0x000000380000720c */ /* 0x000fe20003f84070 */
[----:B------:R-:W-:Y:S01]  /*6d20*/  IMAD.MOV R4, RZ, RZ, -R4 ;  /* 0x000000ffff047224 */ /* 0x000fe200078e0a04 */
[----:B------:R-:W-:Y:S01]  /*6d30*/  IABS R61, R5 ;  /* 0x00000005003d7213 */ /* 0x000fe20000000000 */
[----:B------:R-:W-:Y:S01]  /*6d40*/  @!P1 IMAD.MOV R52, RZ, RZ, -R52 ;  /* 0x000000ffff349224 */ /* 0x000fe200078e0a34 */
[----:B------:R-:W-:Y:S01]  /*6d50*/  ISETP.GE.AND P1, PT, R60, RZ, PT ;  /* 0x000000ff3c00720c */ /* 0x000fe20003f26270 */
[----:B------:R-:W-:Y:S01]  /*6d60*/  IMAD R59, R0, R4, R59 ;  /* 0x00000004003b7224 */ /* 0x000fe200078e023b */
[----:B------:R-:W-:Y:S01]  /*6d70*/  IABS R63, R62 ;  /* 0x0000003e003f7213 */ /* 0x000fe20000000000 */
[----:B------:R-:W-:Y:S01]  /*6d80*/  @!P0 IMAD.MOV R55, RZ, RZ, -R55 ;  /* 0x000000ffff378224 */ /* 0x000fe200078e0a37 */
[----:B------:R-:W-:Y:S01]  /*6d90*/  ISETP.GE.AND P0, PT, R5, RZ, PT ;  /* 0x000000ff0500720c */ /* 0x000fe20003f06270 */
[----:B------:R-:W-:-:S04]  /*6da0*/  IMAD.HI.U32 R5, R2, R61, RZ ;  /* 0x0000003d02057227 */ /* 0x000fc800078e00ff */
[--C-:B------:R-:W-:Y:S01]  /*6db0*/  @!P3 IMAD.IADD R57, R57, 0x1, -R0.reuse ;  /* 0x000000013939b824 */ /* 0x100fe200078e0a00 */
[----:B------:R-:W-:Y:S01]  /*6dc0*/  ISETP.GT.U32.AND P3, PT, R0, R59, PT ;  /* 0x0000003b0000720c */ /* 0x000fe20003f64070 */
[----:B------:R-:W-:Y:S01]  /*6dd0*/  @!P4 IMAD.IADD R56, R56, 0x1, -R0 ;  /* 0x000000013838c824 */ /* 0x000fe200078e0a00 */
[----:B------:R-:W-:Y:S01]  /*6de0*/  ISETP.GT.U32.AND P4, PT, R0, R58, PT ;  /* 0x0000003a0000720c */ /* 0x000fe20003f84070 */
[----:B------:R-:W-:Y:S02]  /*6df0*/  IMAD.MOV R5, RZ, RZ, -R5 ;  /* 0x000000ffff057224 */ /* 0x000fe400078e0a05 */
[----:B------:R-:W-:-:S04]  /*6e00*/  IMAD.HI.U32 R4, R2, R63, RZ ;  /* 0x0000003f02047227 */ /* 0x000fc800078e00ff */
[----:B------:R-:W-:Y:S02]  /*6e10*/  IMAD R60, R0, R5, R61 ;  /* 0x00000005003c7224 */ /* 0x000fe400078e023d */
[----:B------:R-:W-:Y:S02]  /*6e20*/  IMAD.MOV R4, RZ, RZ, -R4 ;  /* 0x000000ffff047224 */ /* 0x000fe400078e0a04 */
[--C-:B------:R-:W-:Y:S02]  /*6e30*/  @!P3 IMAD.IADD R59, R59, 0x1, -R0.reuse ;  /* 0x000000013b3bb824 */ /* 0x100fe400078e0a00 */
[----:B------:R-:W-:Y:S02]  /*6e40*/  @!P4 IMAD.IADD R58, R58, 0x1, -R0 ;  /* 0x000000013a3ac824 */ /* 0x000fe400078e0a00 */
[----:B------:R-:W-:Y:S01]  /*6e50*/  @!P1 IMAD.MOV R56, RZ, RZ, -R56 ;  /* 0x000000ffff389224 */ /* 0x000fe200078e0a38 */
[C---:B------:R-:W-:Y:S01]  /*6e60*/  ISETP.GT.U32.AND P3, PT, R0.reuse, R59, PT ;  /* 0x0000003b0000720c */ /* 0x040fe20003f64070 */
[C---:B------:R-:W-:Y:S01]  /*6e70*/  IMAD R61, R0.reuse, R4, R63 ;  /* 0x00000004003d7224 */ /* 0x040fe200078e023f */
[----:B------:R-:W-:Y:S01]  /*6e80*/  ISETP.GT.U32.AND P4, PT, R0, R58, PT ;  /* 0x0000003a0000720c */ /* 0x000fe20003f84070 */
[----:B------:R-:W-:Y:S01]  /*6e90*/  IMAD.HI.U32 R5, R2, R65, RZ ;  /* 0x0000004102057227 */ /* 0x000fe200078e00ff */
[----:B------:R-:W-:-:S02]  /*6ea0*/  ISETP.GT.U32.AND P1, PT, R0, R60, PT ;  /* 0x0000003c0000720c */ /* 0x000fc40003f24070 */
[----:B------:R-:W-:Y:S01]  /*6eb0*/  IABS R63, R68 ;  /* 0x00000044003f7213 */ /* 0x000fe20000000000 */
[----:B------:R-:W-:Y:S02]  /*6ec0*/  IMAD.MOV R5, RZ, RZ, -R5 ;  /* 0x000000ffff057224 */ /* 0x000fe400078e0a05 */
[----:B------:R-:W-:Y:S01]  /*6ed0*/  @!P5 IMAD.MOV R57, RZ, RZ, -R57 ;  /* 0x000000ffff39d224 */ /* 0x000fe200078e0a39 */
[----:B------:R-:W-:Y:S01]  /*6ee0*/  ISETP.GE.AND P5, PT, R62, RZ, PT ;  /* 0x000000ff3e00720c */ /* 0x000fe20003fa6270 */
[----:B------:R-:W-:-:S04]  /*6ef0*/  IMAD.HI.U32 R4, R2, R63, RZ ;  /* 0x0000003f02047227 */ /* 0x000fc800078e00ff */
[--C-:B------:R-:W-:Y:S01]  /*6f00*/  @!P3 IMAD.IADD R59, R59, 0x1, -R0.reuse ;  /* 0x000000013b3bb824 */ /* 0x100fe200078e0a00 */
[----:B------:R-:W-:Y:S01]  /*6f10*/  ISETP.GT.U32.AND P3, PT, R0, R61, PT ;  /* 0x0000003d0000720c */ /* 0x000fe20003f64070 */
[--C-:B------:R-:W-:Y:S01]  /*6f20*/  @!P4 IMAD.IADD R58, R58, 0x1, -R0.reuse ;  /* 0x000000013a3ac824 */ /* 0x100fe200078e0a00 */
[----:B------:R-:W-:Y:S01]  /*6f30*/  ISETP.GE.AND P4, PT, R64, RZ, PT ;  /* 0x000000ff4000720c */ /* 0x000fe20003f86270 */
[----:B------:R-:W-:Y:S02]  /*6f40*/  @!P1 IMAD.IADD R60, R60, 0x1, -R0 ;  /* 0x000000013c3c9824 */ /* 0x000fe400078e0a00 */
[----:B------:R-:W-:Y:S02]  /*6f50*/  IMAD.MOV R64, RZ, RZ, -R4 ;  /* 0x000000ffff407224 */ /* 0x000fe400078e0a04 */
[C---:B------:R-:W-:Y:S01]  /*6f60*/  IMAD R62, R0.reuse, R5, R65 ;  /* 0x00000005003e7224 */ /* 0x040fe200078e0241 */
[C---:B------:R-:W-:Y:S01]  /*6f70*/  ISETP.GT.U32.AND P1, PT, R0.reuse, R60, PT ;  /* 0x0000003c0000720c */ /* 0x040fe20003f24070 */
[----:B------:R-:W-:-:S02]  /*6f80*/  IMAD R63, R0, R64, R63 ;  /* 0x00000040003f7224 */ /* 0x000fc400078e023f */
[----:B------:R-:W-:-:S04]  /*6f90*/  IMAD.HI.U32 R4, R2, R67, RZ ;  /* 0x0000004302047227 */ /* 0x000fc800078e00ff */
[----:B------:R-:W-:Y:S01]  /*6fa0*/  @!P3 IMAD.IADD R61, R61, 0x1, -R0 ;  /* 0x000000013d3db824 */ /* 0x000fe200078e0a00 */
[----:B------:R-:W-:Y:S01]  /*6fb0*/  ISETP.GT.U32.AND P3, PT, R0, R63, PT ;  /* 0x0000003f0000720c */ /* 0x000fe20003f64070 */
[----:B------:R-:W-:-:S04]  /*6fc0*/  IMAD.HI.U32 R5, R2, R69, RZ ;  /* 0x0000004502057227 */ /* 0x000fc800078e00ff */
[----:B------:R-:W-:Y:S01]  /*6fd0*/  @!P1 IMAD.IADD R60, R60, 0x1, -R0 ;  /* 0x000000013c3c9824 */ /* 0x000fe200078e0a00 */
[----:B------:R-:W-:Y:S01]  /*6fe0*/  ISETP.GT.U32.AND P1, PT, R0, R62, PT ;  /* 0x0000003e0000720c */ /* 0x000fe20003f24070 */
[----:B------:R-:W-:Y:S02]  /*6ff0*/  IMAD.MOV R64, RZ, RZ, -R4 ;  /* 0x000000ffff407224 */ /* 0x000fe400078e0a04 */
[----:B------:R-:W-:Y:S02]  /*7000*/  @!P2 IMAD.MOV R59, RZ, RZ, -R59 ;  /* 0x000000ffff3ba224 */ /* 0x000fe400078e0a3b */
[----:B------:R-:W-:-:S04]  /*7010*/  IMAD.HI.U32 R65, R2, R71, RZ ;  /* 0x0000004702417227 */ /* 0x000fc800078e00ff */
[----:B------:R-:W-:Y:S01]  /*7020*/  @!P3 IMAD.IADD R63, R63, 0x1, -R0 ;  /* 0x000000013f3fb824 */ /* 0x000fe200078e0a00 */
[----:B------:R-:W-:Y:S01]  /*7030*/  ISETP.GT.U32.AND P3, PT, R0, R61, PT ;  /* 0x0000003d0000720c */ /* 0x000fe20003f64070 */
[----:B------:R-:W-:-:S03]  /*7040*/  IMAD.HI.U32 R4, R2, R73, RZ ;  /* 0x0000004902047227 */ /* 0x000fc600078e00ff */
[C---:B------:R-:W-:Y:S01]  /*7050*/  ISETP.GT.U32.AND P2, PT, R0.reuse, R63, PT ;  /* 0x0000003f0000720c */ /* 0x040fe20003f44070 */
[----:B------:R-:W-:Y:S02]  /*7060*/  IMAD.MOV R5, RZ, RZ, -R5 ;  /* 0x000000ffff057224 */ /* 0x000fe400078e0a05 */
[C---:B------:R-:W-:Y:S02]  /*7070*/  IMAD R64, R0.reuse, R64, R67 ;  /* 0x0000004000407224 */ /* 0x040fe400078e0243 */
[----:B------:R-:W-:Y:S02]  /*7080*/  IMAD.MOV R66, RZ, RZ, -R65 ;  /* 0x000000ffff427224 */ /* 0x000fe400078e0a41 */
[----:B------:R-:W-:Y:S01]  /*7090*/  IMAD R65, R0, R5, R69 ;  /* 0x0000000500417224 */ /* 0x000fe200078e0245 */
[----:B------:R-:W-:Y:S01]  /*70a0*/  IABS R69, R76 ;  /* 0x0000004c00457213 */ /* 0x000fe20000000000 */
[----:B------:R-:W-:Y:S02]  /*70b0*/  IMAD.MOV R4, RZ, RZ, -R4 ;  /* 0x000000ffff047224 */ /* 0x000fe400078e0a04 */
[----:B------:R-:W-:Y:S01]  /*70c0*/  @!P1 IMAD.IADD R62, R62, 0x1, -R0 ;  /* 0x000000013e3e9824 */ /* 0x000fe200078e0a00 */
[C---:B------:R-:W-:Y:S01]  /*70d0*/  ISETP.GT.U32.AND P1, PT, R0.reuse, R64, PT ;  /* 0x000000400000720c */ /* 0x040fe20003f24070 */
[----:B------:R-:W-:-:S02]  /*70e0*/  IMAD R67, R0, R4, R73 ;  /* 0x0000000400437224 */ /* 0x000fc400078e0249 */
[----:B------:R-:W-:Y:S01]  /*70f0*/  @!P0 IMAD.MOV R60, RZ, RZ, -R60 ;  /* 0x000000ffff3c8224 */ /* 0x000fe200078e0a3c */
[C---:B------:R-:W-:Y:S01]  /*7100*/  ISETP.GT.U32.AND P0, PT, R0.reuse, R65, PT ;  /* 0x000000410000720c */ /* 0x040fe20003f04070 */
[----:B------:R-:W-:Y:S01]  /*7110*/  @!P2 IMAD.IADD R63, R63, 0x1, -R0 ;  /* 0x000000013f3fa824 */ /* 0x000fe200078e0a00 */
[C---:B------:R-:W-:Y:S01]  /*7120*/  ISETP.GT.U32.AND P2, PT, R0.reuse, R67, PT ;  /* 0x000000430000720c */ /* 0x040fe20003f44070 */
[----:B------:R-:W-:Y:S01]  /*7130*/  @!P6 IMAD.MOV R58, RZ, RZ, -R58 ;  /* 0x000000ffff3ae224 */ /* 0x000fe200078e0a3a */
[C---:B------:R-:W-:Y:S01]  /*7140*/  ISETP.GT.U32.AND P6, PT, R0.reuse, R62, PT ;  /* 0x0000003e0000720c */ /* 0x040fe20003fc4070 */
[----:B------:R-:W-:Y:S01]  /*7150*/  IMAD R66, R0, R66, R71 ;  /* 0x0000004200427224 */ /* 0x000fe200078e0247 */
[----:B------:R-:W-:Y:S01]  /*7160*/  IABS R71, R77 ;  /* 0x0000004d00477213 */ /* 0x000fe20000000000 */
[--C-:B------:R-:W-:Y:S02]  /*7170*/  @!P3 IMAD.IADD R61, R61, 0x1, -R0.reuse ;  /* 0x000000013d3db824 */ /* 0x100fe400078e0a00 */
[----:B------:R-:W-:Y:S01]  /*7180*/  @!P1 IMAD.IADD R64, R64, 0x1, -R0 ;  /* 0x0000000140409824 */ /* 0x000fe200078e0a00 */
[----:B------:R-:W-:Y:S01]  /*7190*/  ISETP.GT.U32.AND P3, PT, R0, R66, PT ;  /* 0x000000420000720c */ /* 0x000fe20003f64070 */
[----:B------:R-:W-:-:S03]  /*71a0*/  IMAD.HI.U32 R4, R2, R69, RZ ;  /* 0x0000004502047227 */ /* 0x000fc600078e00ff */
[----:B------:R-:W-:Y:S01]  /*71b0*/  ISETP.GT.U32.AND P1, PT, R0, R64, PT ;  /* 0x000000400000720c */ /* 0x000fe20003f24070 */
[--C-:B------:R-:W-:Y:S01]  /*71c0*/  @!P0 IMAD.IADD R65, R65, 0x1, -R0.reuse ;  /* 0x0000000141418824 */ /* 0x100fe200078e0a00 */
[----:B------:R-:W-:Y:S01]  /*71d0*/  ISETP.GE.AND P0, PT, R72, RZ, PT ;  /* 0x000000ff4800720c */ /* 0x000fe20003f06270 */
[--C-:B------:R-:W-:Y:S01]  /*71e0*/  @!P2 IMAD.IADD R67, R67, 0x1, -R0.reuse ;  /* 0x000000014343a824 */ /* 0x100fe200078e0a00 */
[----:B------:R-:W-:Y:S01]  /*71f0*/  LOP3.LUT R72, R3, 0x12a, RZ, 0xfc, !PT ;  /* 0x0000012a03487812 */ /* 0x000fe200078efcff */
[----:B------:R-:W-:Y:S01]  /*7200*/  IMAD.HI.U32 R5, R2, R71, RZ ;  /* 0x0000004702057227 */ /* 0x000fe200078e00ff */
[----:B------:R-:W-:Y:S02]  /*7210*/  ISETP.GT.U32.AND P2, PT, R0, R65, PT ;  /* 0x000000410000720c */ /* 0x000fe40003f44070 */
[----:B------:R-:W-:Y:S01]  /*7220*/  IABS R79, R72 ;  /* 0x00000048004f7213 */ /* 0x000fe20000000000 */
[----:B------:R-:W-:Y:S01]  /*7230*/  @!P6 IMAD.IADD R62, R62, 0x1, -R0 ;  /* 0x000000013e3ee824 */ /* 0x000fe200078e0a00 */
[----:B------:R-:W-:Y:S01]  /*7240*/  ISETP.GE.AND P6, PT, R68, RZ, PT ;  /* 0x000000ff4400720c */ /* 0x000fe20003fc6270 */
[----:B------:R-:W-:-:S02]  /*7250*/  IMAD.MOV R4, RZ, RZ, -R4 ;  /* 0x000000ffff047224 */ /* 0x000fc400078e0a04 */
[----:B------:R-:W-:Y:S02]  /*7260*/  IMAD.MOV R5, RZ, RZ, -R5 ;  /* 0x000000ffff057224 */ /* 0x000fe400078e0a05 */
[----:B------:R-:W-:Y:S02]  /*7270*/  IMAD R68, R0, R4, R69 ;  /* 0x0000000400447224 */ /* 0x000fe400078e0245 */
[--C-:B------:R-:W-:Y:S01]  /*7280*/  @!P1 IMAD.IADD R64, R64, 0x1, -R0.reuse ;  /* 0x0000000140409824 */ /* 0x100fe200078e0a00 */
[----:B------:R-:W-:Y:S01]  /*7290*/  ISETP.GE.AND P1, PT, R70, RZ, PT ;  /* 0x000000ff4600720c */ /* 0x000fe20003f26270 */
[--C-:B------:R-:W-:Y:S01]  /*72a0*/  @!P3 IMAD.IADD R66, R66, 0x1, -R0.reuse ;  /* 0x000000014242b824 */ /* 0x100fe200078e0a00 */
[----:B------:R-:W-:Y:S01]  /*72b0*/  ISETP.GE.AND P3, PT, R74, RZ, PT ;  /* 0x000000ff4a00720c */ /* 0x000fe20003f66270 */
[C---:B------:R-:W-:Y:S01]  /*72c0*/  IMAD R69, R0.reuse, R5, R71 ;  /* 0x0000000500457224 */ /* 0x040fe200078e0247 */
[----:B------:R-:W-:Y:S01]  /*72d0*/  LOP3.LUT R5, R3, 0x122, RZ, 0xfc, !PT ;  /* 0x0000012203057812 */ /* 0x000fe200078efcff */
[----:B------:R-:W-:Y:S01]  /*72e0*/  @!P5 IMAD.MOV R61, RZ, RZ, -R61 ;  /* 0x000000ffff3dd224 */ /* 0x000fe200078e0a3d */
[C---:B------:R-:W-:Y:S01]  /*72f0*/  ISETP.GT.U32.AND P5, PT, R0.reuse, R66, PT ;  /* 0x000000420000720c */ /* 0x040fe20003fa4070 */
[----:B------:R-:W-:Y:S01]  /*7300*/  @!P2 IMAD.IADD R65, R65, 0x1, -R0 ;  /* 0x000000014141a824 */ /* 0x000fe200078e0a00 */
[C---:B------:R-:W-:Y:S01]  /*7310*/  ISETP.GT.U32.AND P2, PT, R0.reuse, R69, PT ;  /* 0x000000450000720c */ /* 0x040fe20003f44070 */
[----:B------:R-:W-:Y:S01]  /*7320*/  @!P6 IMAD.MOV R63, RZ, RZ, -R63 ;  /* 0x000000ffff3fe224 */ /* 0x000fe200078e0a3f */
[C---:B------:R-:W-:Y:S01]  /*7330*/  ISETP.GT.U32.AND P6, PT, R0.reuse, R68, PT ;  /* 0x000000440000720c */ /* 0x040fe20003fc4070 */
[----:B------:R-:W-:Y:S01]  /*7340*/  @!P4 IMAD.MOV R62, RZ, RZ, -R62 ;  /* 0x000000ffff3ec224 */ /* 0x000fe200078e0a3e */
[----:B------:R-:W-:Y:S01]  /*7350*/  ISETP.GT.U32.AND P4, PT, R0, R67, PT ;  /* 0x000000430000720c */ /* 0x000fe20003f84070 */
[----:B------:R-:W-:Y:S01]  /*7360*/  @!P1 IMAD.MOV R64, RZ, RZ, -R64 ;  /* 0x000000ffff409224 */ /* 0x000fe200078e0a40 */
[----:B------:R-:W-:Y:S01]  /*7370*/  IABS R71, R5 ;  /* 0x0000000500477213 */ /* 0x000fe20000000000 */
[----:B------:R-:W-:Y:S01]  /*7380*/  @!P0 IMAD.MOV R65, RZ, RZ, -R65 ;  /* 0x000000ffff418224 */ /* 0x000fe200078e0a41 */
[----:B------:R-:W-:-:S02]  /*7390*/  LOP3.LUT R70, R3, 0x124, RZ, 0xfc, !PT ;  /* 0x0000012403467812 */ /* 0x000fc400078efcff */
[----:B------:R-:W-:Y:S01]  /*73a0*/  ISETP.GE.AND P1, PT, R75, RZ, PT ;  /* 0x000000ff4b00720c */ /* 0x000fe20003f26270 */
[----:B------:R-:W-:Y:S01]  /*73b0*/  IMAD.HI.U32 R4, R2, R71, RZ ;  /* 0x0000004702047227 */ /* 0x000fe200078e00ff */
[----:B------:R-:W-:-:S03]  /*73c0*/  IABS R73, R70 ;  /* 0x0000004600497213 */ /* 0x000fc60000000000 */
[--C-:B------:R-:W-:Y:S01]  /*73d0*/  @!P5 IMAD.IADD R66, R66, 0x1, -R0.reuse ;  /* 0x000000014242d824 */ /* 0x100fe200078e0a00 */
[----:B------:R-:W-:Y:S01]  /*73e0*/  ISETP.GE.AND P5, PT, R76, RZ, PT ;  /* 0x000000ff4c00720c */ /* 0x000fe20003fa6270 */
[----:B------:R-:W-:Y:S01]  /*73f0*/  @!P2 IMAD.IADD R69, R69, 0x1, -R0 ;  /* 0x000000014545a824 */ /* 0x000fe200078e0a00 */
[----:B------:R-:W-:Y:S01]  /*7400*/  LOP3.LUT R76, R3, 0x12e, RZ, 0xfc, !PT ;  /* 0x0000012e034c7812 */ /* 0x000fe200078efcff */
[----:B------:R-:W-:Y:S02]  /*7410*/  IMAD.MOV R4, RZ, RZ, -R4 ;  /* 0x000000ffff047224 */ /* 0x000fe400078e0a04 */
[----:B------:R-:W-:Y:S01]  /*7420*/  @!P6 IMAD.IADD R68, R68, 0x1, -R0 ;  /* 0x000000014444e824 */ /* 0x000fe200078e0a00 */
[----:B------:R-:W-:Y:S01]  /*7430*/  ISETP.GE.AND P6, PT, R5, RZ, PT ;  /* 0x000000ff0500720c */ /* 0x000fe20003fc6270 */
[----:B------:R-:W-:Y:S01]  /*7440*/  @!P3 IMAD.MOV R66, RZ, RZ, -R66 ;  /* 0x000000ffff42b224 */ /* 0x000fe200078e0a42 */
[----:B------:R-:W-:Y:S01]  /*7450*/  ISETP.GE.AND P3, PT, R70, RZ, PT ;  /* 0x000000ff4600720c */ /* 0x000fe20003f66270 */
[----:B------:R-:W-:Y:S01]  /*7460*/  @!P4 IMAD.IADD R67, R67, 0x1, -R0 ;  /* 0x000000014343c824 */ /* 0x000fe200078e0a00 */
[----:B------:R-:W-:Y:S01]  /*7470*/  ISETP.GT.U32.AND P2, PT, R0, R69, PT ;  /* 0x000000450000720c */ /* 0x000fe20003f44070 */
[----:B------:R-:W-:Y:S01]  /*7480*/  IMAD.HI.U32 R5, R2, R73, RZ ;  /* 0x0000004902057227 */ /* 0x000fe200078e00ff */
[----:B------:R-:W-:-:S02]  /*7490*/  ISETP.GT.U32.AND P0, PT, R0, R68, PT ;  /* 0x000000440000720c */ /* 0x000fc40003f04070 */
        /* <DEDUP_REMOVED lines=8> */
[--C-:B------:R-:W-:Y:S01]  /*7520*/  @!P2 IMAD.IADD R69, R69, 0x1, -R0.reuse ;  /* 0x000000014545a824 */ /* 0x100fe200078e0a00 */
[----:B------:R-:W-:Y:S01]  /*7530*/  LOP3.LUT R5, R3, 0x128, RZ, 0xfc, !PT ;  /* 0x0000012803057812 */ /* 0x000fe200078efcff */
[----:B------:R-:W-:Y:S01]  /*7540*/  @!P0 IMAD.IADD R68, R68, 0x1, -R0 ;  /* 0x0000000144448824 */ /* 0x000fe200078e0a00 */
[----:B------:R-:W-:Y:S01]  /*7550*/  ISETP.GT.U32.AND P2, PT, R0, R71, PT ;  /* 0x000000470000720c */ /* 0x000fe20003f44070 */
[----:B------:R-:W-:Y:S01]  /*7560*/  @!P4 IMAD.MOV R69, RZ, RZ, -R69 ;  /* 0x000000ffff45c224 */ /* 0x000fe200078e0a45 */
[----:B------:R-:W-:Y:S01]  /*7570*/  ISETP.GE.AND P0, PT, R4, RZ, PT ;  /* 0x000000ff0400720c */ /* 0x000fe20003f06270 */
[----:B------:R-:W-:Y:S01]  /*7580*/  IMAD.HI.U32 R4, R2, R75, RZ ;  /* 0x0000004b02047227 */ /* 0x000fe200078e00ff */
[----:B------:R-:W-:-:S02]  /*7590*/  IABS R77, R5 ;  /* 0x00000005004d7213 */ /* 0x000fc40000000000 */
[----:B------:R-:W-:Y:S01]  /*75a0*/  ISETP.GE.AND P4, PT, R72, RZ, PT ;  /* 0x000000ff4800720c */ /* 0x000fe20003f86270 */
[----:B------:R-:W-:Y:S02]  /*75b0*/  @!P1 IMAD.IADD R70, R70, 0x1, -R0 ;  /* 0x0000000146469824 */ /* 0x000fe400078e0a00 */
[----:B------:R-:W-:Y:S02]  /*75c0*/  IMAD.MOV R4, RZ, RZ, -R4 ;  /* 0x000000ffff047224 */ /* 0x000fe400078e0a04 */
[----:B------:R-:W-:Y:S01]  /*75d0*/  @!P5 IMAD.MOV R68, RZ, RZ, -R68 ;  /* 0x000000ffff44d224 */ /* 0x000fe200078e0a44 */
[----:B------:R-:W-:Y:S01]  /*75e0*/  ISETP.GT.U32.AND P1, PT, R0, R70, PT ;  /* 0x000000460000720c */ /* 0x000fe20003f24070 */
[----:B------:R-:W-:Y:S01]  /*75f0*/  @!P2 IMAD.IADD R71, R71, 0x1, -R0 ;  /* 0x000000014747a824 */ /* 0x000fe200078e0a00 */
[----:B------:R-:W-:Y:S01]  /*7600*/  ISETP.GE.AND P5, PT, R5, RZ, PT ;  /* 0x000000ff0500720c */ /* 0x000fe20003fa6270 */
[----:B------:R-:W-:-:S03]  /*7610*/  IMAD.HI.U32 R5, R2, R77, RZ ;  /* 0x0000004d02057227 */ /* 0x000fc600078e00ff */
[C---:B------:R-:W-:Y:S01]  /*7620*/  ISETP.GT.U32.AND P2, PT, R0.reuse, R71, PT ;  /* 0x000000470000720c */ /* 0x040fe20003f44070 */
[----:B------:R-:W-:Y:S02]  /*7630*/  IMAD R72, R0, R4, R75 ;  /* 0x0000000400487224 */ /* 0x000fe400078e024b */
[----:B------:R-:W-:-:S04]  /*7640*/  IMAD.HI.U32 R73, R2, R79, RZ ;  /* 0x0000004f02497227 */ /* 0x000fc800078e00ff */
[----:B------:R-:W-:Y:S02]  /*7650*/  IMAD.MOV R5, RZ, RZ, -R5 ;  /* 0x000000ffff057224 */ /* 0x000fe400078e0a05 */
[--C-:B------:R-:W-:Y:S01]  /*7660*/  @!P1 IMAD.IADD R70, R70, 0x1, -R0.reuse ;  /* 0x0000000146469824 */ /* 0x100fe200078e0a00 */
[C---:B------:R-:W-:Y:S01]  /*7670*/  ISETP.GT.U32.AND P1, PT, R0.reuse, R72, PT ;  /* 0x000000480000720c */ /* 0x040fe20003f24070 */
[----:B------:R-:W-:Y:S02]  /*7680*/  IMAD.MOV R74, RZ, RZ, -R73 ;  /* 0x000000ffff4a7224 */ /* 0x000fe400078e0a49 */
[C---:B------:R-:W-:Y:S01]  /*7690*/  IMAD R73, R0.reuse, R5, R77 ;  /* 0x0000000500497224 */ /* 0x040fe200078e024d */
[----:B------:R-:W-:Y:S01]  /*76a0*/  LOP3.LUT R5, R3, 0x12c, RZ, 0xfc, !PT ;  /* 0x0000012c03057812 */ /* 0x000fe200078efcff */
[C---:B------:R-:W-:Y:S01]  /*76b0*/  IMAD R74, R0.reuse, R74, R79 ;  /* 0x0000004a004a7224 */ /* 0x040fe200078e024f */
[----:B------:R-:W-:Y:S01]  /*76c0*/  IABS R79, R76 ;  /* 0x0000004c004f7213 */ /* 0x000fe20000000000 */
[----:B------:R-:W-:Y:S01]  /*76d0*/  @!P2 IMAD.IADD R71, R71, 0x1, -R0 ;  /* 0x000000014747a824 */ /* 0x000fe200078e0a00 */
[C---:B------:R-:W-:Y:S01]  /*76e0*/  ISETP.GT.U32.AND P2, PT, R0.reuse, R73, PT ;  /* 0x000000490000720c */ /* 0x040fe20003f44070 */
[----:B------:R-:W-:Y:S01]  /*76f0*/  @!P6 IMAD.MOV R70, RZ, RZ, -R70 ;  /* 0x000000ffff46e224 */ /* 0x000fe200078e0a46 */
[----:B------:R-:W-:Y:S01]  /*7700*/  ISETP.GT.U32.AND P6, PT, R0, R74, PT ;  /* 0x0000004a0000720c */ /* 0x000fe20003fc4070 */
[----:B------:R-:W-:Y:S01]  /*7710*/  @!P3 IMAD.MOV R71, RZ, RZ, -R71 ;  /* 0x000000ffff47b224 */ /* 0x000fe200078e0a47 */
[----:B------:R-:W-:Y:S01]  /*7720*/  IABS R75, R5 ;  /* 0x00000005004b7213 */ /* 0x000fe20000000000 */
[----:B------:R-:W-:Y:S01]  /*7730*/  @!P1 IMAD.IADD R72, R72, 0x1, -R0 ;  /* 0x0000000148489824 */ /* 0x000fe200078e0a00 */
[----:B------:R-:W-:Y:S01]  /*7740*/  ISETP.GE.AND P3, PT, R5, RZ, PT ;  /* 0x000000ff0500720c */ /* 0x000fe20003f66270 */
[----:B------:R-:W-:-:S03]  /*7750*/  IMAD.HI.U32 R5, R2, R81, RZ ;  /* 0x0000005102057227 */ /* 0x000fc600078e00ff */
[----:B------:R-:W-:Y:S01]  /*7760*/  ISETP.GT.U32.AND P1, PT, R0, R72, PT ;  /* 0x000000480000720c */ /* 0x000fe20003f24070 */
[----:B------:R-:W-:-:S04]  /*7770*/  IMAD.HI.U32 R4, R2, R75, RZ ;  /* 0x0000004b02047227 */ /* 0x000fc800078e00ff */
[----:B------:R-:W-:Y:S02]  /*7780*/  @!P2 IMAD.IADD R73, R73, 0x1, -R0 ;  /* 0x000000014949a824 */ /* 0x000fe400078e0a00 */
[----:B------:R-:W-:Y:S02]  /*7790*/  IMAD.MOV R4, RZ, RZ, -R4 ;  /* 0x000000ffff047224 */ /* 0x000fe400078e0a04 */
[--C-:B------:R-:W-:Y:S01]  /*77a0*/  @!P6 IMAD.IADD R74, R74, 0x1, -R0.reuse ;  /* 0x000000014a4ae824 */ /* 0x100fe200078e0a00 */
[C---:B------:R-:W-:Y:S01]  /*77b0*/  ISETP.GT.U32.AND P2, PT, R0.reuse, R73, PT ;  /* 0x000000490000720c */ /* 0x040fe20003f44070 */
[----:B------:R-:W-:Y:S02]  /*77c0*/  IMAD R75, R0, R4, R75 ;  /* 0x00000004004b7224 */ /* 0x000fe400078e024b */
[----:B------:R-:W-:Y:S01]  /*77d0*/  @!P1 IMAD.IADD R72, R72, 0x1, -R0 ;  /* 0x0000000148489824 */ /* 0x000fe200078e0a00 */
[----:B------:R-:W-:Y:S01]  /*77e0*/  ISETP.GT.U32.AND P6, PT, R0, R74, PT ;  /* 0x0000004a0000720c */ /* 0x000fe20003fc4070 */
[----:B------:R-:W-:Y:S01]  /*77f0*/  IMAD.HI.U32 R4, R2, R79, RZ ;  /* 0x0000004f02047227 */ /* 0x000fe200078e00ff */
[----:B------:R-:W-:-:S03]  /*7800*/  ISETP.GT.U32.AND P1, PT, R0, R75, PT ;  /* 0x0000004b0000720c */ /* 0x000fc60003f24070 */
[----:B------:R-:W-:-:S04]  /*7810*/  IMAD.HI.U32 R77, R2, R83, RZ ;  /* 0x00000053024d7227 */ /* 0x000fc800078e00ff */
[----:B------:R-:W-:Y:S02]  /*7820*/  IMAD.MOV R5, RZ, RZ, -R5 ;  /* 0x000000ffff057224 */ /* 0x000fe400078e0a05 */
[----:B------:R-:W-:Y:S02]  /*7830*/  IMAD.MOV R4, RZ, RZ, -R4 ;  /* 0x000000ffff047224 */ /* 0x000fe400078e0a04 */
[----:B------:R-:W-:Y:S02]  /*7840*/  IMAD.MOV R78, RZ, RZ, -R77 ;  /* 0x000000ffff4e7224 */ /* 0x000fe400078e0a4d */
[----:B------:R-:W-:Y:S01]  /*7850*/  IMAD R77, R0, R5, R81 ;  /* 0x00000005004d7224 */ /* 0x000fe200078e0251 */
[----:B------:R-:W-:Y:S01]  /*7860*/  LOP3.LUT R81, R3, 0x134, RZ, 0xfc, !PT ;  /* 0x0000013403517812 */ /* 0x000fe200078efcff */
[--C-:B------:R-:W-:Y:S01]  /*7870*/  @!P2 IMAD.IADD R73, R73, 0x1, -R0.reuse ;  /* 0x000000014949a824 */ /* 0x100fe200078e0a00 */
[----:B------:R-:W-:Y:S01]  /*7880*/  ISETP.GE.AND P2, PT, R76, RZ, PT ;  /* 0x000000ff4c00720c */ /* 0x000fe20003f46270 */
[C---:B------:R-:W-:Y:S01]  /*7890*/  IMAD R76, R0.reuse, R4, R79 ;  /* 0x00000004004c7224 */ /* 0x040fe200078e024f */
[----:B------:R-:W-:Y:S01]  /*78a0*/  IABS R79, R81 ;  /* 0x00000051004f7213 */ /* 0x000fe20000000000 */
[----:B------:R-:W-:Y:S01]  /*78b0*/  IMAD R78, R0, R78, R83 ;  /* 0x0000004e004e7224 */ /* 0x000fe200078e0253 */
[----:B------:R-:W-:Y:S01]  /*78c0*/  IABS R5, R84 ;  /* 0x0000005400057213 */ /* 0x000fe20000000000 */
[--C-:B------:R-:W-:Y:S01]  /*78d0*/  @!P6 IMAD.IADD R74, R74, 0x1, -R0.reuse ;  /* 0x000000014a4ae824 */ /* 0x100fe200078e0a00 */
[C---:B------:R-:W-:Y:S01]  /*78e0*/  ISETP.GT.U32.AND P6, PT, R0.reuse, R77, PT ;  /* 0x0000004d0000720c */ /* 0x040fe20003fc4070 */
[----:B------:R-:W-:Y:S01]  /*78f0*/  @!P1 IMAD.IADD R75, R75, 0x1, -R0 ;  /* 0x000000014b4b9824 */ /* 0x000fe200078e0a00 */
[C---:B------:R-:W-:Y:S01]  /*7900*/  ISETP.GT.U32.AND P1, PT, R0.reuse, R76, PT ;  /* 0x0000004c0000720c */ /* 0x040fe20003f24070 */
[----:B------:R-:W-:Y:S01]  /*7910*/  @!P4 IMAD.MOV R74, RZ, RZ, -R74 ;  /* 0x000000ffff4ac224 */ /* 0x000fe200078e0a4a */
[----:B------:R-:W-:Y:S01]  /*7920*/  ISETP.GT.U32.AND P4, PT, R0, R78, PT ;  /* 0x0000004e0000720c */ /* 0x000fe20003f84070 */
[----:B------:R-:W-:Y:S01]  /*7930*/  IMAD.HI.U32 R4, R2, R79, RZ ;  /* 0x0000004f02047227 */ /* 0x000fe200078e00ff */
[----:B------:R-:W-:-:S03]  /*7940*/  IABS R83, R86 ;  /* 0x0000005600537213 */ /* 0x000fc60000000000 */
[----:B------:R-:W-:Y:S02]  /*7950*/  IMAD.MOV R4, RZ, RZ, -R4 ;  /* 0x000000ffff047224 */ /* 0x000fe400078e0a04 */
[----:B------:R-:W-:Y:S01]  /*7960*/  @!P0 IMAD.MOV R72, RZ, RZ, -R72 ;  /* 0x000000ffff488224 */ /* 0x000fe200078e0a48 */
[----:B------:R-:W-:Y:S01]  /*7970*/  ISETP.GT.U32.AND P0, PT, R0, R75, PT ;  /* 0x0000004b0000720c */ /* 0x000fe20003f04070 */
[--C-:B------:R-:W-:Y:S02]  /*7980*/  @!P6 IMAD.IADD R77, R77, 0x1, -R0.reuse ;  /* 0x000000014d4de824 */ /* 0x100fe400078e0a00 */
[--C-:B------:R-:W-:Y:S01]  /*7990*/  @!P1 IMAD.IADD R76, R76, 0x1, -R0.reuse ;  /* 0x000000014c4c9824 */ /* 0x100fe200078e0a00 */
[----:B------:R-:W-:Y:S01]  /*79a0*/  ISETP.GE.AND P1, PT, R81, RZ, PT ;  /* 0x000000ff5100720c */ /* 0x000fe20003f26270 */
[----:B------:R-:W-:Y:S01]  /*79b0*/  @!P4 IMAD.IADD R78, R78, 0x1, -R0 ;  /* 0x000000014e4ec824 */ /* 0x000fe200078e0a00 */
[C---:B------:R-:W-:Y:S01]  /*79c0*/  ISETP.GT.U32.AND P4, PT, R0.reuse, R77, PT ;  /* 0x0000004d0000720c */ /* 0x040fe20003f84070 */
[C---:B------:R-:W-:Y:S01]  /*79d0*/  IMAD R79, R0.reuse, R4, R79 ;  /* 0x00000004004f7224 */ /* 0x040fe200078e024f */
[----:B------:R-:W-:Y:S01]  /*79e0*/  ISETP.GT.U32.AND P6, PT, R0, R76, PT ;  /* 0x0000004c0000720c */ /* 0x000fe20003fc4070 */
[----:B------:R-:W-:-:S04]  /*79f0*/  IMAD.HI.U32 R4, R2, R5, RZ ;  /* 0x0000000502047227 */ /* 0x000fc800078e00ff */
[----:B------:R-:W-:Y:S01]  /*7a00*/  IMAD.MOV R4, RZ, RZ, -R4 ;  /* 0x000000ffff047224 */ /* 0x000fe200078e0a04 */
[----:B------:R-:W-:Y:S01]  /*7a10*/  @!P0 IADD3 R75, R75, -R0, RZ ;  /* 0x800000004b4b8210 */ /* 0x000fe20007ffe0ff */
[----:B------:R-:W-:Y:S01]  /*7a20*/  @!P5 IMAD.MOV R73, RZ, RZ, -R73 ;  /* 0x000000ffff49d224 */ /* 0x000fe200078e0a49 */
[----:B------:R-:W-:Y:S01]  /*7a30*/  ISETP.GE.AND P5, PT, R80, RZ, PT ;  /* 0x000000ff5000720c */ /* 0x000fe20003fa6270 */
[----:B------:R-:W-:Y:S01]  /*7a40*/  IMAD R80, R0, R4, R5 ;  /* 0x0000000400507224 */ /* 0x000fe200078e0205 */
[----:B------:R-:W-:Y:S01]  /*7a50*/  ISETP.GE.AND P0, PT, R82, RZ, PT ;  /* 0x000000ff5200720c */ /* 0x000fe20003f06270 */
[--C-:B------:R-:W-:Y:S01]  /*7a60*/  @!P4 IMAD.IADD R77, R77, 0x1, -R0.reuse ;  /* 0x000000014d4dc824 */ /* 0x100fe200078e0a00 */
[----:B------:R-:W-:Y:S01]  /*7a70*/  LOP3.LUT R82, R3, 0x138, RZ, 0xfc, !PT ;  /* 0x0000013803527812 */ /* 0x000fe200078efcff */
[----:B------:R-:W-:Y:S01]  /*7a80*/  @!P6 IMAD.IADD R76, R76, 0x1, -R0 ;  /* 0x000000014c4ce824 */ /* 0x000fe200078e0a00 */
[C---:B------:R-:W-:Y:S01]  /*7a90*/  ISETP.GT.U32.AND P4, PT, R0.reuse, R80, PT ;  /* 0x000000500000720c */ /* 0x040fe20003f84070 */
[----:B------:R-:W-:Y:S01]  /*7aa0*/  @!P3 IMAD.MOV R75, RZ, RZ, -R75 ;  /* 0x000000ffff4bb224 */ /* 0x000fe200078e0a4b */
[----:B------:R-:W-:Y:S01]  /*7ab0*/  ISETP.GT.U32.AND P6, PT, R0, R79, PT ;  /* 0x0000004f0000720c */ /* 0x000fe20003fc4070 */
[----:B------:R-:W-:Y:S01]  /*7ac0*/  IMAD.HI.U32 R5, R2, R83, RZ ;  /* 0x0000005302057227 */ /* 0x000fe200078e00ff */
[----:B------:R-:W-:-:S02]  /*7ad0*/  IABS R81, R82 ;  /* 0x0000005200517213 */ /* 0x000fc40000000000 */
[----:B------:R-:W-:Y:S01]  /*7ae0*/  ISETP.GT.U32.AND P3, PT, R0, R78, PT ;  /* 0x0000004e0000720c */ /* 0x000fe20003f64070 */
[----:B------:R-:W-:Y:S02]  /*7af0*/  @!P2 IMAD.MOV R76, RZ, RZ, -R76 ;  /* 0x000000ffff4ca224 */ /* 0x000fe400078e0a4c */
[----:B------:R-:W-:-:S04]  /*7b00*/  IMAD.HI.U32 R4, R2, R81, RZ ;  /* 0x0000005102047227 */ /* 0x000fc800078e00ff */
[----:B------:R-:W-:Y:S02]  /*7b10*/  @!P4 IMAD.IADD R80, R80, 0x1, -R0 ;  /* 0x000000015050c824 */ /* 0x000fe400078e0a00 */
[----:B------:R-:W-:Y:S02]  /*7b20*/  IMAD.MOV R4, RZ, RZ, -R4 ;  /* 0x000000ffff047224 */ /* 0x000fe400078e0a04 */
[----:B------:R-:W-:Y:S01]  /*7b30*/  @!P6 IMAD.IADD R79, R79, 0x1, -R0 ;  /* 0x000000014f4fe824 */ /* 0x000fe200078e0a00 */
[----:B------:R-:W-:Y:S01]  /*7b40*/  ISETP.GE.AND P6, PT, R82, RZ, PT ;  /* 0x000000ff5200720c */ /* 0x000fe20003fc6270 */
[----:B------:R-:W-:Y:S01]  /*7b50*/  IMAD.HI.U32 R82, R2, R85, RZ ;  /* 0x0000005502527227 */ /* 0x000fe200078e00ff */
[C---:B------:R-:W-:Y:S02]  /*7b60*/  ISETP.GT.U32.AND P2, PT, R0.reuse, R80, PT ;  /* 0x000000500000720c */ /* 0x040fe40003f44070 */
[----:B------:R-:W-:Y:S01]  /*7b70*/  ISETP.GT.U32.AND P4, PT, R0, R79, PT ;  /* 0x0000004f0000720c */ /* 0x000fe20003f84070 */
[----:B------:R-:W-:-:S02]  /*7b80*/  IMAD.MOV R5, RZ, RZ, -R5 ;  /* 0x000000ffff057224 */ /* 0x000fc400078e0a05 */
[----:B------:R-:W-:Y:S02]  /*7b90*/  IMAD R81, R0, R4, R81 ;  /* 0x0000000400517224 */ /* 0x000fe400078e0251 */
[----:B------:R-:W-:Y:S02]  /*7ba0*/  IMAD.MOV R4, RZ, RZ, -R82 ;  /* 0x000000ffff047224 */ /* 0x000fe400078e0a52 */
[----:B------:R-:W-:Y:S01]  /*7bb0*/  @!P3 IMAD.IADD R78, R78, 0x1, -R0 ;  /* 0x000000014e4eb824 */ /* 0x000fe200078e0a00 */
[----:B------:R-:W-:Y:S01]  /*7bc0*/  ISETP.GE.AND P3, PT, R84, RZ, PT ;  /* 0x000000ff5400720c */ /* 0x000fe20003f66270 */
[C---:B------:R-:W-:Y:S01]  /*7bd0*/  IMAD R82, R0.reuse, R5, R83 ;  /* 0x0000000500527224 */ /* 0x040fe200078e0253 */
[----:B------:R-:W-:Y:S01]  /*7be0*/  IABS R5, R88 ;  /* 0x0000005800057213 */ /* 0x000fe20000000000 */
[----:B------:R-:W-:Y:S01]  /*7bf0*/  @!P5 IMAD.MOV R77, RZ, RZ, -R77 ;  /* 0x000000ffff4dd224 */ /* 0x000fe200078e0a4d */
[C---:B------:R-:W-:Y:S01]  /*7c00*/  ISETP.GT.U32.AND P5, PT, R0.reuse, R81, PT ;  /* 0x000000510000720c */ /* 0x040fe20003fa4070 */
[C---:B------:R-:W-:Y:S01]  /*7c10*/  IMAD R83, R0.reuse, R4, R85 ;  /* 0x0000000400537224 */ /* 0x040fe200078e0255 */
[----:B------:R-:W-:Y:S01]  /*7c20*/  IABS R85, R90 ;  /* 0x0000005a00557213 */ /* 0x000fe20000000000 */
[----:B------:R-:W-:Y:S01]  /*7c30*/  @!P0 IMAD.MOV R78, RZ, RZ, -R78 ;  /* 0x000000ffff4e8224 */ /* 0x000fe200078e0a4e */
[----:B------:R-:W-:Y:S01]  /*7c40*/  ISETP.GT.U32.AND P0, PT, R0, R82, PT ;  /* 0x000000520000720c */ /* 0x000fe20003f04070 */
[----:B------:R-:W-:Y:S01]  /*7c50*/  @!P2 IMAD.IADD R80, R80, 0x1, -R0 ;  /* 0x000000015050a824 */ /* 0x000fe200078e0a00 */
[----:B------:R-:W-:Y:S01]  /*7c60*/  ISETP.GT.U32.AND P2, PT, R0, R83, PT ;  /* 0x000000530000720c */ /* 0x000fe20003f44070 */
[----:B------:R-:W-:-:S04]  /*7c70*/  IMAD.HI.U32 R4, R2, R5, RZ ;  /* 0x0000000502047227 */ /* 0x000fc800078e00ff */
[----:B------:R-:W-:Y:S02]  /*7c80*/  IMAD.MOV R84, RZ, RZ, -R4 ;  /* 0x000000ffff547224 */ /* 0x000fe400078e0a04 */
[----:B------:R-:W-:Y:S01]  /*7c90*/  @!P5 IMAD.IADD R81, R81, 0x1, -R0 ;  /* 0x000000015151d824 */ /* 0x000fe200078e0a00 */
[----:B------:R-:W-:Y:S01]  /*7ca0*/  ISETP.GE.AND P5, PT, R87, RZ, PT ;  /* 0x000000ff5700720c */ /* 0x000fe20003fa6270 */
[----:B------:R-:W-:Y:S01]  /*7cb0*/  IMAD.HI.U32 R4, R2, R85, RZ ;  /* 0x0000005502047227 */ /* 0x000fe200078e00ff */
[----:B------:R-:W-:-:S03]  /*7cc0*/  IABS R87, R92 ;  /* 0x0000005c00577213 */ /* 0x000fc60000000000 */
[--C-:B------:R-:W-:Y:S01]  /*7cd0*/  @!P0 IMAD.IADD R82, R82, 0x1, -R0.reuse ;  /* 0x0000000152528824 */ /* 0x100fe200078e0a00 */
[C---:B------:R-:W-:Y:S01]  /*7ce0*/  ISETP.GT.U32.AND P0, PT, R0.reuse, R81, PT ;  /* 0x000000510000720c */ /* 0x040fe20003f04070 */
[----:B------:R-:W-:Y:S02]  /*7cf0*/  @!P2 IMAD.IADD R83, R83, 0x1, -R0 ;  /* 0x000000015353a824 */ /* 0x000fe400078e0a00 */
[C---:B------:R-:W-:Y:S01]  /*7d00*/  IMAD R84, R0.reuse, R84, R5 ;  /* 0x0000005400547224 */ /* 0x040fe200078e0205 */
[----:B------:R-:W-:Y:S01]  /*7d10*/  ISETP.GT.U32.AND P2, PT, R0, R82, PT ;  /* 0x000000520000720c */ /* 0x000fe20003f44070 */
[----:B------:R-:W-:Y:S01]  /*7d20*/  IMAD.MOV R4, RZ, RZ, -R4 ;  /* 0x000000ffff047224 */ /* 0x000fe200078e0a04 */
[----:B------:R-:W-:Y:S01]  /*7d30*/  IABS R5, R91 ;  /* 0x0000005b00057213 */ /* 0x000fe20000000000 */
[----:B------:R-:W-:Y:S01]  /*7d40*/  @!P4 IMAD.IADD R79, R79, 0x1, -R0 ;  /* 0x000000014f4fc824 */ /* 0x000fe200078e0a00 */
[----:B------:R-:W-:Y:S01]  /*7d50*/  ISETP.GE.AND P4, PT, R86, RZ, PT ;  /* 0x000000ff5600720c */ /* 0x000fe20003f86270 */
[----:B------:R-:W-:-:S02]  /*7d60*/  IMAD R85, R0, R4, R85 ;  /* 0x0000000400557224 */ /* 0x000fc400078e0255 */
[----:B------:R-:W-:-:S04]  /*7d70*/  IMAD.HI.U32 R4, R2, R5, RZ ;  /* 0x0000000502047227 */ /* 0x000fc800078e00ff */
[--C-:B------:R-:W-:Y:S01]  /*7d80*/  @!P0 IMAD.IADD R81, R81, 0x1, -R0.reuse ;  /* 0x0000000151518824 */ /* 0x100fe200078e0a00 */
[----:B------:R-:W-:Y:S01]  /*7d90*/  ISETP.GT.U32.AND P0, PT, R0, R84, PT ;  /* 0x000000540000720c */ /* 0x000fe20003f04070 */
[----:B------:R-:W-:Y:S01]  /*7da0*/  @!P2 IMAD.IADD R82, R82, 0x1, -R0 ;  /* 0x000000015252a824 */ /* 0x000fe200078e0a00 */
[C---:B------:R-:W-:Y:S01]  /*7db0*/  ISETP.GT.U32.AND P2, PT, R0.reuse, R85, PT ;  /* 0x000000550000720c */ /* 0x040fe20003f44070 */
[----:B------:R-:W-:Y:S01]  /*7dc0*/  @!P1 IMAD.MOV R79, RZ, RZ, -R79 ;  /* 0x000000ffff4f9224 */ /* 0x000fe200078e0a4f */
[----:B------:R-:W-:Y:S01]  /*7dd0*/  ISETP.GT.U32.AND P1, PT, R0, R83, PT ;  /* 0x000000530000720c */ /* 0x000fe20003f24070 */
[----:B------:R-:W-:Y:S02]  /*7de0*/  IMAD.MOV R86, RZ, RZ, -R4 ;  /* 0x000000ffff567224 */ /* 0x000fe400078e0a04 */
[----:B------:R-:W-:-:S04]  /*7df0*/  IMAD.HI.U32 R4, R2, R87, RZ ;  /* 0x0000005702047227 */ /* 0x000fc800078e00ff */
[----:B------:R-:W-:Y:S02]  /*7e00*/  IMAD R86, R0, R86, R5 ;  /* 0x0000005600567224 */ /* 0x000fe400078e0205 */
[--C-:B------:R-:W-:Y:S01]  /*7e10*/  @!P0 IMAD.IADD R84, R84, 0x1, -R0.reuse ;  /* 0x0000000154548824 */ /* 0x100fe200078e0a00 */
[----:B------:R-:W-:Y:S01]  /*7e20*/  ISETP.GE.AND P0, PT, R90, RZ, PT ;  /* 0x000000ff5a00720c */ /* 0x000fe20003f06270 */
[----:B------:R-:W-:Y:S01]  /*7e30*/  @!P2 IMAD.IADD R85, R85, 0x1, -R0 ;  /* 0x000000015555a824 */ /* 0x000fe200078e0a00 */
[----:B------:R-:W-:Y:S01]  /*7e40*/  LOP3.LUT R90, R3, 0x14a, RZ, 0xfc, !PT ;  /* 0x0000014a035a7812 */ /* 0x000fe200078efcff */
[----:B------:R-:W-:Y:S01]  /*7e50*/  IMAD.MOV R5, RZ, RZ, -R4 ;  /* 0x000000ffff057224 */ /* 0x000fe200078e0a04 */
[C---:B------:R-:W-:Y:S01]  /*7e60*/  ISETP.GT.U32.AND P2, PT, R0.reuse, R84, PT ;  /* 0x000000540000720c */ /* 0x040fe20003f44070 */
[----:B------:R-:W-:Y:S01]  /*7e70*/  @!P3 IMAD.MOV R80, RZ, RZ, -R80 ;  /* 0x000000ffff50b224 */ /* 0x000fe200078e0a50 */
[C---:B------:R-:W-:Y:S01]  /*7e80*/  ISETP.GT.U32.AND P3, PT, R0.reuse, R86, PT ;  /* 0x000000560000720c */ /* 0x040fe20003f64070 */
[----:B------:R-:W-:-:S02]  /*7e90*/  IMAD R87, R0, R5, R87 ;  /* 0x0000000500577224 */ /* 0x000fc400078e0257 */
[----:B------:R-:W-:Y:S01]  /*7ea0*/  @!P1 IMAD.IADD R83, R83, 0x1, -R0 ;  /* 0x0000000153539824 */ /* 0x000fe200078e0a00 */
[----:B------:R-:W-:Y:S01]  /*7eb0*/  ISETP.GE.AND P1, PT, R88, RZ, PT ;  /* 0x000000ff5800720c */ /* 0x000fe20003f26270 */
[----:B------:R-:W-:Y:S01]  /*7ec0*/  @!P6 IMAD.MOV R81, RZ, RZ, -R81 ;  /* 0x000000ffff51e224 */ /* 0x000fe200078e0a51 */
[----:B------:R-:W-:Y:S01]  /*7ed0*/  ISETP.GT.U32.AND P6, PT, R0, R85, PT ;  /* 0x000000550000720c */ /* 0x000fe20003fc4070 */
[----:B------:R-:W-:Y:S01]  /*7ee0*/  IMAD.HI.U32 R4, R2, R89, RZ ;  /* 0x0000005902047227 */ /* 0x000fe200078e00ff */
[----:B------:R-:W-:-:S03]  /*7ef0*/  LOP3.LUT R88, R3, 0x148, RZ, 0xfc, !PT ;  /* 0x0000014803587812 */ /* 0x000fc600078efcff */
[----:B------:R-:W-:Y:S01]  /*7f00*/  @!P2 IMAD.IADD R84, R84, 0x1, -R0 ;  /* 0x000000015454a824 */ /* 0x000fe200078e0a00 */
[----:B------:R-:W-:Y:S01]  /*7f10*/  ISETP.GT.U32.AND P2, PT, R0, R87, PT ;  /* 0x000000570000720c */ /* 0x000fe20003f44070 */
[----:B------:R-:W-:Y:S01]  /*7f20*/  IMAD.MOV R4, RZ, RZ, -R4 ;  /* 0x000000ffff047224 */ /* 0x000fe200078e0a04 */
[----:B------:R-:W-:Y:S01]  /*7f30*/  IABS R5, R88 ;  /* 0x0000005800057213 */ /* 0x000fe20000000000 */
[--C-:B------:R-:W-:Y:S01]  /*7f40*/  @!P3 IMAD.IADD R86, R86, 0x1, -R0.reuse ;  /* 0x000000015656b824 */ /* 0x100fe200078e0a00 */
[----:B------:R-:W-:Y:S01]  /*7f50*/  ISETP.GE.AND P3, PT, R88, RZ, PT ;  /* 0x000000ff5800720c */ /* 0x000fe20003f66270 */
[----:B------:R-:W-:Y:S02]  /*7f60*/  IMAD R88, R0, R4, R89 ;  /* 0x0000000400587224 */ /* 0x000fe400078e0259 */
[----:B------:R-:W-:Y:S02]  /*7f70*/  IMAD.MOV.U32 R89, RZ, RZ, R5 ;  /* 0x000000ffff597224 */ /* 0x000fe400078e0005 */
[----:B------:R-:W-:Y:S01]  /*7f80*/  @!P6 IMAD.IADD R85, R85, 0x1, -R0 ;  /* 0x000000015555e824 */ /* 0x000fe200078e0a00 */
[----:B------:R-:W-:Y:S01]  /*7f90*/  ISETP.GE.AND P6, PT, R93, RZ, PT ;  /* 0x000000ff5d00720c */ /* 0x000fe20003fc6270 */
[----:B------:R-:W-:-:S04]  /*7fa0*/  IMAD.HI.U32 R4, R2, R89, RZ ;  /* 0x0000005902047227 */ /* 0x000fc800078e00ff */
[----:B------:R-:W-:Y:S01]  /*7fb0*/  @!P2 IMAD.IADD R87, R87, 0x1, -R0 ;  /* 0x000000015757a824 */ /* 0x000fe200078e0a00 */
[C---:B------:R-:W-:Y:S01]  /*7fc0*/  ISETP.GT.U32.AND P2, PT, R0.reuse, R86, PT ;  /* 0x000000560000720c */ /* 0x040fe20003f44070 */
[----:B------:R-:W-:Y:S01]  /*7fd0*/  @!P0 IMAD.MOV R85, RZ, RZ, -R85 ;  /* 0x000000ffff558224 */ /* 0x000fe200078e0a55 */
[C---:B------:R-:W-:Y:S01]  /*7fe0*/  ISETP.GT.U32.AND P0, PT, R0.reuse, R88, PT ;  /* 0x000000580000720c */ /* 0x040fe20003f04070 */
[----:B------:R-:W-:Y:S02]  /*7ff0*/  IMAD.MOV R4, RZ, RZ, -R4 ;  /* 0x000000ffff047224 */ /* 0x000fe400078e0a04 */
[----:B------:R-:W-:Y:S01]  /*8000*/  @!P4 IMAD.MOV R82, RZ, RZ, -R82 ;  /* 0x000000ffff52c224 */ /* 0x000fe200078e0a52 */
[----:B------:R-:W-:Y:S01]  /*8010*/  ISETP.GE.AND P4, PT, R91, RZ, PT ;  /* 0x000000ff5b00720c */ /* 0x000fe20003f86270 */
[C---:B------:R-:W-:Y:S01]  /*8020*/  IMAD R89, R0.reuse, R4, R89 ;  /* 0x0000000400597224 */ /* 0x040fe200078e0259 */
[----:B------:R-:W-:Y:S01]  /*8030*/  IABS R91, R90 ;  /* 0x0000005a005b7213 */ /* 0x000fe20000000000 */
[----:B------:R-:W-:Y:S01]  /*8040*/  @!P1 IMAD.MOV R84, RZ, RZ, -R84 ;  /* 0x000000ffff549224 */ /* 0x000fe200078e0a54 */
[----:B------:R-:W-:Y:S01]  /*8050*/  ISETP.GT.U32.AND P1, PT, R0, R87, PT ;  /* 0x000000570000720c */ /* 0x000fe20003f24070 */
[----:B------:R-:W-:Y:S01]  /*8060*/  @!P5 IMAD.MOV R83, RZ, RZ, -R83 ;  /* 0x000000ffff53d224 */ /* 0x000fe200078e0a53 */
[----:B------:R-:W-:Y:S01]  /*8070*/  ISETP.GE.AND P5, PT, R92, RZ, PT ;  /* 0x000000ff5c00720c */ /* 0x000fe20003fa6270 */
[--C-:B------:R-:W-:Y:S01]  /*8080*/  @!P2 IMAD.IADD R86, R86, 0x1, -R0.reuse ;  /* 0x000000015656a824 */ /* 0x100fe200078e0a00 */
[----:B------:R-:W-:Y:S01]  /*8090*/  ISETP.GT.U32.AND P2, PT, R0, R89, PT ;  /* 0x000000590000720c */ /* 0x000fe20003f44070 */
[----:B------:R-:W-:Y:S01]  /*80a0*/  @!P0 IMAD.IADD R88, R88, 0x1, -R0 ;  /* 0x0000000158588824 */ /* 0x000fe200078e0a00 */
[----:B------:R-:W-:Y:S01]  /*80b0*/  LOP3.LUT R92, R3, 0x14c, RZ, 0xfc, !PT ;  /* 0x0000014c035c7812 */ /* 0x000fe200078efcff */
[----:B------:R-:W-:-:S03]  /*80c0*/  IMAD.HI.U32 R4, R2, R91, RZ ;  /* 0x0000005b02047227 */ /* 0x000fc600078e00ff */
[----:B------:R-:W-:Y:S01]  /*80d0*/  IABS R93, R92 ;  /* 0x0000005c005d7213 */ /* 0x000fe20000000000 */
[----:B------:R-:W-:Y:S01]  /*80e0*/  @!P4 IMAD.MOV R86, RZ, RZ, -R86 ;  /* 0x000000ffff56c224 */ /* 0x000fe200078e0a56 */
[----:B------:R-:W-:Y:S01]  /*80f0*/  ISETP.GT.U32.AND P4, PT, R0, R88, PT ;  /* 0x000000580000720c */ /* 0x000fe20003f84070 */
[----:B------:R-:W-:Y:S01]  /*8100*/  @!P1 IMAD.IADD R87, R87, 0x1, -R0 ;  /* 0x0000000157579824 */ /* 0x000fe200078e0a00 */
[----:B------:R-:W-:Y:S01]  /*8110*/  ISETP.GE.AND P1, PT, R90, RZ, PT ;  /* 0x000000ff5a00720c */ /* 0x000fe20003f26270 */
[----:B------:R-:W-:Y:S01]  /*8120*/  IMAD.HI.U32 R5, R2, R93, RZ ;  /* 0x0000005d02057227 */ /* 0x000fe200078e00ff */
[----:B------:R-:W-:-:S03]  /*8130*/  ISETP.GE.AND P0, PT, R92, RZ, PT ;  /* 0x000000ff5c00720c */ /* 0x000fc60003f06270 */
[----:B------:R-:W-:Y:S02]  /*8140*/  IMAD.MOV R90, RZ, RZ, -R4 ;  /* 0x000000ffff5a7224 */ /* 0x000fe400078e0a04 */
[----:B------:R-:W-:Y:S02]  /*8150*/  @!P2 IMAD.IADD R89, R89, 0x1, -R0 ;  /* 0x000000015959a824 */ /* 0x000fe400078e0a00 */
[----:B------:R-:W-:Y:S02]  /*8160*/  IMAD.MOV R5, RZ, RZ, -R5 ;  /* 0x000000ffff057224 */ /* 0x000fe400078e0a05 */
[C---:B------:R-:W-:Y:S01]  /*8170*/  IMAD R90, R0.reuse, R90, R91 ;  /* 0x0000005a005a7224 */ /* 0x040fe200078e025b */
[C---:B------:R-:W-:Y:S01]  /*8180*/  ISETP.GT.U32.AND P2, PT, R0.reuse, R89, PT ;  /* 0x000000590000720c */ /* 0x040fe20003f44070 */
[----:B------:R-:W-:Y:S01]  /*8190*/  IMAD R91, R0, R5, R93 ;  /* 0x00000005005b7224 */ /* 0x000fe200078e025d */
[----:B------:R-:W-:Y:S01]  /*81a0*/  IABS R93, R96 ;  /* 0x00000060005d7213 */ /* 0x000fe20000000000 */
[----:B------:R-:W-:-:S04]  /*81b0*/  IMAD.HI.U32 R4, R2, R95, RZ ;  /* 0x0000005f02047227 */ /* 0x000fc800078e00ff */
[----:B------:R-:W-:Y:S01]  /*81c0*/  @!P4 IMAD.IADD R88, R88, 0x1, -R0 ;  /* 0x000000015858c824 */ /* 0x000fe200078e0a00 */
[C---:B------:R-:W-:Y:S01]  /*81d0*/  ISETP.GT.U32.AND P4, PT, R0.reuse, R91, PT ;  /* 0x0000005b0000720c */ /* 0x040fe20003f84070 */
[----:B------:R-:W-:Y:S02]  /*81e0*/  IMAD.MOV R4, RZ, RZ, -R4 ;  /* 0x000000ffff047224 */ /* 0x000fe400078e0a04 */
[----:B------:R-:W-:Y:S01]  /*81f0*/  @!P5 IMAD.MOV R87, RZ, RZ, -R87 ;  /* 0x000000ffff57d224 */ /* 0x000fe200078e0a57 */
[C---:B------:R-:W-:Y:S01]  /*8200*/  ISETP.GT.U32.AND P5, PT, R0.reuse, R90, PT ;  /* 0x0000005a0000720c */ /* 0x040fe20003fa4070 */
[C---:B------:R-:W-:Y:S01]  /*8210*/  IMAD R92, R0.reuse, R4, R95 ;  /* 0x00000004005c7224 */ /* 0x040fe200078e025f */
[----:B------:R-:W-:Y:S01]  /*8220*/  IABS R95, R98 ;  /* 0x00000062005f7213 */ /* 0x000fe20000000000 */
[----:B------:R-:W-:Y:S02]  /*8230*/  @!P2 IMAD.IADD R89, R89, 0x1, -R0 ;  /* 0x000000015959a824 */ /* 0x000fe400078e0a00 */
[----:B------:R-:W-:Y:S01]  /*8240*/  @!P6 IMAD.MOV R88, RZ, RZ, -R88 ;  /* 0x000000ffff58e224 */ /* 0x000fe200078e0a58 */
[----:B------:R-:W-:Y:S01]  /*8250*/  ISETP.GT.U32.AND P2, PT, R0, R92, PT ;  /* 0x0000005c0000720c */ /* 0x000fe20003f44070 */
[----:B------:R-:W-:-:S04]  /*8260*/  IMAD.HI.U32 R5, R2, R95, RZ ;  /* 0x0000005f02057227 */ /* 0x000fc800078e00ff */
[--C-:B------:R-:W-:Y:S02]  /*8270*/  @!P4 IMAD.IADD R91, R91, 0x1, -R0.reuse ;  /* 0x000000015b5bc824 */ /* 0x100fe400078e0a00 */
[--C-:B------:R-:W-:Y:S01]  /*8280*/  @!P5 IMAD.IADD R90, R90, 0x1, -R0.reuse ;  /* 0x000000015a5ad824 */ /* 0x100fe200078e0a00 */
[----:B------:R-:W-:Y:S01]  /*8290*/  ISETP.GE.AND P5, PT, R94, RZ, PT ;  /* 0x000000ff5e00720c */ /* 0x000fe20003fa6270 */
[----:B------:R-:W-:Y:S01]  /*82a0*/  IMAD.HI.U32 R4, R2, R93, RZ ;  /* 0x0000005d02047227 */ /* 0x000fe200078e00ff */
[C---:B------:R-:W-:Y:S02]  /*82b0*/  ISETP.GT.U32.AND P6, PT, R0.reuse, R91, PT ;  /* 0x0000005b0000720c */ /* 0x040fe40003fc4070 */
[----:B------:R-:W-:Y:S01]  /*82c0*/  ISETP.GT.U32.AND P4, PT, R0, R90, PT ;  /* 0x0000005a0000720c */ /* 0x000fe20003f84070 */
[----:B------:R-:W-:Y:S02]  /*82d0*/  @!P2 IMAD.IADD R92, R92, 0x1, -R0 ;  /* 0x000000015c5ca824 */ /* 0x000fe400078e0a00 */
[----:B------:R-:W-:-:S02]  /*82e0*/  IMAD.MOV R5, RZ, RZ, -R5 ;  /* 0x000000ffff057224 */ /* 0x000fc400078e0a05 */
[----:B------:R-:W-:Y:S01]  /*82f0*/  IMAD.MOV R4, RZ, RZ, -R4 ;  /* 0x000000ffff047224 */ /* 0x000fe200078e0a04 */
[C---:B------:R-:W-:Y:S01]  /*8300*/  ISETP.GT.U32.AND P2, PT, R0.reuse, R92, PT ;  /* 0x0000005c0000720c */ /* 0x040fe20003f44070 */
[C---:B------:R-:W-:Y:S02]  /*8310*/  IMAD R94, R0.reuse, R5, R95 ;  /* 0x00000005005e7224 */ /* 0x040fe400078e025f */
[----:B------:R-:W-:Y:S02]  /*8320*/  IMAD R93, R0, R4, R93 ;  /* 0x00000004005d7224 */ /* 0x000fe400078e025d */
[----:B------:R-:W-:-:S04]  /*8330*/  IMAD.HI.U32 R5, R2, R99, RZ ;  /* 0x0000006302057227 */ /* 0x000fc800078e00ff */
[--C-:B------:R-:W-:Y:S01]  /*8340*/  @!P6 IMAD.IADD R91, R91, 0x1, -R0.reuse ;  /* 0x000000015b5be824 */ /* 0x100fe200078e0a00 */
[----:B------:R-:W-:Y:S01]  /*8350*/  ISETP.GT.U32.AND P6, PT, R0, R94, PT ;  /* 0x0000005e0000720c */ /* 0x000fe20003fc4070 */
[----:B------:R-:W-:Y:S01]  /*8360*/  @!P4 IMAD.IADD R90, R90, 0x1, -R0 ;  /* 0x000000015a5ac824 */ /* 0x000fe200078e0a00 */
[----:B------:R-:W-:Y:S01]  /*8370*/  ISETP.GT.U32.AND P4, PT, R0, R93, PT ;  /* 0x0000005d0000720c */ /* 0x000fe20003f84070 */
[----:B------:R-:W-:Y:S02]  /*8380*/  IMAD.MOV R5, RZ, RZ, -R5 ;  /* 0x000000ffff057224 */ /* 0x000fe400078e0a05 */
[----:B------:R-:W-:Y:S01]  /*8390*/  @!P3 IMAD.MOV R89, RZ, RZ, -R89 ;  /* 0x000000ffff59b224 */ /* 0x000fe200078e0a59 */
[----:B------:R-:W-:Y:S01]  /*83a0*/  ISETP.GE.AND P3, PT, R96, RZ, PT ;  /* 0x000000ff6000720c */ /* 0x000fe20003f66270 */
[----:B------:R-:W-:-:S04]  /*83b0*/  IMAD.HI.U32 R4, R2, R97, RZ ;  /* 0x0000006102047227 */ /* 0x000fc800078e00ff */
[----:B------:R-:W-:Y:S01]  /*83c0*/  IMAD R96, R0, R5, R99 ;  /* 0x0000000500607224 */ /* 0x000fe200078e0263 */
[----:B------:R-:W-:Y:S01]  /*83d0*/  LOP3.LUT R99, R3, 0x15a, RZ, 0xfc, !PT ;  /* 0x0000015a03637812 */ /* 0x000fe200078efcff */
[----:B------:R-:W-:Y:S02]  /*83e0*/  IMAD.MOV R4, RZ, RZ, -R4 ;  /* 0x000000ffff047224 */ /* 0x000fe400078e0a04 */
[--C-:B------:R-:W-:Y:S01]  /*83f0*/  @!P2 IMAD.IADD R92, R92, 0x1, -R0.reuse ;  /* 0x000000015c5ca824 */ /* 0x100fe200078e0a00 */
[----:B------:R-:W-:Y:S01]  /*8400*/  ISETP.GE.AND P2, PT, R98, RZ, PT ;  /* 0x000000ff6200720c */ /* 0x000fe20003f46270 */
[----:B------:R-:W-:Y:S01]  /*8410*/  @!P0 IMAD.MOV R91, RZ, RZ, -R91 ;  /* 0x000000ffff5b8224 */ /* 0x000fe200078e0a5b */
[----:B------:R-:W-:Y:S01]  /*8420*/  IABS R98, R102 ;  /* 0x0000006600627213 */ /* 0x000fe20000000000 */
[C---:B------:R-:W-:Y:S01]  /*8430*/  IMAD R95, R0.reuse, R4, R97 ;  /* 0x00000004005f7224 */ /* 0x040fe200078e0261 */
[----:B------:R-:W-:Y:S01]  /*8440*/  ISETP.GT.U32.AND P0, PT, R0, R96, PT ;  /* 0x000000600000720c */ /* 0x000fe20003f04070 */
[----:B------:R-:W-:Y:S01]  /*8450*/  @!P6 IMAD.IADD R94, R94, 0x1, -R0 ;  /* 0x000000015e5ee824 */ /* 0x000fe200078e0a00 */
[----:B------:R-:W-:Y:S01]  /*8460*/  IABS R5, R99 ;  /* 0x0000006300057213 */ /* 0x000fe20000000000 */
[----:B------:R-:W-:-:S02]  /*8470*/  IMAD.MOV.U32 R97, RZ, RZ, R98 ;  /* 0x000000ffff617224 */ /* 0x000fc400078e0062 */
[----:B------:R-:W-:Y:S01]  /*8480*/  @!P4 IMAD.IADD R93, R93, 0x1, -R0 ;  /* 0x000000015d5dc824 */ /* 0x000fe200078e0a00 */
[----:B------:R-:W-:Y:S01]  /*8490*/  ISETP.GT.U32.AND P4, PT, R0, R95, PT ;  /* 0x0000005f0000720c */ /* 0x000fe20003f84070 */
[----:B------:R-:W-:Y:S01]  /*84a0*/  IMAD.HI.U32 R4, R2, R97, RZ ;  /* 0x0000006102047227 */ /* 0x000fe200078e00ff */
[----:B------:R-:W-:-:S03]  /*84b0*/  ISETP.GT.U32.AND P6, PT, R0, R94, PT ;  /* 0x0000005e0000720c */ /* 0x000fc60003fc4070 */
[----:B------:R-:W-:Y:S02]  /*84c0*/  IMAD.MOV R4, RZ, RZ, -R4 ;  /* 0x000000ffff047224 */ /* 0x000fe400078e0a04 */
[----:B------:R-:W-:Y:S02]  /*84d0*/  @!P0 IMAD.IADD R96, R96, 0x1, -R0 ;  /* 0x0000000160608824 */ /* 0x000fe400078e0a00 */
[C---:B------:R-:W-:Y:S02]  /*84e0*/  IMAD R97, R0.reuse, R4, R97 ;  /* 0x0000000400617224 */ /* 0x040fe400078e0261 */
[----:B------:R-:W-:Y:S01]  /*84f0*/  @!P1 IMAD.MOV R90, RZ, RZ, -R90 ;  /* 0x000000ffff5a9224 */ /* 0x000fe200078e0a5a */
[C---:B------:R-:W-:Y:S01]  /*8500*/  ISETP.GT.U32.AND P0, PT, R0.reuse, R96, PT ;  /* 0x000000600000720c */ /* 0x040fe20003f04070 */
[----:B------:R-:W-:Y:S01]  /*8510*/  @!P4 IMAD.IADD R95, R95, 0x1, -R0 ;  /* 0x000000015f5fc824 */ /* 0x000fe200078e0a00 */
[----:B------:R-:W-:Y:S01]  /*8520*/  ISETP.GT.U32.AND P1, PT, R0, R93, PT ;  /* 0x0000005d0000720c */ /* 0x000fe20003f24070 */
[----:B------:R-:W-:-:S03]  /*8530*/  IMAD.HI.U32 R4, R2, R5, RZ ;  /* 0x0000000502047227 */ /* 0x000fc600078e00ff */
[----:B------:R-:W-:Y:S01]  /*8540*/  ISETP.GT.U32.AND P4, PT, R0, R95, PT ;  /* 0x0000005f0000720c */ /* 0x000fe20003f84070 */
[----:B------:R-:W-:Y:S01]  /*8550*/  @!P6 IMAD.IADD R94, R94, 0x1, -R0 ;  /* 0x000000015e5ee824 */ /* 0x000fe200078e0a00 */
[C---:B------:R-:W-:Y:S01]  /*8560*/  ISETP.GT.U32.AND P6, PT, R0.reuse, R97, PT ;  /* 0x000000610000720c */ /* 0x040fe20003fc4070 */
[----:B------:R-:W-:Y:S02]  /*8570*/  IMAD.MOV R4, RZ, RZ, -R4 ;  /* 0x000000ffff047224 */ /* 0x000fe400078e0a04 */
[----:B------:R-:W-:Y:S02]  /*8580*/  @!P2 IMAD.MOV R94, RZ, RZ, -R94 ;  /* 0x000000ffff5ea224 */ /* 0x000fe400078e0a5e */
[----:B------:R-:W-:Y:S01]  /*8590*/  IMAD R98, R0, R4, R5 ;  /* 0x0000000400627224 */ /* 0x000fe200078e0205 */
[C---:B------:R-:W-:Y:S01]  /*85a0*/  LOP3.LUT R4, R3.reuse, 0x15c, RZ, 0xfc, !PT ;  /* 0x0000015c03047812 */ /* 0x040fe200078efcff */
[--C-:B------:R-:W-:Y:S01]  /*85b0*/  @!P0 IMAD.IADD R96, R96, 0x1, -R0.reuse ;  /* 0x0000000160608824 */ /* 0x100fe200078e0a00 */
[----:B------:R-:W-:Y:S01]  /*85c0*/  LOP3.LUT R5, R3, 0x15e, RZ, 0xfc, !PT ;  /* 0x0000015e03057812 */ /* 0x000fe200078efcff */
[--C-:B------:R-:W-:Y:S01]  /*85d0*/  @!P1 IMAD.IADD R93, R93, 0x1, -R0.reuse ;  /* 0x000000015d5d9824 */ /* 0x100fe200078e0a00 */
[C---:B------:R-:W-:Y:S01]  /*85e0*/  ISETP.GT.U32.AND P0, PT, R0.reuse, R98, PT ;  /* 0x000000620000720c */ /* 0x040fe20003f04070 */
[--C-:B------:R-:W-:Y:S01]  /*85f0*/  @!P4 IMAD.IADD R95, R95, 0x1, -R0.reuse ;  /* 0x000000015f5fc824 */ /* 0x100fe200078e0a00 */
[----:B------:R-:W-:Y:S01]  /*8600*/  ISETP.GE.AND P1, PT, R101, RZ, PT ;  /* 0x000000ff6500720c */ /* 0x000fe20003f26270 */
[----:B------:R-:W-:Y:S01]  /*8610*/  @!P6 IMAD.IADD R97, R97, 0x1, -R0 ;  /* 0x000000016161e824 */ /* 0x000fe200078e0a00 */
[----:B------:R-:W-:Y:S01]  /*8620*/  ISETP.GE.AND P4, PT, R99, RZ, PT ;  /* 0x000000ff6300720c */ /* 0x000fe20003f86270 */
[----:B------:R-:W-:Y:S01]  /*8630*/  @!P5 IMAD.MOV R92, RZ, RZ, -R92 ;  /* 0x000000ffff5cd224 */ /* 0x000fe200078e0a5c */
[----:B------:R-:W-:Y:S01]  /*8640*/  IABS R99, R4 ;  /* 0x0000000400637213 */ /* 0x000fe20000000000 */
[----:B------:R-:W-:Y:S01]  /*8650*/  @!P3 IMAD.MOV R93, RZ, RZ, -R93 ;  /* 0x000000ffff5db224 */ /* 0x000fe200078e0a5d */
[----:B------:R-:W-:-:S02]  /*8660*/  ISETP.GT.U32.AND P2, PT, R0, R97, PT ;  /* 0x000000610000720c */ /* 0x000fc40003f44070 */
[----:B------:R-:W-:Y:S02]  /*8670*/  ISETP.GE.AND P5, PT, R100, RZ, PT ;  /* 0x000000ff6400720c */ /* 0x000fe40003fa6270 */
[----:B------:R-:W-:Y:S01]  /*8680*/  ISETP.GE.AND P3, PT, R102, RZ, PT ;  /* 0x000000ff6600720c */ /* 0x000fe20003f66270 */
[----:B------:R-:W-:Y:S01]  /*8690*/  @!P0 IMAD.IADD R98, R98, 0x1, -R0 ;  /* 0x0000000162628824 */ /* 0x000fe200078e0a00 */
[----:B------:R-:W-:Y:S01]  /*86a0*/  LOP3.LUT R100, R3, 0x160, RZ, 0xfc, !PT ;  /* 0x0000016003647812 */ /* 0x000fe200078efcff */
[----:B------:R-:W-:Y:S01]  /*86b0*/  @!P1 IMAD.MOV R96, RZ, RZ, -R96 ;  /* 0x000000ffff609224 */ /* 0x000fe200078e0a60 */
[----:B------:R-:W-:Y:S01]  /*86c0*/  ISETP.GE.AND P6, PT, R4, RZ, PT ;  /* 0x000000ff0400720c */ /* 0x000fe20003fc6270 */
[----:B------:R-:W-:Y:S01]  /*86d0*/  IMAD.HI.U32 R4, R2, R99, RZ ;  /* 0x0000006302047227 */ /* 0x000fe200078e00ff */
[----:B------:R-:W-:Y:S02]  /*86e0*/  ISETP.GE.AND P1, PT, R100, RZ, PT ;  /* 0x000000ff6400720c */ /* 0x000fe40003f26270 */
[----:B------:R-:W-:Y:S01]  /*86f0*/  IABS R103, R100 ;  /* 0x0000006400677213 */ /* 0x000fe20000000000 */
[----:B------:R-:W-:Y:S01]  /*8700*/  IMAD.MOV R100, RZ, RZ, -R4 ;  /* 0x000000ffff647224 */ /* 0x000fe200078e0a04 */
[----:B------:R-:W-:Y:S01]  /*8710*/  IABS R101, R5 ;  /* 0x0000000500657213 */ /* 0x000fe20000000000 */
[----:B------:R-:W-:Y:S01]  /*8720*/  @!P2 IMAD.IADD R97, R97, 0x1, -R0 ;  /* 0x000000016161a824 */ /* 0x000fe200078e0a00 */
[C---:B------:R-:W-:Y:S01]  /*8730*/  ISETP.GT.U32.AND P0, PT, R0.reuse, R98, PT ;  /* 0x000000620000720c */ /* 0x040fe20003f04070 */
[----:B------:R-:W-:Y:S01]  /*8740*/  IMAD R99, R0, R100, R99 ;  /* 0x0000006400637224 */ /* 0x000fe200078e0263 */
[----:B------:R-:W-:Y:S01]  /*8750*/  LOP3.LUT R102, R3, 0x162, RZ, 0xfc, !PT ;  /* 0x0000016203667812 */ /* 0x000fe200078efcff */
[----:B------:R-:W-:Y:S01]  /*8760*/  @!P5 IMAD.MOV R95, RZ, RZ, -R95 ;  /* 0x000000ffff5fd224 */ /* 0x000fe200078e0a5f */
[----:B------:R-:W-:Y:S01]  /*8770*/  ISETP.GE.AND P5, PT, R5, RZ, PT ;  /* 0x000000ff0500720c */ /* 0x000fe20003fa6270 */
[----:B------:R-:W-:Y:S01]  /*8780*/  IMAD.HI.U32 R4, R2, R101, RZ ;  /* 0x0000006502047227 */ /* 0x000fe200078e00ff */
[----:B------:R-:W-:-:S02]  /*8790*/  IABS R105, R102 ;  /* 0x0000006600697213 */ /* 0x000fc40000000000 */
[----:B------:R-:W-:Y:S01]  /*87a0*/  ISETP.GE.AND P2, PT, R102, RZ, PT ;  /* 0x000000ff6600720c */ /* 0x000fe20003f46270 */
[----:B------:R-:W-:-:S04]  /*87b0*/  IMAD.HI.U32 R5, R2, R103, RZ ;  /* 0x0000006702057227 */ /* 0x000fc800078e00ff */
[----:B------:R-:W-:Y:S01]  /*87c0*/  @!P3 IMAD.MOV R97, RZ, RZ, -R97 ;  /* 0x000000ffff61b224 */ /* 0x000fe200078e0a61 */
[C---:B------:R-:W-:Y:S01]  /*87d0*/  ISETP.GT.U32.AND P3, PT, R0.reuse, R99, PT ;  /* 0x000000630000720c */ /* 0x040fe20003f64070 */
[----:B------:R-:W-:Y:S02]  /*87e0*/  IMAD.MOV R100, RZ, RZ, -R4 ;  /* 0x000000ffff647224 */ /* 0x000fe400078e0a04 */
[----:B------:R-:W-:Y:S02]  /*87f0*/  IMAD.MOV R5, RZ, RZ, -R5 ;  /* 0x000000ffff057224 */ /* 0x000fe400078e0a05 */
[----:B------:R-:W-:Y:S02]  /*8800*/  IMAD R100, R0, R100, R101 ;  /* 0x0000006400647224 */ /* 0x000fe400078e0265 */
[----:B------:R-:W-:Y:S02]  /*8810*/  @!P0 IMAD.IADD R98, R98, 0x1, -R0 ;  /* 0x0000000162628824 */ /* 0x000fe400078e0a00 */
[C---:B------:R-:W-:Y:S01]  /*8820*/  IMAD R101, R0.reuse, R5, R103 ;  /* 0x0000000500657224 */ /* 0x040fe200078e0267 */
[C---:B------:R-:W-:Y:S01]  /*8830*/  ISETP.GT.U32.AND P0, PT, R0.reuse, R100, PT ;  /* 0x000000640000720c */ /* 0x040fe20003f04070 */
[----:B------:R-:W-:Y:S01]  /*8840*/  @!P4 IMAD.MOV R98, RZ, RZ, -R98 ;  /* 0x000000ffff62c224 */ /* 0x000fe200078e0a62 */
[----:B------:R-:W-:Y:S01]  /*8850*/  IABS R103, R108 ;  /* 0x0000006c00677213 */ /* 0x000fe20000000000 */
[----:B------:R-:W-:Y:S01]  /*8860*/  @!P3 IMAD.IADD R99, R99, 0x1, -R0 ;  /* 0x000000016363b824 */ /* 0x000fe200078e0a00 */
[----:B------:R-:W-:Y:S01]  /*8870*/  ISETP.GT.U32.AND P4, PT, R0, R101, PT ;  /* 0x000000650000720c */ /* 0x000fe20003f84070 */
[----:B------:R-:W-:-:S03]  /*8880*/  IMAD.HI.U32 R4, R2, R105, RZ ;  /* 0x0000006902047227 */ /* 0x000fc600078e00ff */
[----:B------:R-:W-:Y:S01]  /*8890*/  ISETP.GT.U32.AND P3, PT, R0, R99, PT ;  /* 0x000000630000720c */ /* 0x000fe20003f64070 */
[----:B------:R-:W-:-:S04]  /*88a0*/  IMAD.MOV R4, RZ, RZ, -R4 ;  /* 0x000000ffff047224 */ /* 0x000fc800078e0a04 */
[----:B------:R-:W-:Y:S01]  /*88b0*/  IMAD R102, R0, R4, R105 ;  /* 0x0000000400667224 */ /* 0x000fe200078e0269 */
[----:B------:R-:W-:Y:S01]  /*88c0*/  IABS R105, R110 ;  /* 0x0000006e00697213 */ /* 0x000fe20000000000 */
[--C-:B------:R-:W-:Y:S02]  /*88d0*/  @!P0 IMAD.IADD R100, R100, 0x1, -R0.reuse ;  /* 0x0000000164648824 */ /* 0x100fe400078e0a00 */
[--C-:B------:R-:W-:Y:S02]  /*88e0*/  @!P4 IMAD.IADD R101, R101, 0x1, -R0.reuse ;  /* 0x000000016565c824 */ /* 0x100fe400078e0a00 */
[----:B------:R-:W-:Y:S01]  /*88f0*/  IMAD.HI.U32 R5, R2, R105, RZ ;  /* 0x0000006902057227 */ /* 0x000fe200078e00ff */
[C---:B------:R-:W-:Y:S02]  /*8900*/  ISETP.GT.U32.AND P0, PT, R0.reuse, R100, PT ;  /* 0x000000640000720c */ /* 0x040fe40003f04070 */
[C---:B------:R-:W-:Y:S01]  /*8910*/  ISETP.GT.U32.AND P4, PT, R0.reuse, R101, PT ;  /* 0x000000650000720c */ /* 0x040fe20003f84070 */
[----:B------:R-:W-:Y:S01]  /*8920*/  @!P3 IMAD.IADD R99, R99, 0x1, -R0 ;  /* 0x000000016363b824 */ /* 0x000fe200078e0a00 */
[----:B------:R-:W-:Y:S01]  /*8930*/  ISETP.GT.U32.AND P3, PT, R0, R102, PT ;  /* 0x000000660000720c */ /* 0x000fe20003f64070 */
[----:B------:R-:W-:-:S02]  /*8940*/  IMAD.MOV R5, RZ, RZ, -R5 ;  /* 0x000000ffff057224 */ /* 0x000fc400078e0a05 */
[----:B------:R-:W-:-:S04]  /*8950*/  IMAD.HI.U32 R4, R2, R103, RZ ;  /* 0x0000006702047227 */ /* 0x000fc800078e00ff */
[C---:B------:R-:W-:Y:S02]  /*8960*/  IMAD R104, R0.reuse, R5, R105 ;  /* 0x0000000500687224 */ /* 0x040fe400078e0269 */
[----:B------:R-:W-:Y:S02]  /*8970*/  IMAD.MOV R4, RZ, RZ, -R4 ;  /* 0x000000ffff047224 */ /* 0x000fe400078e0a04 */
[--C-:B------:R-:W-:Y:S01]  /*8980*/  @!P4 IMAD.IADD R101, R101, 0x1, -R0.reuse ;  /* 0x000000016565c824 */ /* 0x100fe200078e0a00 */
[C---:B------:R-:W-:Y:S01]  /*8990*/  ISETP.GT.U32.AND P4, PT, R0.reuse, R104, PT ;  /* 0x000000680000720c */ /* 0x040fe20003f84070 */
[----:B------:R-:W-:Y:S02]  /*89a0*/  IMAD R103, R0, R4, R103 ;  /* 0x0000000400677224 */ /* 0x000fe400078e0267 */
[----:B------:R-:W-:Y:S02]  /*89b0*/  @!P3 IMAD.IADD R102, R102, 0x1, -R0 ;  /* 0x000000016666b824 */ /* 0x000fe400078e0a00 */
[----:B------:R-:W-:-:S02]  /*89c0*/  IMAD.MOV.U32 R105, RZ, RZ, R106 ;  /* 0x000000ffff697224 */ /* 0x000fc400078e006a */
[----:B------:R-:W-:Y:S01]  /*89d0*/  @!P0 IMAD.IADD R100, R100, 0x1, -R0 ;  /* 0x0000000164648824 */ /* 0x000fe200078e0a00 */
[----:B------:R-:W-:Y:S01]  /*89e0*/  ISETP.GT.U32.AND P0, PT, R0, R103, PT ;  /* 0x000000670000720c */ /* 0x000fe20003f04070 */
[----:B------:R-:W-:Y:S01]  /*89f0*/  IMAD.HI.U32 R4, R2, R105, RZ ;  /* 0x0000006902047227 */ /* 0x000fe200078e00ff */
[----:B------:R-:W-:-:S03]  /*8a00*/  ISETP.GT.U32.AND P3, PT, R0, R102, PT ;  /* 0x000000660000720c */ /* 0x000fc60003f64070 */
[----:B------:R-:W-:-:S04]  /*8a10*/  IMAD.HI.U32 R5, R2, R107, RZ ;  /* 0x0000006b02057227 */ /* 0x000fc800078e00ff */
[----:B------:R-:W-:Y:S02]  /*8a20*/  IMAD.MOV R4, RZ, RZ, -R4 ;  /* 0x000000ffff047224 */ /* 0x000fe400078e0a04 */
[----:B------:R-:W-:Y:S02]  /*8a30*/  @!P4 IMAD.IADD R104, R104, 0x1, -R0 ;  /* 0x000000016868c824 */ /* 0x000fe400078e0a00 */
[----:B------:R-:W-:Y:S02]  /*8a40*/  IMAD.MOV R5, RZ, RZ, -R5 ;  /* 0x000000ffff057224 */ /* 0x000fe400078e0a05 */
[C---:B------:R-:W-:Y:S01]  /*8a50*/  IMAD R105, R0.reuse, R4, R105 ;  /* 0x0000000400697224 */ /* 0x040fe200078e0269 */
[----:B------:R-:W-:Y:S01]  /*8a60*/  ISETP.GT.U32.AND P4, PT, R0, R104, PT ;  /* 0x000000680000720c */ /* 0x000fe20003f84070 */
[----:B------:R-:W-:-:S04]  /*8a70*/  IMAD.HI.U32 R4, R2, R109, RZ ;  /* 0x0000006d02047227 */ /* 0x000fc800078e00ff */
[--C-:B------:R-:W-:Y:S01]  /*8a80*/  @!P0 IMAD.IADD R103, R103, 0x1, -R0.reuse ;  /* 0x0000000167678824 */ /* 0x100fe200078e0a00 */
[----:B------:R-:W-:Y:S01]  /*8a90*/  ISETP.GE.AND P0, PT, R110, RZ, PT ;  /* 0x000000ff6e00720c */ /* 0x000fe20003f06270 */
[----:B------:R-:W-:Y:S01]  /*8aa0*/  IMAD R106, R0, R5, R107 ;  /* 0x00000005006a7224 */ /* 0x000fe200078e026b */
[----:B------:R-:W-:Y:S01]  /*8ab0*/  LOP3.LUT R110, R3, 0x16e, RZ, 0xfc, !PT ;  /* 0x0000016e036e7812 */ /* 0x000fe200078efcff */
[----:B------:R-:W-:Y:S01]  /*8ac0*/  @!P3 IMAD.IADD R102, R102, 0x1, -R0 ;  /* 0x000000016666b824 */ /* 0x000fe200078e0a00 */
[C---:B------:R-:W-:Y:S01]  /*8ad0*/  ISETP.GT.U32.AND P3, PT, R0.reuse, R105, PT ;  /* 0x000000690000720c */ /* 0x040fe20003f64070 */
[----:B------:R-:W-:Y:S01]  /*8ae0*/  IMAD.MOV R4, RZ, RZ, -R4 ;  /* 0x000000ffff047224 */ /* 0x000fe200078e0a04 */
[----:B------:R-:W-:Y:S01]  /*8af0*/  IABS R5, R110 ;  /* 0x0000006e00057213 */ /* 0x000fe20000000000 */
[----:B------:R-:W-:Y:S01]  /*8b00*/  @!P5 IMAD.MOV R100, RZ, RZ, -R100 ;  /* 0x000000ffff64d224 */ /* 0x000fe200078e0a64 */
[C---:B------:R-:W-:Y:S01]  /*8b10*/  ISETP.GT.U32.AND P5, PT, R0.reuse, R103, PT ;  /* 0x000000670000720c */ /* 0x040fe20003fa4070 */
[----:B------:R-:W-:Y:S01]  /*8b20*/  @!P2 IMAD.MOV R102, RZ, RZ, -R102 ;  /* 0x000000ffff66a224 */ /* 0x000fe200078e0a66 */
[C---:B------:R-:W-:Y:S01]  /*8b30*/  ISETP.GT.U32.AND P2, PT, R0.reuse, R106, PT ;  /* 0x0000006a0000720c */ /* 0x040fe20003f44070 */
[----:B------:R-:W-:-:S02]  /*8b40*/  IMAD R107, R0, R4, R109 ;  /* 0x00000004006b7224 */ /* 0x000fc400078e026d */
[--C-:B------:R-:W-:Y:S02]  /*8b50*/  @!P4 IMAD.IADD R104, R104, 0x1, -R0.reuse ;  /* 0x000000016868c824 */ /* 0x100fe400078e0a00 */
[----:B------:R-:W-:Y:S01]  /*8b60*/  @!P6 IMAD.MOV R99, RZ, RZ, -R99 ;  /* 0x000000ffff63e224 */ /* 0x000fe200078e0a63 */
[----:B------:R-:W-:Y:S01]  /*8b70*/  ISETP.GT.U32.AND P4, PT, R0, R107, PT ;  /* 0x0000006b0000720c */ /* 0x000fe20003f84070 */
[--C-:B------:R-:W-:Y:S01]  /*8b80*/  @!P3 IMAD.IADD R105, R105, 0x1, -R0.reuse ;  /* 0x000000016969b824 */ /* 0x100fe200078e0a00 */
[----:B------:R-:W-:Y:S01]  /*8b90*/  ISETP.GE.AND P6, PT, R108, RZ, PT ;  /* 0x000000ff6c00720c */ /* 0x000fe20003fc6270 */
[----:B------:R-:W-:Y:S01]  /*8ba0*/  IMAD.HI.U32 R4, R2, R5, RZ ;  /* 0x0000000502047227 */ /* 0x000fe200078e00ff */
[----:B------:R-:W-:Y:S02]  /*8bb0*/  ISETP.GE.AND P3, PT, R113, RZ, PT ;  /* 0x000000ff7100720c */ /* 0x000fe40003f66270 */
[----:B------:R-:W-:Y:S01]  /*8bc0*/  IABS R113, R116 ;  /* 0x0000007400717213 */ /* 0x000fe20000000000 */
[--C-:B------:R-:W-:Y:S01]  /*8bd0*/  @!P5 IMAD.IADD R103, R103, 0x1, -R0.reuse ;  /* 0x000000016767d824 */ /* 0x100fe200078e0a00 */
[----:B------:R-:W-:Y:S01]  /*8be0*/  ISETP.GE.AND P5, PT, R112, RZ, PT ;  /* 0x000000ff7000720c */ /* 0x000fe20003fa6270 */
[----:B------:R-:W-:Y:S01]  /*8bf0*/  @!P2 IMAD.IADD R106, R106, 0x1, -R0 ;  /* 0x000000016a6aa824 */ /* 0x000fe200078e0a00 */
[----:B------:R-:W-:Y:S01]  /*8c00*/  ISETP.GT.U32.AND P2, PT, R0, R105, PT ;  /* 0x000000690000720c */ /* 0x000fe20003f44070 */
[----:B------:R-:W-:Y:S01]  /*8c10*/  IMAD.MOV R108, RZ, RZ, -R4 ;  /* 0x000000ffff6c7224 */ /* 0x000fe200078e0a04 */
[----:B------:R-:W-:Y:S01]  /*8c20*/  LOP3.LUT R112, R3, 0x170, RZ, 0xfc, !PT ;  /* 0x0000017003707812 */ /* 0x000fe200078efcff */
[----:B------:R-:W-:-:S02]  /*8c30*/  @!P4 IMAD.IADD R107, R107, 0x1, -R0 ;  /* 0x000000016b6bc824 */ /* 0x000fc400078e0a00 */
[C---:B------:R-:W-:Y:S01]  /*8c40*/  IMAD R108, R0.reuse, R108, R5 ;  /* 0x0000006c006c7224 */ /* 0x040fe200078e0205 */
[----:B------:R-:W-:Y:S01]  /*8c50*/  IABS R109, R112 ;  /* 0x00000070006d7213 */ /* 0x000fe20000000000 */
[----:B------:R-:W-:Y:S01]  /*8c60*/  @!P6 IMAD.MOV R103, RZ, RZ, -R103 ;  /* 0x000000ffff67e224 */ /* 0x000fe200078e0a67 */
[C---:B------:R-:W-:Y:S01]  /*8c70*/  ISETP.GT.U32.AND P4, PT, R0.reuse, R107, PT ;  /* 0x0000006b0000720c */ /* 0x040fe20003f84070 */
[----:B------:R-:W-:Y:S01]  /*8c80*/  @!P1 IMAD.MOV R101, RZ, RZ, -R101 ;  /* 0x000000ffff659224 */ /* 0x000fe200078e0a65 */
[----:B------:R-:W-:Y:S01]  /*8c90*/  ISETP.GT.U32.AND P6, PT, R0, R106, PT ;  /* 0x0000006a0000720c */ /* 0x000fe20003fc4070 */
[----:B------:R-:W-:Y:S01]  /*8ca0*/  IMAD.HI.U32 R4, R2, R109, RZ ;  /* 0x0000006d02047227 */ /* 0x000fe200078e00ff */
[----:B------:R-:W-:Y:S02]  /*8cb0*/  ISETP.GE.AND P1, PT, R111, RZ, PT ;  /* 0x000000ff6f00720c */ /* 0x000fe40003f26270 */
[----:B------:R-:W-:Y:S01]  /*8cc0*/  IABS R111, R114 ;  /* 0x00000072006f7213 */ /* 0x000fe20000000000 */
[----:B------:R-:W-:Y:S01]  /*8cd0*/  @!P2 IMAD.IADD R105, R105, 0x1, -R0 ;  /* 0x000000016969a824 */ /* 0x000fe200078e0a00 */
[----:B------:R-:W-:Y:S01]  /*8ce0*/  ISETP.GT.U32.AND P2, PT, R0, R108, PT ;  /* 0x0000006c0000720c */ /* 0x000fe20003f44070 */
[----:B------:R-:W-:-:S02]  /*8cf0*/  IMAD.MOV R4, RZ, RZ, -R4 ;  /* 0x000000ffff047224 */ /* 0x000fc400078e0a04 */
[----:B------:R-:W-:-:S04]  /*8d00*/  IMAD.HI.U32 R5, R2, R113, RZ ;  /* 0x0000007102057227 */ /* 0x000fc800078e00ff */
[----:B------:R-:W-:Y:S02]  /*8d10*/  IMAD R109, R0, R4, R109 ;  /* 0x00000004006d7224 */ /* 0x000fe400078e026d */
[----:B------:R-:W-:-:S04]  /*8d20*/  IMAD.HI.U32 R4, R2, R111, RZ ;  /* 0x0000006f02047227 */ /* 0x000fc800078e00ff */
[----:B------:R-:W-:Y:S02]  /*8d30*/  IMAD.MOV R4, RZ, RZ, -R4 ;  /* 0x000000ffff047224 */ /* 0x000fe400078e0a04 */
[--C-:B------:R-:W-:Y:S01]  /*8d40*/  @!P4 IMAD.IADD R107, R107, 0x1, -R0.reuse ;  /* 0x000000016b6bc824 */ /* 0x100fe200078e0a00 */
[----:B------:R-:W-:Y:S01]  /*8d50*/  ISETP.GT.U32.AND P4, PT, R0, R109, PT ;  /* 0x0000006d0000720c */ /* 0x000fe20003f84070 */
[--C-:B------:R-:W-:Y:S01]  /*8d60*/  @!P6 IMAD.IADD R106, R106, 0x1, -R0.reuse ;  /* 0x000000016a6ae824 */ /* 0x100fe200078e0a00 */
[----:B------:R-:W-:Y:S01]  /*8d70*/  ISETP.GE.AND P6, PT, R110, RZ, PT ;  /* 0x000000ff6e00720c */ /* 0x000fe20003fc6270 */
[----:B------:R-:W-:Y:S01]  /*8d80*/  @!P2 IMAD.IADD R108, R108, 0x1, -R0 ;  /* 0x000000016c6ca824 */ /* 0x000fe200078e0a00 */
[----:B------:R-:W-:Y:S01]  /*8d90*/  ISETP.GE.AND P2, PT, R112, RZ, PT ;  /* 0x000000ff7000720c */ /* 0x000fe20003f46270 */
[----:B------:R-:W-:Y:S01]  /*8da0*/  IMAD R110, R0, R4, R111 ;  /* 0x00000004006e7224 */ /* 0x000fe200078e026f */
[----:B------:R-:W-:Y:S01]  /*8db0*/  IABS R4, R117 ;  /* 0x0000007500047213 */ /* 0x000fe20000000000 */
[----:B------:R-:W-:-:S02]  /*8dc0*/  IMAD.MOV R5, RZ, RZ, -R5 ;  /* 0x000000ffff057224 */ /* 0x000fc400078e0a05 */
[----:B------:R-:W-:Y:S01]  /*8dd0*/  @!P0 IMAD.MOV R104, RZ, RZ, -R104 ;  /* 0x000000ffff688224 */ /* 0x000fe200078e0a68 */
[C---:B------:R-:W-:Y:S01]  /*8de0*/  ISETP.GT.U32.AND P0, PT, R0.reuse, R108, PT ;  /* 0x0000006c0000720c */ /* 0x040fe20003f04070 */
[C---:B------:R-:W-:Y:S02]  /*8df0*/  IMAD R111, R0.reuse, R5, R113 ;  /* 0x00000005006f7224 */ /* 0x040fe400078e0271 */
[----:B------:R-:W-:Y:S02]  /*8e00*/  IMAD.MOV.U32 R113, RZ, RZ, R4 ;  /* 0x000000ffff717224 */ /* 0x000fe400078e0004 */
[----:B------:R-:W-:Y:S01]  /*8e10*/  @!P4 IMAD.IADD R109, R109, 0x1, -R0 ;  /* 0x000000016d6dc824 */ /* 0x000fe200078e0a00 */
[----:B------:R-:W-:Y:S01]  /*8e20*/  ISETP.GT.U32.AND P4, PT, R0, R110, PT ;  /* 0x0000006e0000720c */ /* 0x000fe20003f84070 */
[----:B------:R-:W-:-:S04]  /*8e30*/  IMAD.HI.U32 R4, R2, R113, RZ ;  /* 0x0000007102047227 */ /* 0x000fc800078e00ff */
[----:B------:R-:W-:Y:S02]  /*8e40*/  IMAD.MOV R4, RZ, RZ, -R4 ;  /* 0x000000ffff047224 */ /* 0x000fe400078e0a04 */
[----:B------:R-:W-:Y:S01]  /*8e50*/  @!P1 IMAD.MOV R105, RZ, RZ, -R105 ;  /* 0x000000ffff699224 */ /* 0x000fe200078e0a69 */
[----:B------:R-:W-:Y:S01]  /*8e60*/  ISETP.GT.U32.AND P1, PT, R0, R109, PT ;  /* 0x0000006d0000720c */ /* 0x000fe20003f24070 */
[----:B------:R-:W-:Y:S01]  /*8e70*/  @!P0 IMAD.IADD R108, R108, 0x1, -R0 ;  /* 0x000000016c6c8824 */ /* 0x000fe200078e0a00 */
[----:B------:R-:W-:Y:S01]  /*8e80*/  ISETP.GE.AND P0, PT, R116, RZ, PT ;  /* 0x000000ff7400720c */ /* 0x000fe20003f06270 */
[C---:B------:R-:W-:Y:S02]  /*8e90*/  IMAD R112, R0.reuse, R4, R113 ;  /* 0x0000000400707224 */ /* 0x040fe400078e0271 */
[----:B------:R-:W-:Y:S01]  /*8ea0*/  @!P5 IMAD.MOV R106, RZ, RZ, -R106 ;  /* 0x000000ffff6ad224 */ /* 0x000fe200078e0a6a */
[----:B------:R-:W-:Y:S01]  /*8eb0*/  ISETP.GT.U32.AND P5, PT, R0, R111, PT ;  /* 0x0000006f0000720c */ /* 0x000fe20003fa4070 */
[----:B------:R-:W-:-:S04]  /*8ec0*/  IMAD.HI.U32 R5, R2, R115, RZ ;  /* 0x0000007302057227 */ /* 0x000fc800078e00ff */
[----:B------:R-:W-:Y:S01]  /*8ed0*/  @!P6 IMAD.MOV R108, RZ, RZ, -R108 ;  /* 0x000000ffff6ce224 */ /* 0x000fe200078e0a6c */
[----:B------:R-:W-:Y:S01]  /*8ee0*/  ISETP.GT.U32.AND P6, PT, R0, R112, PT ;  /* 0x000000700000720c */ /* 0x000fe20003fc4070 */
[----:B------:R-:W-:Y:S02]  /*8ef0*/  IMAD.MOV R5, RZ, RZ, -R5 ;  /* 0x000000ffff057224 */ /* 0x000fe400078e0a05 */
[--C-:B------:R-:W-:Y:S01]  /*8f00*/  @!P1 IMAD.IADD R109, R109, 0x1, -R0.reuse ;  /* 0x000000016d6d9824 */ /* 0x100fe200078e0a00 */
[----:B------:R-:W-:Y:S01]  /*8f10*/  ISETP.GE.AND P1, PT, R117, RZ, PT ;  /* 0x000000ff7500720c */ /* 0x000fe20003f26270 */
[--C-:B------:R-:W-:Y:S02]  /*8f20*/  @!P4 IMAD.IADD R110, R110, 0x1, -R0.reuse ;  /* 0x000000016e6ec824 */ /* 0x100fe400078e0a00 */
[C---:B------:R-:W-:Y:S01]  /*8f30*/  IMAD R113, R0.reuse, R5, R115 ;  /* 0x0000000500717224 */ /* 0x040fe200078e0273 */
[----:B------:R-:W-:Y:S01]  /*8f40*/  LOP3.LUT R5, R3, 0x17a, RZ, 0xfc, !PT ;  /* 0x0000017a03057812 */ /* 0x000fe200078efcff */
[--C-:B------:R-:W-:Y:S01]  /*8f50*/  @!P5 IMAD.IADD R111, R111, 0x1, -R0.reuse ;  /* 0x000000016f6fd824 */ /* 0x100fe200078e0a00 */
[C---:B------:R-:W-:Y:S01]  /*8f60*/  ISETP.GT.U32.AND P4, PT, R0.reuse, R110, PT ;  /* 0x0000006e0000720c */ /* 0x040fe20003f84070 */
[----:B------:R-:W-:Y:S01]  /*8f70*/  @!P2 IMAD.MOV R109, RZ, RZ, -R109 ;  /* 0x000000ffff6da224 */ /* 0x000fe200078e0a6d */
[----:B------:R-:W-:Y:S01]  /*8f80*/  ISETP.GT.U32.AND P2, PT, R0, R113, PT ;  /* 0x000000710000720c */ /* 0x000fe20003f44070 */
[----:B------:R-:W-:Y:S01]  /*8f90*/  @!P6 IMAD.IADD R112, R112, 0x1, -R0 ;  /* 0x000000017070e824 */ /* 0x000fe200078e0a00 */
[----:B------:R-:W-:Y:S01]  /*8fa0*/  IABS R115, R5 ;  /* 0x0000000500737213 */ /* 0x000fe20000000000 */
[----:B------:R-:W-:Y:S01]  /*8fb0*/  @!P3 IMAD.MOV R107, RZ, RZ, -R107 ;  /* 0x000000ffff6bb224 */ /* 0x000fe200078e0a6b */
[----:B------:R-:W-:-:S02]  /*8fc0*/  ISETP.GE.AND P3, PT, R114, RZ, PT ;  /* 0x000000ff7200720c */ /* 0x000fc40003f66270 */
[----:B------:R-:W-:Y:S01]  /*8fd0*/  ISETP.GT.U32.AND P5, PT, R0, R111, PT ;  /* 0x0000006f0000720c */ /* 0x000fe20003fa4070 */
[----:B------:R-:W-:Y:S01]  /*8fe0*/  IMAD.HI.U32 R4, R2, R115, RZ ;  /* 0x0000007302047227 */ /* 0x000fe200078e00ff */
[----:B------:R-:W-:Y:S02]  /*8ff0*/  ISETP.GT.U32.AND P6, PT, R0, R112, PT ;  /* 0x000000700000720c */ /* 0x000fe40003fc4070 */
[----:B------:R-:W-:Y:S01]  /*9000*/  LOP3.LUT R114, R3, 0x17c, RZ, 0xfc, !PT ;  /* 0x0000017c03727812 */ /* 0x000fe200078efcff */
[----:B------:R-:W-:Y:S02]  /*9010*/  IMAD.MOV R4, RZ, RZ, -R4 ;  /* 0x000000ffff047224 */ /* 0x000fe400078e0a04 */
[--C-:B------:R-:W-:Y:S01]  /*9020*/  @!P4 IMAD.IADD R110, R110, 0x1, -R0.reuse ;  /* 0x000000016e6ec824 */ /* 0x100fe200078e0a00 */
[----:B------:R-:W-:Y:S01]  /*9030*/  IABS R117, R114 ;  /* 0x0000007200757213 */ /* 0x000fe20000000000 */
[--C-:B------:R-:W-:Y:S01]  /*9040*/  @!P2 IMAD.IADD R113, R113, 0x1, -R0.reuse ;  /* 0x000000017171a824 */ /* 0x100fe200078e0a00 */
[----:B------:R-:W-:Y:S01]  /*9050*/  ISETP.GE.AND P4, PT, R118, RZ, PT ;  /* 0x000000ff7600720c */ /* 0x000fe20003f86270 */
[C---:B------:R-:W-:Y:S01]  /*9060*/  IMAD R115, R0.reuse, R4, R115 ;  /* 0x0000000400737224 */ /* 0x040fe200078e0273 */
[----:B------:R-:W-:Y:S01]  /*9070*/  LOP3.LUT R118, R3, 0x17e, RZ, 0xfc, !PT ;  /* 0x0000017e03767812 */ /* 0x000fe200078efcff */
[----:B------:R-:W-:Y:S01]  /*9080*/  @!P5 IMAD.IADD R111, R111, 0x1, -R0 ;  /* 0x000000016f6fd824 */ /* 0x000fe200078e0a00 */
[----:B------:R-:W-:Y:S01]  /*9090*/  ISETP.GE.AND P5, PT, R5, RZ, PT ;  /* 0x000000ff0500720c */ /* 0x000fe20003fa6270 */
[----:B------:R-:W-:Y:S01]  /*90a0*/  @!P3 IMAD.MOV R110, RZ, RZ, -R110 ;  /* 0x000000ffff6eb224 */ /* 0x000fe200078e0a6e */
[----:B------:R-:W-:Y:S01]  /*90b0*/  ISETP.GT.U32.AND P3, PT, R0, R113, PT ;  /* 0x000000710000720c */ /* 0x000fe20003f64070 */
[----:B------:R-:W-:Y:S01]  /*90c0*/  IMAD.HI.U32 R5, R2, R117, RZ ;  /* 0x0000007502057227 */ /* 0x000fe200078e00ff */
[----:B------:R-:W-:-:S02]  /*90d0*/  IABS R119, R118 ;  /* 0x0000007600777213 */ /* 0x000fc40000000000 */
[----:B------:R-:W-:Y:S01]  /*90e0*/  ISETP.GE.AND P2, PT, R114, RZ, PT ;  /* 0x000000ff7200720c */ /* 0x000fe20003f46270 */
[----:B------:R-:W-:Y:S01]  /*90f0*/  @!P6 IMAD.IADD R112, R112, 0x1, -R0 ;  /* 0x000000017070e824 */ /* 0x000fe200078e0a00 */
[----:B------:R-:W-:Y:S01]  /*9100*/  ISETP.GT.U32.AND P6, PT, R0, R115, PT ;  /* 0x000000730000720c */ /* 0x000fe20003fc4070 */
[----:B------:R-:W-:Y:S01]  /*9110*/  IMAD.MOV R5, RZ, RZ, -R5 ;  /* 0x000000ffff057224 */ /* 0x000fe200078e0a05 */
[----:B------:R-:W-:Y:S01]  /*9120*/  IABS R114, R124 ;  /* 0x0000007c00727213 */ /* 0x000fe20000000000 */
[----:B------:R-:W-:-:S04]  /*9130*/  IMAD.HI.U32 R4, R2, R119, RZ ;  /* 0x0000007702047227 */ /* 0x000fc800078e00ff */
[C---:B------:R-:W-:Y:S02]  /*9140*/  IMAD R116, R0.reuse, R5, R117 ;  /* 0x0000000500747224 */ /* 0x040fe400078e0275 */
[----:B------:R-:W-:Y:S02]  /*9150*/  @!P3 IMAD.IADD R113, R113, 0x1, -R0 ;  /* 0x000000017171b824 */ /* 0x000fe400078e0a00 */
[----:B------:R-:W-:Y:S01]  /*9160*/  IMAD.MOV R4, RZ, RZ, -R4 ;  /* 0x000000ffff047224 */ /* 0x000fe200078e0a04 */
[C---:B------:R-:W-:Y:S01]  /*9170*/  ISETP.GT.U32.AND P3, PT, R0.reuse, R116, PT ;  /* 0x000000740000720c */ /* 0x040fe20003f64070 */
[----:B------:R-:W-:Y:S02]  /*9180*/  @!P6 IMAD.IADD R115, R115, 0x1, -R0 ;  /* 0x000000017373e824 */ /* 0x000fe400078e0a00 */
[C---:B------:R-:W-:Y:S02]  /*9190*/  IMAD R117, R0.reuse, R4, R119 ;  /* 0x0000000400757224 */ /* 0x040fe400078e0277 */
[----:B------:R-:W-:Y:S01]  /*91a0*/  @!P0 IMAD.MOV R111, RZ, RZ, -R111 ;  /* 0x000000ffff6f8224 */ /* 0x000fe200078e0a6f */
[----:B------:R-:W-:Y:S01]  /*91b0*/  ISETP.GT.U32.AND P0, PT, R0, R115, PT ;  /* 0x000000730000720c */ /* 0x000fe20003f04070 */
[----:B------:R-:W-:Y:S01]  /*91c0*/  IMAD.HI.U32 R4, R2, R121, RZ ;  /* 0x0000007902047227 */ /* 0x000fe200078e00ff */
[----:B------:R-:W-:-:S03]  /*91d0*/  ISETP.GT.U32.AND P6, PT, R0, R117, PT ;  /* 0x000000750000720c */ /* 0x000fc60003fc4070 */
[----:B------:R-:W-:Y:S02]  /*91e0*/  IMAD.MOV R4, RZ, RZ, -R4 ;  /* 0x000000ffff047224 */ /* 0x000fe400078e0a04 */
[----:B------:R-:W-:-:S04]  /*91f0*/  IMAD.HI.U32 R5, R2, R123, RZ ;  /* 0x0000007b02057227 */ /* 0x000fc800078e00ff */
[----:B------:R-:W-:Y:S01]  /*9200*/  @!P3 IMAD.IADD R116, R116, 0x1, -R0 ;  /* 0x000000017474b824 */ /* 0x000fe200078e0a00 */
[----:B------:R-:W-:Y:S01]  /*9210*/  ISETP.GE.AND P3, PT, R118, RZ, PT ;  /* 0x000000ff7600720c */ /* 0x000fe20003f66270 */
[C---:B------:R-:W-:Y:S01]  /*9220*/  IMAD R118, R0.reuse, R4, R121 ;  /* 0x0000000400767224 */ /* 0x040fe200078e0279 */
[----:B------:R-:W-:Y:S01]  /*9230*/  IABS R4, R126 ;  /* 0x0000007e00047213 */ /* 0x000fe20000000000 */
[----:B------:R-:W-:Y:S02]  /*9240*/  IMAD.MOV R5, RZ, RZ, -R5 ;  /* 0x000000ffff057224 */ /* 0x000fe400078e0a05 */
[----:B------:R-:W-:Y:S02]  /*9250*/  IMAD.MOV.U32 R121, RZ, RZ, R114 ;  /* 0x000000ffff797224 */ /* 0x000fe400078e0072 */
[C---:B------:R-:W-:Y:S02]  /*9260*/  IMAD R119, R0.reuse, R5, R123 ;  /* 0x0000000500777224 */ /* 0x040fe400078e027b */
[----:B------:R-:W-:Y:S01]  /*9270*/  @!P0 IMAD.IADD R115, R115, 0x1, -R0 ;  /* 0x0000000173738824 */ /* 0x000fe200078e0a00 */
[----:B------:R-:W-:Y:S01]  /*9280*/  ISETP.GT.U32.AND P0, PT, R0, R118, PT ;  /* 0x000000760000720c */ /* 0x000fe20003f04070 */
[----:B------:R-:W-:-:S02]  /*9290*/  IMAD.MOV.U32 R123, RZ, RZ, R4 ;  /* 0x000000ffff7b7224 */ /* 0x000fc400078e0004 */
[----:B------:R-:W-:-:S04]  /*92a0*/  IMAD.HI.U32 R4, R2, R121, RZ ;  /* 0x0000007902047227 */ /* 0x000fc800078e00ff */
[----:B------:R-:W-:Y:S02]  /*92b0*/  @!P6 IMAD.IADD R117, R117, 0x1, -R0 ;  /* 0x000000017575e824 */ /* 0x000fe400078e0a00 */
[----:B------:R-:W-:Y:S02]  /*92c0*/  IMAD.MOV R4, RZ, RZ, -R4 ;  /* 0x000000ffff047224 */ /* 0x000fe400078e0a04 */
[----:B------:R-:W-:Y:S01]  /*92d0*/  @!P4 IMAD.MOV R113, RZ, RZ, -R113 ;  /* 0x000000ffff71c224 */ /* 0x000fe200078e0a71 */
[----:B------:R-:W-:Y:S01]  /*92e0*/  ISETP.GE.AND P4, PT, R120, RZ, PT ;  /* 0x000000ff7800720c */ /* 0x000fe20003f86270 */
[C---:B------:R-:W-:Y:S01]  /*92f0*/  IMAD R120, R0.reuse, R4, R121 ;  /* 0x0000000400787224 */ /* 0x040fe200078e0279 */
[----:B------:R-:W-:Y:S01]  /*9300*/  ISETP.GT.U32.AND P6, PT, R0, R117, PT ;  /* 0x000000750000720c */ /* 0x000fe20003fc4070 */
[----:B------:R-:W-:Y:S02]  /*9310*/  @!P0 IMAD.IADD R118, R118, 0x1, -R0 ;  /* 0x0000000176768824 */ /* 0x000fe400078e0a00 */
[----:B------:R-:W-:Y:S01]  /*9320*/  @!P5 IMAD.MOV R115, RZ, RZ, -R115 ;  /* 0x000000ffff73d224 */ /* 0x000fe200078e0a73 */
[----:B------:R-:W-:Y:S01]  /*9330*/  ISETP.GT.U32.AND P0, PT, R0, R120, PT ;  /* 0x000000780000720c */ /* 0x000fe20003f04070 */
[----:B------:R-:W-:Y:S01]  /*9340*/  IMAD.HI.U32 R5, R2, R123, RZ ;  /* 0x0000007b02057227 */ /* 0x000fe200078e00ff */
[----:B------:R-:W-:-:S03]  /*9350*/  ISETP.GT.U32.AND P5, PT, R0, R119, PT ;  /* 0x000000770000720c */ /* 0x000fc60003fa4070 */
[----:B------:R-:W-:Y:S02]  /*9360*/  IMAD.MOV R5, RZ, RZ, -R5 ;  /* 0x000000ffff057224 */ /* 0x000fe400078e0a05 */
[----:B------:R-:W-:Y:S01]  /*9370*/  @!P1 IMAD.MOV R112, RZ, RZ, -R112 ;  /* 0x000000ffff709224 */ /* 0x000fe200078e0a70 */
[----:B------:R-:W-:Y:S01]  /*9380*/  ISETP.GT.U32.AND P1, PT, R0, R116, PT ;  /* 0x000000740000720c */ /* 0x000fe20003f24070 */
[--C-:B------:R-:W-:Y:S01]  /*9390*/  @!P6 IMAD.IADD R117, R117, 0x1, -R0.reuse ;  /* 0x000000017575e824 */ /* 0x100fe200078e0a00 */
[----:B------:R-:W-:Y:S01]  /*93a0*/  ISETP.GE.AND P6, PT, R124, RZ, PT ;  /* 0x000000ff7c00720c */ /* 0x000fe20003fc6270 */
[----:B------:R-:W-:Y:S01]  /*93b0*/  IMAD R121, R0, R5, R123 ;  /* 0x0000000500797224 */ /* 0x000fe200078e027b */
[----:B------:R-:W-:Y:S01]  /*93c0*/  LOP3.LUT R124, R3, 0x188, RZ, 0xfc, !PT ;  /* 0x00000188037c7812 */ /* 0x000fe200078efcff */
[--C-:B------:R-:W-:Y:S01]  /*93d0*/  @!P0 IMAD.IADD R120, R120, 0x1, -R0.reuse ;  /* 0x0000000178788824 */ /* 0x100fe200078e0a00 */
[----:B------:R-:W-:Y:S01]  /*93e0*/  IABS R123, R128 ;  /* 0x00000080007b7213 */ /* 0x000fe20000000000 */
[----:B------:R-:W-:Y:S01]  /*93f0*/  @!P5 IMAD.IADD R119, R119, 0x1, -R0 ;  /* 0x000000017777d824 */ /* 0x000fe200078e0a00 */
[----:B------:R-:W-:Y:S01]  /*9400*/  IABS R5, R124 ;  /* 0x0000007c00057213 */ /* 0x000fe20000000000 */
[----:B------:R-:W-:Y:S01]  /*9410*/  @!P3 IMAD.MOV R117, RZ, RZ, -R117 ;  /* 0x000000ffff75b224 */ /* 0x000fe200078e0a75 */
[----:B------:R-:W-:Y:S01]  /*9420*/  ISETP.GT.U32.AND P5, PT, R0, R118, PT ;  /* 0x000000760000720c */ /* 0x000fe20003fa4070 */
[----:B------:R-:W-:Y:S01]  /*9430*/  IMAD.HI.U32 R114, R2, R127, RZ ;  /* 0x0000007f02727227 */ /* 0x000fe200078e00ff */
[----:B------:R-:W-:-:S03]  /*9440*/  ISETP.GT.U32.AND P0, PT, R0, R120, PT ;  /* 0x000000780000720c */ /* 0x000fc60003f04070 */
[----:B------:R-:W-:-:S04]  /*9450*/  IMAD.HI.U32 R4, R2, R5, RZ ;  /* 0x0000000502047227 */ /* 0x000fc800078e00ff */
[----:B------:R-:W-:Y:S02]  /*9460*/  IMAD.MOV R4, RZ, RZ, -R4 ;  /* 0x000000ffff047224 */ /* 0x000fe400078e0a04 */
[--C-:B------:R-:W-:Y:S01]  /*9470*/  @!P1 IMAD.IADD R116, R116, 0x1, -R0.reuse ;  /* 0x0000000174749824 */ /* 0x100fe200078e0a00 */
[----:B------:R-:W-:Y:S01]  /*9480*/  ISETP.GE.AND P1, PT, R122, RZ, PT ;  /* 0x000000ff7a00720c */ /* 0x000fe20003f26270 */
[----:B------:R-:W-:Y:S02]  /*9490*/  IMAD R122, R0, R4, R5 ;  /* 0x00000004007a7224 */ /* 0x000fe400078e0205 */
[--C-:B------:R-:W-:Y:S01]  /*94a0*/  @!P5 IMAD.IADD R118, R118, 0x1, -R0.reuse ;  /* 0x000000017676d824 */ /* 0x100fe200078e0a00 */
[----:B------:R-:W-:Y:S01]  /*94b0*/  ISETP.GT.U32.AND P5, PT, R0, R121, PT ;  /* 0x000000790000720c */ /* 0x000fe20003fa4070 */
[----:B------:R-:W-:Y:S01]  /*94c0*/  @!P0 IMAD.IADD R120, R120, 0x1, -R0 ;  /* 0x0000000178788824 */ /* 0x000fe200078e0a00 */
[C---:B------:R-:W-:Y:S01]  /*94d0*/  ISETP.GT.U32.AND P0, PT, R0.reuse, R122, PT ;  /* 0x0000007a0000720c */ /* 0x040fe20003f04070 */
[----:B------:R-:W-:Y:S01]  /*94e0*/  @!P2 IMAD.MOV R116, RZ, RZ, -R116 ;  /* 0x000000ffff74a224 */ /* 0x000fe200078e0a74 */
[----:B------:R-:W-:Y:S01]  /*94f0*/  ISETP.GT.U32.AND P2, PT, R0, R119, PT ;  /* 0x000000770000720c */ /* 0x000fe20003f44070 */
[----:B------:R-:W-:-:S04]  /*9500*/  IMAD.HI.U32 R4, R2, R123, RZ ;  /* 0x0000007b02047227 */ /* 0x000fc800078e00ff */
[----:B------:R-:W-:-:S04]  /*9510*/  IMAD.HI.U32 R5, R2, R125, RZ ;  /* 0x0000007d02057227 */ /* 0x000fc800078e00ff */
[----:B------:R-:W-:Y:S02]  /*9520*/  IMAD.MOV R4, RZ, RZ, -R4 ;  /* 0x000000ffff047224 */ /* 0x000fe400078e0a04 */
[----:B------:R-:W-:Y:S02]  /*9530*/  IMAD.MOV R5, RZ, RZ, -R5 ;  /* 0x000000ffff057224 */ /* 0x000fe400078e0a05 */
[--C-:B------:R-:W-:Y:S01]  /*9540*/  @!P5 IMAD.IADD R121, R121, 0x1, -R0.reuse ;  /* 0x000000017979d824 */ /* 0x100fe200078e0a00 */
[----:B------:R-:W-:Y:S01]  /*9550*/  ISETP.GE.AND P5, PT, R124, RZ, PT ;  /* 0x000000ff7c00720c */ /* 0x000fe20003fa6270 */
[----:B------:R-:W-:Y:S02]  /*9560*/  IMAD R123, R0, R4, R123 ;  /* 0x00000004007b7224 */ /* 0x000fe400078e027b */
[--C-:B------:R-:W-:Y:S01]  /*9570*/  @!P0 IMAD.IADD R122, R122, 0x1, -R0.reuse ;  /* 0x000000017a7a8824 */ /* 0x100fe200078e0a00 */
[C---:B------:R-:W-:Y:S01]  /*9580*/  ISETP.GT.U32.AND P0, PT, R0.reuse, R121, PT ;  /* 0x000000790000720c */ /* 0x040fe20003f04070 */
[----:B------:R-:W-:Y:S01]  /*9590*/  @!P2 IMAD.IADD R119, R119, 0x1, -R0 ;  /* 0x000000017777a824 */ /* 0x000fe200078e0a00 */
[C---:B------:R-:W-:Y:S01]  /*95a0*/  ISETP.GT.U32.AND P3, PT, R0.reuse, R123, PT ;  /* 0x0000007b0000720c */ /* 0x040fe20003f64070 */
[C---:B------:R-:W-:Y:S01]  /*95b0*/  IMAD R124, R0.reuse, R5, R125 ;  /* 0x00000005007c7224 */ /* 0x040fe200078e027d */
[----:B------:R-:W-:Y:S01]  /*95c0*/  IABS R5, R131 ;  /* 0x0000008300057213 */ /* 0x000fe20000000000 */
[----:B------:R-:W-:Y:S01]  /*95d0*/  @!P4 IMAD.MOV R118, RZ, RZ, -R118 ;  /* 0x000000ffff76c224 */ /* 0x000fe200078e0a76 */
[C---:B------:R-:W-:Y:S01]  /*95e0*/  ISETP.GT.U32.AND P4, PT, R0.reuse, R122, PT ;  /* 0x0000007a0000720c */ /* 0x040fe20003f84070 */
[----:B------:R-:W-:Y:S01]  /*95f0*/  @!P1 IMAD.MOV R119, RZ, RZ, -R119 ;  /* 0x000000ffff779224 */ /* 0x000fe200078e0a77 */
[----:B------:R-:W-:Y:S01]  /*9600*/  ISETP.GT.U32.AND P1, PT, R0, R124, PT ;  /* 0x0000007c0000720c */ /* 0x000fe20003f24070 */
[----:B------:R-:W-:Y:S01]  /*9610*/  IMAD.MOV R114, RZ, RZ, -R114 ;  /* 0x000000ffff727224 */ /* 0x000fe200078e0a72 */
[----:B------:R-:W-:Y:S01]  /*9620*/  ISETP.GE.AND P2, PT, R126, RZ, PT ;  /* 0x000000ff7e00720c */ /* 0x000fe20003f46270 */
[----:B------:R-:W-:-:S04]  /*9630*/  IMAD.HI.U32 R4, R2, R5, RZ ;  /* 0x0000000502047227 */ /* 0x000fc800078e00ff */
[C---:B------:R-:W-:Y:S01]  /*9640*/  IMAD R125, R0.reuse, R114, R127 ;  /* 0x00000072007d7224 */ /* 0x040fe200078e027f */
[----:B------:R-:W-:Y:S01]  /*9650*/  LOP3.LUT R114, R3, 0x192, RZ, 0xfc, !PT ;  /* 0x0000019203727812 */ /* 0x000fe200078efcff */
[----:B------:R-:W-:Y:S02]  /*9660*/  IMAD.MOV R126, RZ, RZ, -R4 ;  /* 0x000000ffff7e7224 */ /* 0x000fe400078e0a04 */
[--C-:B------:R-:W-:Y:S01]  /*9670*/  @!P0 IMAD.IADD R121, R121, 0x1, -R0.reuse ;  /* 0x0000000179798824 */ /* 0x100fe200078e0a00 */
[----:B------:R-:W-:Y:S01]  /*9680*/  ISETP.GT.U32.AND P0, PT, R0, R125, PT ;  /* 0x0000007d0000720c */ /* 0x000fe20003f04070 */
[--C-:B------:R-:W-:Y:S01]  /*9690*/  @!P3 IMAD.IADD R123, R123, 0x1, -R0.reuse ;  /* 0x000000017b7bb824 */ /* 0x100fe200078e0a00 */
[----:B------:R-:W-:Y:S01]  /*96a0*/  IABS R127, R114 ;  /* 0x00000072007f7213 */ /* 0x000fe20000000000 */
[--C-:B------:R-:W-:Y:S01]  /*96b0*/  @!P4 IMAD.IADD R122, R122, 0x1, -R0.reuse ;  /* 0x000000017a7ac824 */ /* 0x100fe200078e0a00 */
[----:B------:R-:W-:Y:S01]  /*96c0*/  ISETP.GE.AND P3, PT, R130, RZ, PT ;  /* 0x000000ff8200720c */ /* 0x000fe20003f66270 */
[----:B------:R-:W-:Y:S01]  /*96d0*/  IMAD R126, R0, R126, R5 ;  /* 0x0000007e007e7224 */ /* 0x000fe200078e0205 */
[----:B------:R-:W-:Y:S01]  /*96e0*/  LOP3.LUT R130, R3, 0x196, RZ, 0xfc, !PT ;  /* 0x0000019603827812 */ /* 0x000fe200078efcff */
[----:B------:R-:W-:Y:S01]  /*96f0*/  @!P1 IMAD.IADD R124, R124, 0x1, -R0 ;  /* 0x000000017c7c9824 */ /* 0x000fe200078e0a00 */
[C---:B------:R-:W-:Y:S01]  /*9700*/  ISETP.GT.U32.AND P1, PT, R0.reuse, R123, PT ;  /* 0x0000007b0000720c */ /* 0x040fe20003f24070 */
[----:B------:R-:W-:Y:S01]  /*9710*/  @!P5 IMAD.MOV R122, RZ, RZ, -R122 ;  /* 0x000000ffff7ad224 */ /* 0x000fe200078e0a7a */
[----:B------:R-:W-:Y:S01]  /*9720*/  ISETP.GT.U32.AND P5, PT, R0, R126, PT ;  /* 0x0000007e0000720c */ /* 0x000fe20003fa4070 */
[----:B------:R-:W-:Y:S01]  /*9730*/  @!P6 IMAD.MOV R120, RZ, RZ, -R120 ;  /* 0x000000ffff78e224 */ /* 0x000fe200078e0a78 */
[----:B------:R-:W-:Y:S01]  /*9740*/  ISETP.GE.AND P6, PT, R128, RZ, PT ;  /* 0x000000ff8000720c */ /* 0x000fe20003fc6270 */
[----:B------:R-:W-:Y:S01]  /*9750*/  @!P0 IMAD.IADD R125, R125, 0x1, -R0 ;  /* 0x000000017d7d8824 */ /* 0x000fe200078e0a00 */
[----:B------:R-:W-:Y:S01]  /*9760*/  LOP3.LUT R128, R3, 0x194, RZ, 0xfc, !PT ;  /* 0x0000019403807812 */ /* 0x000fe200078efcff */
[----:B------:R-:W-:Y:S01]  /*9770*/  IMAD.HI.U32 R4, R2, R127, RZ ;  /* 0x0000007f02047227 */ /* 0x000fe200078e00ff */
[----:B------:R-:W-:-:S02]  /*9780*/  ISETP.GE.AND P4, PT, R129, RZ, PT ;  /* 0x000000ff8100720c */ /* 0x000fc40003f86270 */
[C---:B------:R-:W-:Y:S01]  /*9790*/  ISETP.GT.U32.AND P0, PT, R0.reuse, R125, PT ;  /* 0x0000007d0000720c */ /* 0x040fe20003f04070 */
[----:B------:R-:W-:Y:S01]  /*97a0*/  @!P2 IMAD.MOV R121, RZ, RZ, -R121 ;  /* 0x000000ffff79a224 */ /* 0x000fe200078e0a79 */
[----:B------:R-:W-:Y:S01]  /*97b0*/  ISETP.GT.U32.AND P2, PT, R0, R124, PT ;  /* 0x0000007c0000720c */ /* 0x000fe20003f44070 */
[----:B------:R-:W-:Y:S01]  /*97c0*/  @!P1 IMAD.IADD R123, R123, 0x1, -R0 ;  /* 0x000000017b7b9824 */ /* 0x000fe200078e0a00 */
[----:B------:R-:W-:Y:S01]  /*97d0*/  IABS R129, R128 ;  /* 0x0000008000817213 */ /* 0x000fe20000000000 */
[----:B------:R-:W-:Y:S01]  /*97e0*/  IMAD.MOV R4, RZ, RZ, -R4 ;  /* 0x000000ffff047224 */ /* 0x000fe200078e0a04 */
[----:B------:R-:W-:Y:S01]  /*97f0*/  ISETP.GE.AND P1, PT, R131, RZ, PT ;  /* 0x000000ff8300720c */ /* 0x000fe20003f26270 */
[----:B------:R-:W-:Y:S01]  /*9800*/  @!P5 IMAD.IADD R126, R126, 0x1, -R0 ;  /* 0x000000017e7ed824 */ /* 0x000fe200078e0a00 */
[----:B------:R-:W-:Y:S01]  /*9810*/  IABS R131, R130 ;  /* 0x0000008200837213 */ /* 0x000fe20000000000 */
[----:B------:R-:W-:Y:S01]  /*9820*/  IMAD R127, R0, R4, R127 ;  /* 0x00000004007f7224 */ /* 0x000fe200078e027f */
[----:B------:R-:W-:Y:S01]  /*9830*/  ISETP.GE.AND P5, PT, R128, RZ, PT ;  /* 0x000000ff8000720c */ /* 0x000fe20003fa6270 */
[----:B------:R-:W-:Y:S01]  /*9840*/  @!P6 IMAD.MOV R123, RZ, RZ, -R123 ;  /* 0x000000ffff7be224 */ /* 0x000fe200078e0a7b */
[----:B------:R-:W-:Y:S01]  /*9850*/  ISETP.GT.U32.AND P6, PT, R0, R126, PT ;  /* 0x0000007e0000720c */ /* 0x000fe20003fc4070 */
[----:B------:R-:W-:-:S04]  /*9860*/  IMAD.HI.U32 R4, R2, R129, RZ ;  /* 0x0000008102047227 */ /* 0x000fc800078e00ff */
[----:B------:R-:W-:-:S04]  /*9870*/  IMAD.HI.U32 R5, R2, R131, RZ ;  /* 0x0000008302057227 */ /* 0x000fc800078e00ff */
[----:B------:R-:W-:Y:S02]  /*9880*/  IMAD.MOV R4, RZ, RZ, -R4 ;  /* 0x000000ffff047224 */ /* 0x000fe400078e0a04 */
[--C-:B------:R-:W-:Y:S01]  /*9890*/  @!P2 IMAD.IADD R124, R124, 0x1, -R0.reuse ;  /* 0x000000017c7ca824 */ /* 0x100fe200078e0a00 */
[----:B------:R-:W-:Y:S01]  /*98a0*/  ISETP.GT.U32.AND P2, PT, R0, R127, PT ;  /* 0x0000007f0000720c */ /* 0x000fe20003f44070 */
[----:B------:R-:W-:Y:S02]  /*98b0*/  IMAD.MOV R5, RZ, RZ, -R5 ;  /* 0x000000ffff057224 */ /* 0x000fe400078e0a05 */
[----:B------:R-:W-:Y:S01]  /*98c0*/  @!P0 IMAD.IADD R125, R125, 0x1, -R0 ;  /* 0x000000017d7d8824 */ /* 0x000fe200078e0a00 */
[----:B------:R-:W-:Y:S01]  /*98d0*/  ISETP.GE.AND P0, PT, R114, RZ, PT ;  /* 0x000000ff7200720c */ /* 0x000fe20003f06270 */
[C---:B------:R-:W-:Y:S01]  /*98e0*/  IMAD R128, R0.reuse, R4, R129 ;  /* 0x0000000400807224 */ /* 0x040fe200078e0281 */
[----:B------:R-:W-:Y:S01]  /*98f0*/  LOP3.LUT R114, R3, 0x198, RZ, 0xfc, !PT ;  /* 0x0000019803727812 */ /* 0x000fe200078efcff */
[----:B------:R-:W-:-:S02]  /*9900*/  IMAD R129, R0, R5, R131 ;  /* 0x0000000500817224 */ /* 0x000fc400078e0283 */
[----:B------:R-:W-:Y:S01]  /*9910*/  @!P6 IMAD.IADD R126, R126, 0x1, -R0 ;  /* 0x000000017e7ee824 */ /* 0x000fe200078e0a00 */
[----:B------:R-:W-:Y:S01]  /*9920*/  IABS R133, R114 ;  /* 0x0000007200857213 */ /* 0x000fe20000000000 */
[----:B------:R-:W-:Y:S01]  /*9930*/  @!P4 IMAD.MOV R124, RZ, RZ, -R124 ;  /* 0x000000ffff7cc224 */ /* 0x000fe200078e0a7c */
[C---:B------:R-:W-:Y:S01]  /*9940*/  ISETP.GT.U32.AND P6, PT, R0.reuse, R129, PT ;  /* 0x000000810000720c */ /* 0x040fe20003fc4070 */
[----:B------:R-:W-:Y:S01]  /*9950*/  @!P2 IMAD.IADD R127, R127, 0x1, -R0 ;  /* 0x000000017f7fa824 */ /* 0x000fe200078e0a00 */
[----:B------:R-:W-:Y:S01]  /*9960*/  ISETP.GT.U32.AND P4, PT, R0, R128, PT ;  /* 0x000000800000720c */ /* 0x000fe20003f84070 */
[----:B------:R-:W-:-:S03]  /*9970*/  IMAD.HI.U32 R4, R2, R133, RZ ;  /* 0x0000008502047227 */ /* 0x000fc600078e00ff */
[----:B------:R-:W-:Y:S01]  /*9980*/  ISETP.GT.U32.AND P2, PT, R0, R127, PT ;  /* 0x0000007f0000720c */ /* 0x000fe20003f44070 */
[----:B------:R-:W-:Y:S02]  /*9990*/  IMAD.MOV R4, RZ, RZ, -R4 ;  /* 0x000000ffff047224 */ /* 0x000fe400078e0a04 */
[----:B------:R-:W-:Y:S01]  /*99a0*/  @!P3 IMAD.MOV R125, RZ, RZ, -R125 ;  /* 0x000000ffff7db224 */ /* 0x000fe200078e0a7d */
        /* <DEDUP_REMOVED lines=9> */
[----:B------:R-:W-:Y:S01]  /*9a40*/  @!P2 IMAD.IADD R127, R127, 0x1, -R0 ;  /* 0x000000017f7fa824 */ /* 0x000fe200078e0a00 */
[----:B------:R-:W-:Y:S01]  /*9a50*/  ISETP.GE.AND P4, PT, R4, RZ, PT ;  /* 0x000000ff0400720c */ /* 0x000fe20003f86270 */
[----:B------:R-:W-:Y:S01]  /*9a60*/  IMAD.HI.U32 R4, R2, R131, RZ ;  /* 0x0000008302047227 */ /* 0x000fe200078e00ff */
[----:B------:R-:W-:-:S02]  /*9a70*/  ISETP.GT.U32.AND P1, PT, R0, R128, PT ;  /* 0x000000800000720c */ /* 0x000fc40003f24070 */
[----:B------:R-:W-:Y:S01]  /*9a80*/  ISETP.GE.AND P2, PT, R114, RZ, PT ;  /* 0x000000ff7200720c */ /* 0x000fe20003f46270 */
[----:B------:R-:W-:Y:S01]  /*9a90*/  @!P0 IMAD.MOV R127, RZ, RZ, -R127 ;  /* 0x000000ffff7f8224 */ /* 0x000fe200078e0a7f */
[----:B------:R-:W-:Y:S01]  /*9aa0*/  ISETP.GT.U32.AND P0, PT, R0, R130, PT ;  /* 0x000000820000720c */ /* 0x000fe20003f04070 */
[----:B------:R-:W-:Y:S02]  /*9ab0*/  IMAD.MOV R4, RZ, RZ, -R4 ;  /* 0x000000ffff047224 */ /* 0x000fe400078e0a04 */
[----:B------:R-:W-:-:S04]  /*9ac0*/  IMAD.HI.U32 R5, R2, R133, RZ ;  /* 0x0000008502057227 */ /* 0x000fc800078e00ff */
[----:B------:R-:W-:Y:S01]  /*9ad0*/  @!P6 IMAD.IADD R129, R129, 0x1, -R0 ;  /* 0x000000018181e824 */ /* 0x000fe200078e0a00 */
[----:B------:R-:W-:Y:S01]  /*9ae0*/  ISETP.GE.AND P6, PT, R134, RZ, PT ;  /* 0x000000ff8600720c */ /* 0x000fe20003fc6270 */
[----:B------:R-:W-:Y:S01]  /*9af0*/  IMAD R131, R0, R4, R131 ;  /* 0x0000000400837224 */ /* 0x000fe200078e0283 */
[----:B------:R-:W-:Y:S01]  /*9b00*/  LOP3.LUT R4, R3, 0x1a0, RZ, 0xfc, !PT ;  /* 0x000001a003047812 */ /* 0x000fe200078efcff */
[----:B------:R-:W-:Y:S02]  /*9b10*/  @!P3 IMAD.MOV R129, RZ, RZ, -R129 ;  /* 0x000000ffff81b224 */ /* 0x000fe400078e0a81 */
[----:B------:R-:W-:Y:S01]  /*9b20*/  IMAD.HI.U32 R114, R2, R135, RZ ;  /* 0x0000008702727227 */ /* 0x000fe200078e00ff */
[----:B------:R-:W-:Y:S02]  /*9b30*/  ISETP.GT.U32.AND P3, PT, R0, R131, PT ;  /* 0x000000830000720c */ /* 0x000fe40003f64070 */
[----:B------:R-:W-:Y:S01]  /*9b40*/  @!P0 IADD3 R130, R130, -R0, RZ ;  /* 0x8000000082828210 */ /* 0x000fe20007ffe0ff */
[----:B------:R-:W-:-:S02]  /*9b50*/  IMAD.MOV R5, RZ, RZ, -R5 ;  /* 0x000000ffff057224 */ /* 0x000fc400078e0a05 */
[----:B------:R-:W-:Y:S01]  /*9b60*/  IMAD.MOV R114, RZ, RZ, -R114 ;  /* 0x000000ffff727224 */ /* 0x000fe200078e0a72 */
[----:B------:R-:W-:Y:S01]  /*9b70*/  ISETP.GT.U32.AND P0, PT, R0, R130, PT ;  /* 0x000000820000720c */ /* 0x000fe20003f04070 */
[--C-:B------:R-:W-:Y:S01]  /*9b80*/  @!P1 IMAD.IADD R128, R128, 0x1, -R0.reuse ;  /* 0x0000000180809824 */ /* 0x100fe200078e0a00 */
[----:B------:R-:W-:Y:S01]  /*9b90*/  ISETP.GE.AND P1, PT, R132, RZ, PT ;  /* 0x000000ff8400720c */ /* 0x000fe20003f26270 */
[C---:B------:R-:W-:Y:S02]  /*9ba0*/  IMAD R132, R0.reuse, R5, R133 ;  /* 0x0000000500847224 */ /* 0x040fe400078e0285 */
[----:B------:R-:W-:Y:S01]  /*9bb0*/  IMAD R133, R0, R114, R135 ;  /* 0x0000007200857224 */ /* 0x000fe200078e0287 */
[----:B------:R-:W-:Y:S01]  /*9bc0*/  IABS R135, R4 ;  /* 0x0000000400877213 */ /* 0x000fe20000000000 */
[----:B------:R-:W-:Y:S02]  /*9bd0*/  @!P3 IMAD.IADD R131, R131, 0x1, -R0 ;  /* 0x000000018383b824 */ /* 0x000fe400078e0a00 */
[----:B------:R-:W-:Y:S01]  /*9be0*/  @!P5 IMAD.MOV R128, RZ, RZ, -R128 ;  /* 0x000000ffff80d224 */ /* 0x000fe200078e0a80 */
[----:B------:R-:W-:Y:S01]  /*9bf0*/  ISETP.GE.AND P5, PT, R4, RZ, PT ;  /* 0x000000ff0400720c */ /* 0x000fe20003fa6270 */
[----:B------:R-:W-:Y:S01]  /*9c00*/  IMAD.HI.U32 R4, R2, R135, RZ ;  /* 0x0000008702047227 */ /* 0x000fe200078e00ff */
[----:B------:R-:W-:-:S03]  /*9c10*/  ISETP.GT.U32.AND P3, PT, R0, R131, PT ;  /* 0x000000830000720c */ /* 0x000fc60003f64070 */
[----:B------:R-:W-:Y:S01]  /*9c20*/  @!P0 IMAD.IADD R130, R130, 0x1, -R0 ;  /* 0x0000000182828824 */ /* 0x000fe200078e0a00 */
[C---:B------:R-:W-:Y:S01]  /*9c30*/  ISETP.GT.U32.AND P0, PT, R0.reuse, R132, PT ;  /* 0x000000840000720c */ /* 0x040fe20003f04070 */
[----:B------:R-:W-:Y:S02]  /*9c40*/  IMAD.MOV R4, RZ, RZ, -R4 ;  /* 0x000000ffff047224 */ /* 0x000fe400078e0a04 */
[----:B------:R-:W-:Y:S01]  /*9c50*/  @!P2 IMAD.MOV R130, RZ, RZ, -R130 ;  /* 0x000000ffff82a224 */ /* 0x000fe200078e0a82 */
[C---:B------:R-:W-:Y:S01]  /*9c60*/  ISETP.GT.U32.AND P2, PT, R0.reuse, R133, PT ;  /* 0x000000850000720c */ /* 0x040fe20003f44070 */
[----:B------:R-:W-:Y:S02]  /*9c70*/  IMAD R134, R0, R4, R135 ;  /* 0x0000000400867224 */ /* 0x000fe400078e0287 */
[----:B------:R-:W-:-:S04]  /*9c80*/  IMAD.HI.U32 R114, R2, R139, RZ ;  /* 0x0000008b02727227 */ /* 0x000fc800078e00ff */
[--C-:B------:R-:W-:Y:S01]  /*9c90*/  @!P3 IMAD.IADD R131, R131, 0x1, -R0.reuse ;  /* 0x000000018383b824 */ /* 0x100fe200078e0a00 */
[----:B------:R-:W-:Y:S01]  /*9ca0*/  ISETP.GT.U32.AND P3, PT, R0, R134, PT ;  /* 0x000000860000720c */ /* 0x000fe20003f64070 */
[----:B------:R-:W-:Y:S02]  /*9cb0*/  @!P0 IMAD.IADD R132, R132, 0x1, -R0 ;  /* 0x0000000184848824 */ /* 0x000fe400078e0a00 */
[----:B------:R-:W-:-:S03]  /*9cc0*/  IMAD.HI.U32 R5, R2, R137, RZ ;  /* 0x0000008902057227 */ /* 0x000fc600078e00ff */
[----:B------:R-:W-:Y:S01]  /*9cd0*/  ISETP.GT.U32.AND P0, PT, R0, R132, PT ;  /* 0x000000840000720c */ /* 0x000fe20003f04070 */
[----:B------:R-:W-:Y:S02]  /*9ce0*/  @!P2 IMAD.IADD R133, R133, 0x1, -R0 ;  /* 0x000000018585a824 */ /* 0x000fe400078e0a00 */
[----:B------:R-:W-:Y:S02]  /*9cf0*/  IMAD.MOV R114, RZ, RZ, -R114 ;  /* 0x000000ffff727224 */ /* 0x000fe400078e0a72 */
[----:B------:R-:W-:Y:S02]  /*9d00*/  IMAD.MOV R5, RZ, RZ, -R5 ;  /* 0x000000ffff057224 */ /* 0x000fe400078e0a05 */
[----:B------:R-:W-:Y:S01]  /*9d10*/  @!P3 IMAD.IADD R134, R134, 0x1, -R0 ;  /* 0x000000018686b824 */ /* 0x000fe200078e0a00 */
[----:B------:R-:W-:Y:S01]  /*9d20*/  ISETP.GT.U32.AND P3, PT, R0, R133, PT ;  /* 0x000000850000720c */ /* 0x000fe20003f64070 */
[----:B------:R-:W-:-:S04]  /*9d30*/  IMAD.HI.U32 R4, R2, R141, RZ ;  /* 0x0000008d02047227 */ /* 0x000fc800078e00ff */
[C---:B------:R-:W-:Y:S01]  /*9d40*/  IMAD R136, R0.reuse, R114, R139 ;  /* 0x0000007200887224 */ /* 0x040fe200078e028b */
[----:B------:R-:W-:Y:S01]  /*9d50*/  LOP3.LUT R114, R3, 0x1aa, RZ, 0xfc, !PT ;  /* 0x000001aa03727812 */ /* 0x000fe200078efcff */
[C---:B------:R-:W-:Y:S02]  /*9d60*/  IMAD R135, R0.reuse, R5, R137 ;  /* 0x0000000500877224 */ /* 0x040fe400078e0289 */
[----:B------:R-:W-:Y:S01]  /*9d70*/  IMAD.MOV R4, RZ, RZ, -R4 ;  /* 0x000000ffff047224 */ /* 0x000fe200078e0a04 */
[----:B------:R-:W-:Y:S01]  /*9d80*/  ISETP.GT.U32.AND P2, PT, R0, R136, PT ;  /* 0x000000880000720c */ /* 0x000fe20003f44070 */
[--C-:B------:R-:W-:Y:S01]  /*9d90*/  @!P0 IMAD.IADD R132, R132, 0x1, -R0.reuse ;  /* 0x0000000184848824 */ /* 0x100fe200078e0a00 */
[C---:B------:R-:W-:Y:S01]  /*9da0*/  ISETP.GT.U32.AND P0, PT, R0.reuse, R135, PT ;  /* 0x000000870000720c */ /* 0x040fe20003f04070 */
[----:B------:R-:W-:Y:S01]  /*9db0*/  IMAD R137, R0, R4, R141 ;  /* 0x0000000400897224 */ /* 0x000fe200078e028d */
[----:B------:R-:W-:Y:S01]  /*9dc0*/  IABS R139, R114 ;  /* 0x00000072008b7213 */ /* 0x000fe20000000000 */
[----:B------:R-:W-:Y:S01]  /*9dd0*/  @!P3 IMAD.IADD R133, R133, 0x1, -R0 ;  /* 0x000000018585b824 */ /* 0x000fe200078e0a00 */
[----:B------:R-:W-:Y:S01]  /*9de0*/  IABS R141, R147 ;  /* 0x00000093008d7213 */ /* 0x000fe20000000000 */
[----:B------:R-:W-:Y:S01]  /*9df0*/  IMAD.HI.U32 R5, R2, R143, RZ ;  /* 0x0000008f02057227 */ /* 0x000fe200078e00ff */
[----:B------:R-:W-:-:S03]  /*9e00*/  ISETP.GT.U32.AND P3, PT, R0, R137, PT ;  /* 0x000000890000720c */ /* 0x000fc60003f64070 */
[----:B------:R-:W-:Y:S02]  /*9e10*/  IMAD.MOV R5, RZ, RZ, -R5 ;  /* 0x000000ffff057224 */ /* 0x000fe400078e0a05 */
[----:B------:R-:W-:Y:S02]  /*9e20*/  @!P2 IMAD.IADD R136, R136, 0x1, -R0 ;  /* 0x000000018888a824 */ /* 0x000fe400078e0a00 */
[----:B------:R-:W-:-:S03]  /*9e30*/  IMAD.HI.U32 R4, R2, R139, RZ ;  /* 0x0000008b02047227 */ /* 0x000fc600078e00ff */
[C---:B------:R-:W-:Y:S01]  /*9e40*/  ISETP.GT.U32.AND P2, PT, R0.reuse, R136, PT ;  /* 0x000000880000720c */ /* 0x040fe20003f44070 */
[----:B------:R-:W-:Y:S01]  /*9e50*/  @!P0 IMAD.IADD R135, R135, 0x1, -R0 ;  /* 0x0000000187878824 */ /* 0x000fe200078e0a00 */
[C---:B------:R-:W-:Y:S01]  /*9e60*/  ISETP.GT.U32.AND P0, PT, R0.reuse, R134, PT ;  /* 0x000000860000720c */ /* 0x040fe20003f04070 */
[----:B------:R-:W-:Y:S01]  /*9e70*/  IMAD R138, R0, R5, R143 ;  /* 0x00000005008a7224 */ /* 0x000fe200078e028f */
[----:B------:R-:W-:Y:S01]  /*9e80*/  IABS R143, R146 ;  /* 0x00000092008f7213 */ /* 0x000fe20000000000 */
[----:B------:R-:W-:Y:S02]  /*9e90*/  IMAD.MOV R4, RZ, RZ, -R4 ;  /* 0x000000ffff047224 */ /* 0x000fe400078e0a04 */
[----:B------:R-:W-:Y:S01]  /*9ea0*/  @!P3 IMAD.IADD R137, R137, 0x1, -R0 ;  /* 0x000000018989b824 */ /* 0x000fe200078e0a00 */
[----:B------:R-:W-:Y:S01]  /*9eb0*/  ISETP.GE.AND P3, PT, R140, RZ, PT ;  /* 0x000000ff8c00720c */ /* 0x000fe20003f66270 */
[----:B------:R-:W-:Y:S02]  /*9ec0*/  IMAD R139, R0, R4, R139 ;  /* 0x00000004008b7224 */ /* 0x000fe400078e028b */
[----:B------:R-:W-:-:S04]  /*9ed0*/  IMAD.HI.U32 R4, R2, R141, RZ ;  /* 0x0000008d02047227 */ /* 0x000fc800078e00ff */
[----:B------:R-:W-:-:S04]  /*9ee0*/  IMAD.HI.U32 R5, R2, R143, RZ ;  /* 0x0000008f02057227 */ /* 0x000fc800078e00ff */
[----:B------:R-:W-:Y:S01]  /*9ef0*/  @!P4 IMAD.MOV R131, RZ, RZ, -R131 ;  /* 0x000000ffff83c224 */ /* 0x000fe200078e0a83 */
[----:B------:R-:W-:Y:S01]  /*9f00*/  ISETP.GT.U32.AND P4, PT, R0, R135, PT ;  /* 0x000000870000720c */ /* 0x000fe20003f84070 */
[----:B------:R-:W-:Y:S02]  /*9f10*/  IMAD.MOV R4, RZ, RZ, -R4 ;  /* 0x000000ffff047224 */ /* 0x000fe400078e0a04 */
[----:B------:R-:W-:Y:S02]  /*9f20*/  IMAD.MOV R5, RZ, RZ, -R5 ;  /* 0x000000ffff057224 */ /* 0x000fe400078e0a05 */
[--C-:B------:R-:W-:Y:S01]  /*9f30*/  @!P0 IMAD.IADD R134, R134, 0x1, -R0.reuse ;  /* 0x0000000186868824 */ /* 0x100fe200078e0a00 */
[C---:B------:R-:W-:Y:S01]  /*9f40*/  ISETP.GT.U32.AND P0, PT, R0.reuse, R138, PT ;  /* 0x0000008a0000720c */ /* 0x040fe20003f04070 */
[----:B------:R-:W-:Y:S02]  /*9f50*/  IMAD R140, R0, R4, R141 ;  /* 0x00000004008c7224 */ /* 0x000fe400078e028d */
[----:B------:R-:W-:Y:S01]  /*9f60*/  @!P2 IMAD.IADD R136, R136, 0x1, -R0 ;  /* 0x000000018888a824 */ /* 0x000fe200078e0a00 */
[C---:B------:R-:W-:Y:S01]  /*9f70*/  ISETP.GT.U32.AND P2, PT, R0.reuse, R139, PT ;  /* 0x0000008b0000720c */ /* 0x040fe20003f44070 */
[----:B------:R-:W-:-:S02]  /*9f80*/  IMAD R141, R0, R5, R143 ;  /* 0x00000005008d7224 */ /* 0x000fc400078e028f */
[----:B------:R-:W-:Y:S02]  /*9f90*/  @!P3 IMAD.MOV R136, RZ, RZ, -R136 ;  /* 0x000000ffff88b224 */ /* 0x000fe400078e0a88 */
[----:B------:R-:W-:Y:S01]  /*9fa0*/  @!P4 IMAD.IADD R135, R135, 0x1, -R0 ;  /* 0x000000018787c824 */ /* 0x000fe200078e0a00 */
[----:B------:R-:W-:Y:S01]  /*9fb0*/  ISETP.GT.U32.AND P3, PT, R0, R141, PT ;  /* 0x0000008d0000720c */ /* 0x000fe20003f64070 */
[----:B------:R-:W-:Y:S01]  /*9fc0*/  @!P1 IMAD.MOV R132, RZ, RZ, -R132 ;  /* 0x000000ffff849224 */ /* 0x000fe200078e0a84 */
[----:B------:R-:W-:Y:S01]  /*9fd0*/  ISETP.GE.AND P4, PT, R145, RZ, PT ;  /* 0x000000ff9100720c */ /* 0x000fe20003f86270 */
[--C-:B------:R-:W-:Y:S01]  /*9fe0*/  @!P0 IMAD.IADD R138, R138, 0x1, -R0.reuse ;  /* 0x000000018a8a8824 */ /* 0x100fe200078e0a00 */
[----:B------:R-:W-:Y:S01]  /*9ff0*/  LOP3.LUT R145, R3, 0x1b0, RZ, 0xfc, !PT ;  /* 0x000001b003917812 */ /* 0x000fe200078efcff */
[----:B------:R-:W-:Y:S01]  /*a000*/  @!P6 IMAD.MOV R133, RZ, RZ, -R133 ;  /* 0x000000ffff85e224 */ /* 0x000fe200078e0a85 */
[----:B------:R-:W-:Y:S01]  /*a010*/  ISETP.GE.AND P0, PT, R144, RZ, PT ;  /* 0x000000ff9000720c */ /* 0x000fe20003f06270 */
[----:B------:R-:W-:Y:S01]  /*a020*/  @!P2 IMAD.IADD R139, R139, 0x1, -R0 ;  /* 0x000000018b8ba824 */ /* 0x000fe200078e0a00 */
[----:B------:R-:W-:Y:S01]  /*a030*/  IABS R144, R145 ;  /* 0x0000009100907213 */ /* 0x000fe20000000000 */
[----:B------:R-:W-:Y:S01]  /*a040*/  @!P5 IMAD.MOV R134, RZ, RZ, -R134 ;  /* 0x000000ffff86d224 */ /* 0x000fe200078e0a86 */
[----:B------:R-:W-:-:S02]  /*a050*/  ISETP.GT.U32.AND P1, PT, R0, R137, PT ;  /* 0x000000890000720c */ /* 0x000fc40003f24070 */
[C---:B------:R-:W-:Y:S01]  /*a060*/  ISETP.GT.U32.AND P6, PT, R0.reuse, R140, PT ;  /* 0x0000008c0000720c */ /* 0x040fe20003fc4070 */
[----:B------:R-:W-:Y:S01]  /*a070*/  @!P3 IMAD.IADD R141, R141, 0x1, -R0 ;  /* 0x000000018d8db824 */ /* 0x000fe200078e0a00 */
[C---:B------:R-:W-:Y:S01]  /*a080*/  ISETP.GT.U32.AND P5, PT, R0.reuse, R139, PT ;  /* 0x0000008b0000720c */ /* 0x040fe20003fa4070 */
[----:B------:R-:W-:Y:S01]  /*a090*/  IMAD.MOV.U32 R5, RZ, RZ, R144 ;  /* 0x000000ffff057224 */ /* 0x000fe200078e0090 */
[C---:B------:R-:W-:Y:S01]  /*a0a0*/  ISETP.GT.U32.AND P2, PT, R0.reuse, R138, PT ;  /* 0x0000008a0000720c */ /* 0x040fe20003f44070 */
[----:B------:R-:W-:Y:S01]  /*a0b0*/  @!P4 IMAD.MOV R135, RZ, RZ, -R135 ;  /* 0x000000ffff87c224 */ /* 0x000fe200078e0a87 */
[----:B------:R-:W-:Y:S01]  /*a0c0*/  ISETP.GT.U32.AND P3, PT, R0, R141, PT ;  /* 0x0000008d0000720c */ /* 0x000fe20003f64070 */
[----:B------:R-:W-:Y:S01]  /*a0d0*/  IMAD.HI.U32 R4, R2, R5, RZ ;  /* 0x0000000502047227 */ /* 0x000fe200078e00ff */
[----:B------:R-:W-:-:S03]  /*a0e0*/  ISETP.GE.AND P4, PT, R142, RZ, PT ;  /* 0x000000ff8e00720c */ /* 0x000fc60003f86270 */
[----:B------:R-:W-:Y:S02]  /*a0f0*/  IMAD.MOV R4, RZ, RZ, -R4 ;  /* 0x000000ffff047224 */ /* 0x000fe400078e0a04 */
[--C-:B------:R-:W-:Y:S01]  /*a100*/  @!P1 IMAD.IADD R137, R137, 0x1, -R0.reuse ;  /* 0x0000000189899824 */ /* 0x100fe200078e0a00 */
[----:B------:R-:W-:Y:S01]  /*a110*/  ISETP.GE.AND P1, PT, R114, RZ, PT ;  /* 0x000000ff7200720c */ /* 0x000fe20003f26270 */
[----:B------:R-:W-:Y:S01]  /*a120*/  IMAD R142, R0, R4, R5 ;  /* 0x00000004008e7224 */ /* 0x000fe200078e0205 */
[----:B------:R-:W-:Y:S01]  /*a130*/  LOP3.LUT R5, R3, 0x1b4, RZ, 0xfc, !PT ;  /* 0x000001b403057812 */ /* 0x000fe200078efcff */
[--C-:B------:R-:W-:Y:S01]  /*a140*/  @!P6 IMAD.IADD R140, R140, 0x1, -R0.reuse ;  /* 0x000000018c8ce824 */ /* 0x100fe200078e0a00 */
[----:B------:R-:W-:Y:S01]  /*a150*/  ISETP.GE.AND P6, PT, R145, RZ, PT ;  /* 0x000000ff9100720c */ /* 0x000fe20003fc6270 */
[--C-:B------:R-:W-:Y:S01]  /*a160*/  @!P3 IMAD.IADD R141, R141, 0x1, -R0.reuse ;  /* 0x000000018d8db824 */ /* 0x100fe200078e0a00 */
[C---:B------:R-:W-:Y:S01]  /*a170*/  ISETP.GT.U32.AND P3, PT, R0.reuse, R142, PT ;  /* 0x0000008e0000720c */ /* 0x040fe20003f64070 */
[----:B------:R-:W-:Y:S01]  /*a180*/  @!P0 IMAD.MOV R137, RZ, RZ, -R137 ;  /* 0x000000ffff898224 */ /* 0x000fe200078e0a89 */
[----:B------:R-:W-:Y:S01]  /*a190*/  ISETP.GT.U32.AND P0, PT, R0, R140, PT ;  /* 0x0000008c0000720c */ /* 0x000fe20003f04070 */
[--C-:B------:R-:W-:Y:S01]  /*a1a0*/  @!P5 IMAD.IADD R139, R139, 0x1, -R0.reuse ;  /* 0x000000018b8bd824 */ /* 0x100fe200078e0a00 */
[----:B------:R-:W-:Y:S01]  /*a1b0*/  LOP3.LUT R4, R3, 0x1b2, RZ, 0xfc, !PT ;  /* 0x000001b203047812 */ /* 0x000fe200078efcff */
[----:B------:R-:W-:Y:S01]  /*a1c0*/  @!P2 IMAD.IADD R138, R138, 0x1, -R0 ;  /* 0x000000018a8aa824 */ /* 0x000fe200078e0a00 */
[----:B------:R-:W-:Y:S01]  /*a1d0*/  IABS R145, R5 ;  /* 0x0000000500917213 */ /* 0x000fe20000000000 */
[----:B------:R-:W-:Y:S01]  /*a1e0*/  @!P1 IMAD.MOV R139, RZ, RZ, -R139 ;  /* 0x000000ffff8b9224 */ /* 0x000fe200078e0a8b */
[----:B------:R-:W-:Y:S01]  /*a1f0*/  IABS R143, R4 ;  /* 0x00000004008f7213 */ /* 0x000fe20000000000 */
[----:B------:R-:W-:Y:S01]  /*a200*/  @!P4 IMAD.MOV R138, RZ, RZ, -R138 ;  /* 0x000000ffff8ac224 */ /* 0x000fe200078e0a8a */
[----:B------:R-:W-:-:S02]  /*a210*/  ISETP.GE.AND P5, PT, R146, RZ, PT ;  /* 0x000000ff9200720c */ /* 0x000fc40003fa6270 */
[----:B------:R-:W-:Y:S01]  /*a220*/  LOP3.LUT R114, R3, 0x1b6, RZ, 0xfc, !PT ;  /* 0x000001b603727812 */ /* 0x000fe200078efcff */
[----:B------:R-:W-:Y:S01]  /*a230*/  @!P3 IMAD.IADD R142, R142, 0x1, -R0 ;  /* 0x000000018e8eb824 */ /* 0x000fe200078e0a00 */
[----:B------:R-:W-:Y:S01]  /*a240*/  ISETP.GE.AND P1, PT, R5, RZ, PT ;  /* 0x000000ff0500720c */ /* 0x000fe20003f26270 */
[----:B------:R-:W-:Y:S01]  /*a250*/  IMAD.HI.U32 R5, R2, R145, RZ ;  /* 0x0000009102057227 */ /* 0x000fe200078e00ff */
[----:B------:R-:W-:Y:S02]  /*a260*/  ISETP.GE.AND P2, PT, R147, RZ, PT ;  /* 0x000000ff9300720c */ /* 0x000fe40003f46270 */
[----:B------:R-:W-:Y:S01]  /*a270*/  ISETP.GE.AND P4, PT, R4, RZ, PT ;  /* 0x000000ff0400720c */ /* 0x000fe20003f86270 */
[----:B------:R-:W-:Y:S01]  /*a280*/  IMAD.HI.U32 R4, R2, R143, RZ ;  /* 0x0000008f02047227 */ /* 0x000fe200078e00ff */
[----:B------:R-:W-:Y:S02]  /*a290*/  IABS R147, R114 ;  /* 0x0000007200937213 */ /* 0x000fe40000000000 */
[----:B------:R-:W-:Y:S01]  /*a2a0*/  ISETP.GT.U32.AND P3, PT, R0, R142, PT ;  /* 0x0000008e0000720c */ /* 0x000fe20003f64070 */
[----:B------:R-:W-:-:S02]  /*a2b0*/  IMAD.MOV R5, RZ, RZ, -R5 ;  /* 0x000000ffff057224 */ /* 0x000fc400078e0a05 */
[----:B------:R-:W-:Y:S01]  /*a2c0*/  @!P0 IMAD.IADD R140, R140, 0x1, -R0 ;  /* 0x000000018c8c8824 */ /* 0x000fe200078e0a00 */
[----:B------:R-:W-:Y:S01]  /*a2d0*/  ISETP.GE.AND P0, PT, R114, RZ, PT ;  /* 0x000000ff7200720c */ /* 0x000fe20003f06270 */
[----:B------:R-:W-:Y:S02]  /*a2e0*/  IMAD.MOV R114, RZ, RZ, -R4 ;  /* 0x000000ffff727224 */ /* 0x000fe400078e0a04 */
[----:B------:R-:W-:-:S04]  /*a2f0*/  IMAD.HI.U32 R4, R2, R147, RZ ;  /* 0x0000009302047227 */ /* 0x000fc800078e00ff */
[C---:B------:R-:W-:Y:S02]  /*a300*/  IMAD R144, R0.reuse, R5, R145 ;  /* 0x0000000500907224 */ /* 0x040fe400078e0291 */
[C---:B------:R-:W-:Y:S02]  /*a310*/  IMAD R143, R0.reuse, R114, R143 ;  /* 0x00000072008f7224 */ /* 0x040fe400078e028f */
[----:B------:R-:W-:Y:S02]  /*a320*/  IMAD.MOV R114, RZ, RZ, -R4 ;  /* 0x000000ffff727224 */ /* 0x000fe400078e0a04 */
[----:B------:R-:W-:Y:S01]  /*a330*/  @!P5 IMAD.MOV R141, RZ, RZ, -R141 ;  /* 0x000000ffff8dd224 */ /* 0x000fe200078e0a8d */
[----:B------:R-:W-:Y:S01]  /*a340*/  ISETP.GT.U32.AND P5, PT, R0, R144, PT ;  /* 0x000000900000720c */ /* 0x000fe20003fa4070 */
[----:B------:R-:W-:-:S04]  /*a350*/  IMAD.HI.U32 R4, R2, R151, RZ ;  /* 0x0000009702047227 */ /* 0x000fc800078e00ff */
[----:B------:R-:W-:Y:S01]  /*a360*/  @!P2 IMAD.MOV R140, RZ, RZ, -R140 ;  /* 0x000000ffff8ca224 */ /* 0x000fe200078e0a8c */
[C---:B------:R-:W-:Y:S01]  /*a370*/  ISETP.GT.U32.AND P2, PT, R0.reuse, R143, PT ;  /* 0x0000008f0000720c */ /* 0x040fe20003f44070 */
[----:B------:R-:W-:Y:S01]  /*a380*/  IMAD R145, R0, R114, R147 ;  /* 0x0000007200917224 */ /* 0x000fe200078e0293 */
[----:B------:R-:W-:Y:S01]  /*a390*/  LOP3.LUT R114, R3, 0x1c0, RZ, 0xfc, !PT ;  /* 0x000001c003727812 */ /* 0x000fe200078efcff */
[----:B------:R-:W-:Y:S02]  /*a3a0*/  IMAD.MOV R4, RZ, RZ, -R4 ;  /* 0x000000ffff047224 */ /* 0x000fe400078e0a04 */
[----:B------:R-:W-:-:S04]  /*a3b0*/  IMAD.HI.U32 R5, R2, R153, RZ ;  /* 0x0000009902057227 */ /* 0x000fc800078e00ff */
[--C-:B------:R-:W-:Y:S01]  /*a3c0*/  @!P3 IMAD.IADD R142, R142, 0x1, -R0.reuse ;  /* 0x000000018e8eb824 */ /* 0x100fe200078e0a00 */
[C---:B------:R-:W-:Y:S01]  /*a3d0*/  ISETP.GT.U32.AND P3, PT, R0.reuse, R145, PT ;  /* 0x000000910000720c */ /* 0x040fe20003f64070 */
[----:B------:R-:W-:Y:S01]  /*a3e0*/  IMAD R146, R0, R4, R151 ;  /* 0x0000000400927224 */ /* 0x000fe200078e0297 */
[----:B------:R-:W-:Y:S01]  /*a3f0*/  IABS R4, R155 ;  /* 0x0000009b00047213 */ /* 0x000fe20000000000 */
[----:B------:R-:W-:Y:S02]  /*a400*/  IMAD.MOV R5, RZ, RZ, -R5 ;  /* 0x000000ffff057224 */ /* 0x000fe400078e0a05 */
[----:B------:R-:W-:Y:S02]  /*a410*/  @!P5 IMAD.IADD R144, R144, 0x1, -R0 ;  /* 0x000000019090d824 */ /* 0x000fe400078e0a00 */
[----:B------:R-:W-:Y:S01]  /*a420*/  IMAD R147, R0, R5, R153 ;  /* 0x0000000500937224 */ /* 0x000fe200078e0299 */
[----:B------:R-:W-:Y:S01]  /*a430*/  LOP3.LUT R153, R3, 0x1be, RZ, 0xfc, !PT ;  /* 0x000001be03997812 */ /* 0x000fe200078efcff */
[----:B------:R-:W-:-:S02]  /*a440*/  IMAD.MOV.U32 R5, RZ, RZ, R4 ;  /* 0x000000ffff057224 */ /* 0x000fc400078e0004 */
[----:B------:R-:W-:Y:S01]  /*a450*/  @!P2 IMAD.IADD R143, R143, 0x1, -R0 ;  /* 0x000000018f8fa824 */ /* 0x000fe200078e0a00 */
[C---:B------:R-:W-:Y:S01]  /*a460*/  ISETP.GT.U32.AND P2, PT, R0.reuse, R146, PT ;  /* 0x000000920000720c */ /* 0x040fe20003f44070 */
[----:B------:R-:W-:Y:S01]  /*a470*/  @!P6 IMAD.MOV R142, RZ, RZ, -R142 ;  /* 0x000000ffff8ee224 */ /* 0x000fe200078e0a8e */
[----:B------:R-:W-:Y:S01]  /*a480*/  ISETP.GT.U32.AND P6, PT, R0, R144, PT ;  /* 0x000000900000720c */ /* 0x000fe20003fc4070 */
[----:B------:R-:W-:Y:S01]  /*a490*/  IMAD.HI.U32 R4, R2, R5, RZ ;  /* 0x0000000502047227 */ /* 0x000fe200078e00ff */
[----:B------:R-:W-:Y:S02]  /*a4a0*/  ISETP.GT.U32.AND P5, PT, R0, R143, PT ;  /* 0x0000008f0000720c */ /* 0x000fe40003fa4070 */
[----:B------:R-:W-:Y:S01]  /*a4b0*/  IABS R151, R153 ;  /* 0x0000009900977213 */ /* 0x000fe20000000000 */
[----:B------:R-:W-:Y:S02]  /*a4c0*/  @!P3 IMAD.IADD R145, R145, 0x1, -R0 ;  /* 0x000000019191b824 */ /* 0x000fe400078e0a00 */
[----:B------:R-:W-:-:S03]  /*a4d0*/  IMAD.MOV R4, RZ, RZ, -R4 ;  /* 0x000000ffff047224 */ /* 0x000fc600078e0a04 */
[C---:B------:R-:W-:Y:S01]  /*a4e0*/  ISETP.GT.U32.AND P3, PT, R0.reuse, R145, PT ;  /* 0x000000910000720c */ /* 0x040fe20003f64070 */
[----:B------:R-:W-:Y:S01]  /*a4f0*/  IMAD R148, R0, R4, R5 ;  /* 0x0000000400947224 */ /* 0x000fe200078e0205 */
[----:B------:R-:W-:Y:S01]  /*a500*/  IABS R5, R114 ;  /* 0x0000007200057213 */ /* 0x000fe20000000000 */
[----:B------:R-:W-:Y:S02]  /*a510*/  @!P6 IMAD.IADD R144, R144, 0x1, -R0 ;  /* 0x000000019090e824 */ /* 0x000fe400078e0a00 */
[----:B------:R-:W-:Y:S01]  /*a520*/  IMAD.HI.U32 R4, R2, R151, RZ ;  /* 0x0000009702047227 */ /* 0x000fe200078e00ff */
[----:B------:R-:W-:-:S03]  /*a530*/  ISETP.GT.U32.AND P6, PT, R0, R148, PT ;  /* 0x000000940000720c */ /* 0x000fc60003fc4070 */
[----:B------:R-:W-:Y:S01]  /*a540*/  @!P5 IMAD.IADD R143, R143, 0x1, -R0 ;  /* 0x000000018f8fd824 */ /* 0x000fe200078e0a00 */
[----:B------:R-:W-:Y:S01]  /*a550*/  ISETP.GT.U32.AND P5, PT, R0, R147, PT ;  /* 0x000000930000720c */ /* 0x000fe20003fa4070 */
[----:B------:R-:W-:Y:S02]  /*a560*/  IMAD.MOV R4, RZ, RZ, -R4 ;  /* 0x000000ffff047224 */ /* 0x000fe400078e0a04 */
[--C-:B------:R-:W-:Y:S02]  /*a570*/  @!P2 IMAD.IADD R146, R146, 0x1, -R0.reuse ;  /* 0x000000019292a824 */ /* 0x100fe400078e0a00 */
[----:B------:R-:W-:Y:S01]  /*a580*/  @!P3 IMAD.IADD R145, R145, 0x1, -R0 ;  /* 0x000000019191b824 */ /* 0x000fe200078e0a00 */
[----:B------:R-:W-:Y:S01]  /*a590*/  ISETP.GE.AND P3, PT, R149, RZ, PT ;  /* 0x000000ff9500720c */ /* 0x000fe20003f66270 */
[C---:B------:R-:W-:Y:S01]  /*a5a0*/  IMAD R149, R0.reuse, R4, R151 ;  /* 0x0000000400957224 */ /* 0x040fe200078e0297 */
[----:B------:R-:W-:Y:S01]  /*a5b0*/  ISETP.GT.U32.AND P2, PT, R0, R146, PT ;  /* 0x000000920000720c */ /* 0x000fe20003f44070 */
[----:B------:R-:W-:Y:S01]  /*a5c0*/  IMAD.HI.U32 R4, R2, R5, RZ ;  /* 0x0000000502047227 */ /* 0x000fe200078e00ff */
[----:B------:R-:W-:-:S03]  /*a5d0*/  IABS R151, R152 ;  /* 0x0000009800977213 */ /* 0x000fc60000000000 */
[----:B------:R-:W-:Y:S01]  /*a5e0*/  @!P6 IMAD.IADD R148, R148, 0x1, -R0 ;  /* 0x000000019494e824 */ /* 0x000fe200078e0a00 */
[----:B------:R-:W-:Y:S01]  /*a5f0*/  ISETP.GE.AND P6, PT, R155, RZ, PT ;  /* 0x000000ff9b00720c */ /* 0x000fe20003fc6270 */
[----:B------:R-:W-:Y:S02]  /*a600*/  IMAD.MOV R4, RZ, RZ, -R4 ;  /* 0x000000ffff047224 */ /* 0x000fe400078e0a04 */
[----:B------:R-:W-:Y:S01]  /*a610*/  @!P5 IMAD.IADD R147, R147, 0x1, -R0 ;  /* 0x000000019393d824 */ /* 0x000fe200078e0a00 */
[----:B------:R-:W-:Y:S01]  /*a620*/  ISETP.GE.AND P5, PT, R150, RZ, PT ;  /* 0x000000ff9600720c */ /* 0x000fe20003fa6270 */
[----:B------:R-:W-:Y:S01]  /*a630*/  @!P1 IMAD.MOV R144, RZ, RZ, -R144 ;  /* 0x000000ffff909224 */ /* 0x000fe200078e0a90 */
[C---:B------:R-:W-:Y:S01]  /*a640*/  ISETP.GT.U32.AND P1, PT, R0.reuse, R148, PT ;  /* 0x000000940000720c */ /* 0x040fe20003f24070 */
[----:B------:R-:W-:Y:S02]  /*a650*/  IMAD R150, R0, R4, R5 ;  /* 0x0000000400967224 */ /* 0x000fe400078e0205 */
[----:B------:R-:W-:-:S04]  /*a660*/  IMAD.HI.U32 R4, R2, R151, RZ ;  /* 0x0000009702047227 */ /* 0x000fc800078e00ff */
[----:B------:R-:W-:Y:S02]  /*a670*/  IMAD.MOV R155, RZ, RZ, -R4 ;  /* 0x000000ffff9b7224 */ /* 0x000fe400078e0a04 */
[--C-:B------:R-:W-:Y:S01]  /*a680*/  @!P2 IMAD.IADD R146, R146, 0x1, -R0.reuse ;  /* 0x000000019292a824 */ /* 0x100fe200078e0a00 */
[C---:B------:R-:W-:Y:S01]  /*a690*/  ISETP.GT.U32.AND P2, PT, R0.reuse, R149, PT ;  /* 0x000000950000720c */ /* 0x040fe20003f44070 */
[----:B------:R-:W-:Y:S02]  /*a6a0*/  IMAD R151, R0, R155, R151 ;  /* 0x0000009b00977224 */ /* 0x000fe400078e0297 */
[----:B------:R-:W-:Y:S02]  /*a6b0*/  @!P1 IMAD.IADD R148, R148, 0x1, -R0 ;  /* 0x0000000194949824 */ /* 0x000fe400078e0a00 */
[----:B------:R-:W-:Y:S01]  /*a6c0*/  @!P0 IMAD.MOV R145, RZ, RZ, -R145 ;  /* 0x000000ffff918224 */ /* 0x000fe200078e0a91 */
[C---:B------:R-:W-:Y:S01]  /*a6d0*/  ISETP.GT.U32.AND P1, PT, R0.reuse, R151, PT ;  /* 0x000000970000720c */ /* 0x040fe20003f24070 */
[----:B------:R-:W-:Y:S01]  /*a6e0*/  @!P4 IMAD.MOV R143, RZ, RZ, -R143 ;  /* 0x000000ffff8fc224 */ /* 0x000fe200078e0a8f */
[----:B------:R-:W-:Y:S01]  /*a6f0*/  ISETP.GT.U32.AND P0, PT, R0, R150, PT ;  /* 0x000000960000720c */ /* 0x000fe20003f04070 */
[----:B------:R-:W-:-:S02]  /*a700*/  IMAD.MOV.U32 R5, RZ, RZ, R156 ;  /* 0x000000ffff057224 */ /* 0x000fc400078e009c */
[----:B------:R-:W-:Y:S02]  /*a710*/  @!P6 IMAD.MOV R148, RZ, RZ, -R148 ;  /* 0x000000ffff94e224 */ /* 0x000fe400078e0a94 */
[----:B------:R-:W-:Y:S01]  /*a720*/  @!P2 IMAD.IADD R149, R149, 0x1, -R0 ;  /* 0x000000019595a824 */ /* 0x000fe200078e0a00 */
[----:B------:R-:W-:Y:S01]  /*a730*/  ISETP.GT.U32.AND P2, PT, R0, R147, PT ;  /* 0x000000930000720c */ /* 0x000fe20003f44070 */
[----:B------:R-:W-:-:S03]  /*a740*/  IMAD.HI.U32 R4, R2, R5, RZ ;  /* 0x0000000502047227 */ /* 0x000fc600078e00ff */
[C---:B------:R-:W-:Y:S01]  /*a750*/  ISETP.GT.U32.AND P4, PT, R0.reuse, R149, PT ;  /* 0x000000950000720c */ /* 0x040fe20003f84070 */
[----:B------:R-:W-:Y:S02]  /*a760*/  @!P1 IMAD.IADD R151, R151, 0x1, -R0 ;  /* 0x0000000197979824 */ /* 0x000fe400078e0a00 */
[----:B------:R-:W-:Y:S01]  /*a770*/  @!P3 IMAD.MOV R146, RZ, RZ, -R146 ;  /* 0x000000ffff92b224 */ /* 0x000fe200078e0a92 */
[----:B------:R-:W-:Y:S01]  /*a780*/  ISETP.GE.AND P3, PT, R153, RZ, PT ;  /* 0x000000ff9900720c */ /* 0x000fe20003f66270 */
[----:B------:R-:W-:Y:S01]  /*a790*/  IMAD.MOV R4, RZ, RZ, -R4 ;  /* 0x000000ffff047224 */ /* 0x000fe200078e0a04 */
[----:B------:R-:W-:Y:S01]  /*a7a0*/  ISETP.GT.U32.AND P6, PT, R0, R151, PT ;  /* 0x000000970000720c */ /* 0x000fe20003fc4070 */
[--C-:B------:R-:W-:Y:S02]  /*a7b0*/  @!P0 IMAD.IADD R150, R150, 0x1, -R0.reuse ;  /* 0x0000000196968824 */ /* 0x100fe400078e0a00 */
[----:B------:R-:W-:Y:S01]  /*a7c0*/  @!P2 IMAD.IADD R147, R147, 0x1, -R0 ;  /* 0x000000019393a824 */ /* 0x000fe200078e0a00 */
[----:B------:R-:W-:-:S02]  /*a7d0*/  ISETP.GE.AND P2, PT, R114, RZ, PT ;  /* 0x000000ff7200720c */ /* 0x000fc40003f46270 */
[----:B------:R-:W-:Y:S01]  /*a7e0*/  ISETP.GT.U32.AND P0, PT, R0, R150, PT ;  /* 0x000000960000720c */ /* 0x000fe20003f04070 */
[--C-:B------:R-:W-:Y:S01]  /*a7f0*/  @!P4 IMAD.IADD R149, R149, 0x1, -R0.reuse ;  /* 0x000000019595c824 */ /* 0x100fe200078e0a00 */
[----:B------:R-:W-:Y:S01]  /*a800*/  ISETP.GE.AND P4, PT, R152, RZ, PT ;  /* 0x000000ff9800720c */ /* 0x000fe20003f86270 */
[C---:B------:R-:W-:Y:S01]  /*a810*/  IMAD R152, R0.reuse, R4, R5 ;  /* 0x0000000400987224 */ /* 0x040fe200078e0205 */
[C---:B------:R-:W-:Y:S01]  /*a820*/  LOP3.LUT R4, R3.reuse, 0x1c6, RZ, 0xfc, !PT ;  /* 0x000001c603047812 */ /* 0x040fe200078efcff */
[----:B------:R-:W-:Y:S01]  /*a830*/  @!P3 IMAD.MOV R149, RZ, RZ, -R149 ;  /* 0x000000ffff95b224 */ /* 0x000fe200078e0a95 */
[----:B------:R-:W-:Y:S01]  /*a840*/  LOP3.LUT R5, R3, 0x1c8, RZ, 0xfc, !PT ;  /* 0x000001c803057812 */ /* 0x000fe200078efcff */
[----:B------:R-:W-:Y:S01]  /*a850*/  @!P6 IMAD.IADD R151, R151, 0x1, -R0 ;  /* 0x000000019797e824 */ /* 0x000fe200078e0a00 */
[----:B------:R-:W-:Y:S01]  /*a860*/  ISETP.GT.U32.AND P6, PT, R0, R152, PT ;  /* 0x000000980000720c */ /* 0x000fe20003fc4070 */
[----:B------:R-:W-:Y:S01]  /*a870*/  @!P5 IMAD.MOV R147, RZ, RZ, -R147 ;  /* 0x000000ffff93d224 */ /* 0x000fe200078e0a93 */
[----:B------:R-:W-:-:S02]  /*a880*/  IABS R153, R4 ;  /* 0x0000000400997213 */ /* 0x000fc40000000000 */
[----:B------:R-:W-:Y:S01]  /*a890*/  ISETP.GE.AND P3, PT, R5, RZ, PT ;  /* 0x000000ff0500720c */ /* 0x000fe20003f66270 */
[----:B------:R-:W-:Y:S01]  /*a8a0*/  @!P0 IMAD.IADD R150, R150, 0x1, -R0 ;  /* 0x0000000196968824 */ /* 0x000fe200078e0a00 */
[----:B------:R-:W-:Y:S01]  /*a8b0*/  ISETP.GE.AND P1, PT, R4, RZ, PT ;  /* 0x000000ff0400720c */ /* 0x000fe20003f26270 */
[----:B------:R-:W-:Y:S01]  /*a8c0*/  IMAD.HI.U32 R4, R2, R153, RZ ;  /* 0x0000009902047227 */ /* 0x000fe200078e00ff */
[----:B------:R-:W-:Y:S02]  /*a8d0*/  IABS R5, R5 ;  /* 0x0000000500057213 */ /* 0x000fe40000000000 */
[----:B------:R-:W-:Y:S01]  /*a8e0*/  LOP3.LUT R114, R3, 0x1ca, RZ, 0xfc, !PT ;  /* 0x000001ca03727812 */ /* 0x000fe200078efcff */
[----:B------:R-:W-:Y:S01]  /*a8f0*/  IMAD.MOV R158, RZ, RZ, -R4 ;  /* 0x000000ffff9e7224 */ /* 0x000fe200078e0a04 */
[----:B------:R-:W-:Y:S01]  /*a900*/  ISETP.GE.AND P5, PT, R154, RZ, PT ;  /* 0x000000ff9a00720c */ /* 0x000fe20003fa6270 */
[----:B------:R-:W-:Y:S01]  /*a910*/  IMAD.HI.U32 R154, R2, R5, RZ ;  /* 0x00000005029a7227 */ /* 0x000fe200078e00ff */
[----:B------:R-:W-:-:S02]  /*a920*/  ISETP.GE.AND P0, PT, R114, RZ, PT ;  /* 0x000000ff7200720c */ /* 0x000fc40003f06270 */
[----:B------:R-:W-:Y:S01]  /*a930*/  IABS R155, R114 ;  /* 0x00000072009b7213 */ /* 0x000fe20000000000 */
[----:B------:R-:W-:Y:S01]  /*a940*/  @!P6 IMAD.IADD R152, R152, 0x1, -R0 ;  /* 0x000000019898e824 */ /* 0x000fe200078e0a00 */
[----:B------:R-:W-:Y:S01]  /*a950*/  LOP3.LUT R114, R3, 0x1cc, RZ, 0xfc, !PT ;  /* 0x000001cc03727812 */ /* 0x000fe200078efcff */
[----:B------:R-:W-:Y:S02]  /*a960*/  IMAD.MOV R154, RZ, RZ, -R154 ;  /* 0x000000ffff9a7224 */ /* 0x000fe400078e0a9a */
[----:B------:R-:W-:Y:S01]  /*a970*/  IMAD R153, R0, R158, R153 ;  /* 0x0000009e00997224 */ /* 0x000fe200078e0299 */
[----:B------:R-:W-:Y:S01]  /*a980*/  IABS R160, R114 ;  /* 0x0000007200a07213 */ /* 0x000fe20000000000 */
[----:B------:R-:W-:Y:S01]  /*a990*/  IMAD.HI.U32 R156, R2, R155, RZ ;  /* 0x0000009b029c7227 */ /* 0x000fe200078e00ff */
[C---:B------:R-:W-:Y:S02]  /*a9a0*/  ISETP.GT.U32.AND P6, PT, R0.reuse, R152, PT ;  /* 0x000000980000720c */ /* 0x040fe40003fc4070 */
[----:B------:R-:W-:Y:S01]  /*a9b0*/  IABS R158, R161 ;  /* 0x000000a1009e7213 */ /* 0x000fe20000000000 */
[----:B------:R-:W-:-:S02]  /*a9c0*/  IMAD R154, R0, R154, R5 ;  /* 0x0000009a009a7224 */ /* 0x000fc400078e0205 */
[----:B------:R-:W-:Y:S01]  /*a9d0*/  @!P2 IMAD.MOV R150, RZ, RZ, -R150 ;  /* 0x000000ffff96a224 */ /* 0x000fe200078e0a96 */
[C---:B------:R-:W-:Y:S01]  /*a9e0*/  ISETP.GT.U32.AND P2, PT, R0.reuse, R153, PT ;  /* 0x000000990000720c */ /* 0x040fe20003f44070 */
[----:B------:R-:W-:Y:S02]  /*a9f0*/  IMAD.MOV R4, RZ, RZ, -R156 ;  /* 0x000000ffff047224 */ /* 0x000fe400078e0a9c */
[----:B------:R-:W-:Y:S02]  /*aa00*/  IMAD.MOV.U32 R5, RZ, RZ, R160 ;  /* 0x000000ffff057224 */ /* 0x000fe400078e00a0 */
[----:B------:R-:W-:Y:S01]  /*aa10*/  @!P4 IMAD.MOV R151, RZ, RZ, -R151 ;  /* 0x000000ffff97c224 */ /* 0x000fe200078e0a97 */
[C---:B------:R-:W-:Y:S01]  /*aa20*/  ISETP.GT.U32.AND P4, PT, R0.reuse, R154, PT ;  /* 0x0000009a0000720c */ /* 0x040fe20003f84070 */
[----:B------:R-:W-:Y:S02]  /*aa30*/  IMAD R155, R0, R4, R155 ;  /* 0x00000004009b7224 */ /* 0x000fe400078e029b */
[----:B------:R-:W-:-:S04]  /*aa40*/  IMAD.HI.U32 R4, R2, R5, RZ ;  /* 0x0000000502047227 */ /* 0x000fc800078e00ff */
[----:B------:R-:W-:-:S04]  /*aa50*/  IMAD.HI.U32 R156, R2, R157, RZ ;  /* 0x0000009d029c7227 */ /* 0x000fc800078e00ff */
[----:B------:R-:W-:Y:S02]  /*aa60*/  IMAD.MOV R4, RZ, RZ, -R4 ;  /* 0x000000ffff047224 */ /* 0x000fe400078e0a04 */
[----:B------:R-:W-:Y:S01]  /*aa70*/  @!P6 IMAD.IADD R152, R152, 0x1, -R0 ;  /* 0x000000019898e824 */ /* 0x000fe200078e0a00 */
[C---:B------:R-:W-:Y:S01]  /*aa80*/  ISETP.GT.U32.AND P6, PT, R0.reuse, R155, PT ;  /* 0x0000009b0000720c */ /* 0x040fe20003fc4070 */
[----:B------:R-:W-:Y:S02]  /*aa90*/  IMAD.MOV R160, RZ, RZ, -R156 ;  /* 0x000000ffffa07224 */ /* 0x000fe400078e0a9c */
[----:B------:R-:W-:Y:S01]  /*aaa0*/  IMAD R156, R0, R4, R5 ;  /* 0x00000004009c7224 */ /* 0x000fe200078e0205 */
[----:B------:R-:W-:Y:S01]  /*aab0*/  LOP3.LUT R4, R3, 0x1d2, RZ, 0xfc, !PT ;  /* 0x000001d203047812 */ /* 0x000fe200078efcff */
[--C-:B------:R-:W-:Y:S01]  /*aac0*/  @!P2 IMAD.IADD R153, R153, 0x1, -R0.reuse ;  /* 0x000000019999a824 */ /* 0x100fe200078e0a00 */
[----:B------:R-:W-:Y:S01]  /*aad0*/  LOP3.LUT R5, R3, 0x1d4, RZ, 0xfc, !PT ;  /* 0x000001d403057812 */ /* 0x000fe200078efcff */
[----:B------:R-:W-:Y:S01]  /*aae0*/  @!P4 IMAD.IADD R154, R154, 0x1, -R0 ;  /* 0x000000019a9ac824 */ /* 0x000fe200078e0a00 */
[----:B------:R-:W-:Y:S01]  /*aaf0*/  IABS R162, R4 ;  /* 0x0000000400a27213 */ /* 0x000fe20000000000 */
[----:B------:R-:W-:Y:S01]  /*ab00*/  @!P5 IMAD.MOV R152, RZ, RZ, -R152 ;  /* 0x000000ffff98d224 */ /* 0x000fe200078e0a98 */
[----:B------:R-:W-:Y:S01]  /*ab10*/  ISETP.GT.U32.AND P2, PT, R0, R153, PT ;  /* 0x000000990000720c */ /* 0x000fe20003f44070 */
[----:B------:R-:W-:Y:S01]  /*ab20*/  IMAD.HI.U32 R163, R2, R158, RZ ;  /* 0x0000009e02a37227 */ /* 0x000fe200078e00ff */
[----:B------:R-:W-:-:S02]  /*ab30*/  ISETP.GT.U32.AND P5, PT, R0, R156, PT ;  /* 0x0000009c0000720c */ /* 0x000fc40003fa4070 */
[C---:B------:R-:W-:Y:S01]  /*ab40*/  ISETP.GT.U32.AND P4, PT, R0.reuse, R154, PT ;  /* 0x0000009a0000720c */ /* 0x040fe20003f84070 */
[----:B------:R-:W-:Y:S02]  /*ab50*/  @!P6 IMAD.IADD R155, R155, 0x1, -R0 ;  /* 0x000000019b9be824 */ /* 0x000fe400078e0a00 */
[C---:B------:R-:W-:Y:S01]  /*ab60*/  IMAD R157, R0.reuse, R160, R157 ;  /* 0x000000a0009d7224 */ /* 0x040fe200078e029d */
[----:B------:R-:W-:Y:S01]  /*ab70*/  IABS R160, R5 ;  /* 0x0000000500a07213 */ /* 0x000fe20000000000 */
[----:B------:R-:W-:Y:S01]  /*ab80*/  IMAD.MOV R163, RZ, RZ, -R163 ;  /* 0x000000ffffa37224 */ /* 0x000fe200078e0aa3 */
[----:B------:R-:W-:-:S03]  /*ab90*/  ISETP.GT.U32.AND P6, PT, R0, R155, PT ;  /* 0x0000009b0000720c */ /* 0x000fc60003fc4070 */
[C---:B------:R-:W-:Y:S02]  /*aba0*/  IMAD R158, R0.reuse, R163, R158 ;  /* 0x000000a3009e7224 */ /* 0x040fe400078e029e */
[--C-:B------:R-:W-:Y:S01]  /*abb0*/  @!P2 IMAD.IADD R153, R153, 0x1, -R0.reuse ;  /* 0x000000019999a824 */ /* 0x100fe200078e0a00 */
[----:B------:R-:W-:Y:S01]  /*abc0*/  ISETP.GT.U32.AND P2, PT, R0, R157, PT ;  /* 0x0000009d0000720c */ /* 0x000fe20003f44070 */
[--C-:B------:R-:W-:Y:S01]  /*abd0*/  @!P5 IMAD.IADD R156, R156, 0x1, -R0.reuse ;  /* 0x000000019c9cd824 */ /* 0x100fe200078e0a00 */
[----:B------:R-:W-:Y:S01]  /*abe0*/  ISETP.GE.AND P5, PT, R114, RZ, PT ;  /* 0x000000ff7200720c */ /* 0x000fe20003fa6270 */
[----:B------:R-:W-:Y:S01]  /*abf0*/  @!P4 IMAD.IADD R154, R154, 0x1, -R0 ;  /* 0x000000019a9ac824 */ /* 0x000fe200078e0a00 */
[C---:B------:R-:W-:Y:S01]  /*ac00*/  ISETP.GT.U32.AND P4, PT, R0.reuse, R158, PT ;  /* 0x0000009e0000720c */ /* 0x040fe20003f84070 */
[----:B------:R-:W-:Y:S01]  /*ac10*/  @!P1 IMAD.MOV R153, RZ, RZ, -R153 ;  /* 0x000000ffff999224 */ /* 0x000fe200078e0a99 */
[----:B------:R-:W-:Y:S01]  /*ac20*/  ISETP.GT.U32.AND P1, PT, R0, R156, PT ;  /* 0x0000009c0000720c */ /* 0x000fe20003f24070 */
[----:B------:R-:W-:Y:S01]  /*ac30*/  IMAD.HI.U32 R163, R2, R162, RZ ;  /* 0x000000a202a37227 */ /* 0x000fe200078e00ff */
[----:B------:R-:W-:-:S03]  /*ac40*/  LOP3.LUT R114, R3, 0x1d8, RZ, 0xfc, !PT ;  /* 0x000001d803727812 */ /* 0x000fc600078efcff */
[----:B------:R-:W-:-:S04]  /*ac50*/  IMAD.HI.U32 R164, R2, R160, RZ ;  /* 0x000000a002a47227 */ /* 0x000fc800078e00ff */
[----:B------:R-:W-:Y:S02]  /*ac60*/  IMAD.MOV R163, RZ, RZ, -R163 ;  /* 0x000000ffffa37224 */ /* 0x000fe400078e0aa3 */
[----:B------:R-:W-:Y:S01]  /*ac70*/  @!P6 IMAD.IADD R155, R155, 0x1, -R0 ;  /* 0x000000019b9be824 */ /* 0x000fe200078e0a00 */
[----:B------:R-:W-:Y:S01]  /*ac80*/  ISETP.GE.AND P6, PT, R159, RZ, PT ;  /* 0x000000ff9f00720c */ /* 0x000fe20003fc6270 */
[----:B------:R-:W-:Y:S02]  /*ac90*/  IMAD.MOV R164, RZ, RZ, -R164 ;  /* 0x000000ffffa47224 */ /* 0x000fe400078e0aa4 */
[----:B------:R-:W-:Y:S01]  /*aca0*/  @!P2 IMAD.IADD R157, R157, 0x1, -R0 ;  /* 0x000000019d9da824 */ /* 0x000fe200078e0a00 */
[----:B------:R-:W-:Y:S01]  /*acb0*/  ISETP.GE.AND P2, PT, R161, RZ, PT ;  /* 0x000000ffa100720c */ /* 0x000fe20003f46270 */
[C---:B------:R-:W-:Y:S01]  /*acc0*/  IMAD R159, R0.reuse, R163, R162 ;  /* 0x000000a3009f7224 */ /* 0x040fe200078e02a2 */
[----:B------:R-:W-:Y:S01]  /*acd0*/  LOP3.LUT R161, R3, 0x1d6, RZ, 0xfc, !PT ;  /* 0x000001d603a17812 */ /* 0x000fe200078efcff */
[----:B------:R-:W-:Y:S01]  /*ace0*/  IMAD R160, R0, R164, R160 ;  /* 0x000000a400a07224 */ /* 0x000fe200078e02a0 */
[----:B------:R-:W-:Y:S01]  /*acf0*/  IABS R163, R114 ;  /* 0x0000007200a37213 */ /* 0x000fe20000000000 */
[--C-:B------:R-:W-:Y:S01]  /*ad00*/  @!P4 IMAD.IADD R158, R158, 0x1, -R0.reuse ;  /* 0x000000019e9ec824 */ /* 0x100fe200078e0a00 */
[----:B------:R-:W-:Y:S01]  /*ad10*/  ISETP.GT.U32.AND P4, PT, R0, R157, PT ;  /* 0x0000009d0000720c */ /* 0x000fe20003f84070 */
[----:B------:R-:W-:Y:S01]  /*ad20*/  @!P1 IMAD.IADD R156, R156, 0x1, -R0 ;  /* 0x000000019c9c9824 */ /* 0x000fe200078e0a00 */
[C---:B------:R-:W-:Y:S01]  /*ad30*/  ISETP.GT.U32.AND P1, PT, R0.reuse, R159, PT ;  /* 0x0000009f0000720c */ /* 0x040fe20003f24070 */
[----:B------:R-:W-:Y:S01]  /*ad40*/  @!P3 IMAD.MOV R154, RZ, RZ, -R154 ;  /* 0x000000ffff9ab224 */ /* 0x000fe200078e0a9a */
[C---:B------:R-:W-:Y:S01]  /*ad50*/  ISETP.GT.U32.AND P3, PT, R0.reuse, R158, PT ;  /* 0x0000009e0000720c */ /* 0x040fe20003f64070 */
[----:B------:R-:W-:Y:S01]  /*ad60*/  @!P5 IMAD.MOV R156, RZ, RZ, -R156 ;  /* 0x000000ffff9cd224 */ /* 0x000fe200078e0a9c */
[----:B------:R-:W-:Y:S01]  /*ad70*/  ISETP.GT.U32.AND P5, PT, R0, R160, PT ;  /* 0x000000a00000720c */ /* 0x000fe20003fa4070 */
[----:B------:R-:W-:Y:S01]  /*ad80*/  @!P0 IMAD.MOV R155, RZ, RZ, -R155 ;  /* 0x000000ffff9b8224 */ /* 0x000fe200078e0a9b */
[----:B------:R-:W-:-:S02]  /*ad90*/  IABS R162, R161 ;  /* 0x000000a100a27213 */ /* 0x000fc40000000000 */
[----:B------:R-:W-:Y:S02]  /*ada0*/  ISETP.GE.AND P0, PT, R4, RZ, PT ;  /* 0x000000ff0400720c */ /* 0x000fe40003f06270 */
[----:B------:R-:W-:Y:S01]  /*adb0*/  LOP3.LUT R164, R3, 0x1dc, RZ, 0xfc, !PT ;  /* 0x000001dc03a47812 */ /* 0x000fe200078efcff */
[--C-:B------:R-:W-:Y:S01]  /*adc0*/  @!P4 IMAD.IADD R157, R157, 0x1, -R0.reuse ;  /* 0x000000019d9dc824 */ /* 0x100fe200078e0a00 */
[----:B------:R-:W-:Y:S01]  /*add0*/  ISETP.GE.AND P4, PT, R5, RZ, PT ;  /* 0x000000ff0500720c */ /* 0x000fe20003f86270 */
[----:B------:R-:W-:Y:S01]  /*ade0*/  @!P1 IMAD.IADD R159, R159, 0x1, -R0 ;  /* 0x000000019f9f9824 */ /* 0x000fe200078e0a00 */
[----:B------:R-:W-:Y:S01]  /*adf0*/  ISETP.GE.AND P1, PT, R114, RZ, PT ;  /* 0x000000ff7200720c */ /* 0x000fe20003f26270 */
[----:B------:R-:W-:Y:S02]  /*ae00*/  IMAD.MOV.U32 R4, RZ, RZ, R162 ;  /* 0x000000ffff047224 */ /* 0x000fe400078e00a2 */
[----:B------:R-:W-:Y:S02]  /*ae10*/  @!P5 IMAD.IADD R160, R160, 0x1, -R0 ;  /* 0x00000001a0a0d824 */ /* 0x000fe400078e0a00 */
[----:B------:R-:W-:Y:S01]  /*ae20*/  @!P6 IMAD.MOV R157, RZ, RZ, -R157 ;  /* 0x000000ffff9de224 */ /* 0x000fe200078e0a9d */
[C---:B------:R-:W-:Y:S01]  /*ae30*/  ISETP.GT.U32.AND P6, PT, R0.reuse, R159, PT ;  /* 0x0000009f0000720c */ /* 0x040fe20003fc4070 */
[----:B------:R-:W-:Y:S01]  /*ae40*/  IMAD.MOV.U32 R162, RZ, RZ, R163 ;  /* 0x000000ffffa27224 */ /* 0x000fe200078e00a3 */
[----:B------:R-:W-:Y:S01]  /*ae50*/  ISETP.GT.U32.AND P5, PT, R0, R160, PT ;  /* 0x000000a00000720c */ /* 0x000fe20003fa4070 */
[----:B------:R-:W-:-:S04]  /*ae60*/  IMAD.HI.U32 R5, R2, R4, RZ ;  /* 0x0000000402057227 */ /* 0x000fc800078e00ff */
[----:B------:R-:W-:Y:S01]  /*ae70*/  @!P3 IMAD.IADD R158, R158, 0x1, -R0 ;  /* 0x000000019e9eb824 */ /* 0x000fe200078e0a00 */
[----:B------:R-:W-:Y:S01]  /*ae80*/  ISETP.GE.AND P3, PT, R161, RZ, PT ;  /* 0x000000ffa100720c */ /* 0x000fe20003f66270 */
[----:B------:R-:W-:-:S04]  /*ae90*/  IMAD.HI.U32 R161, R2, R162, RZ ;  /* 0x000000a202a17227 */ /* 0x000fc800078e00ff */
[----:B------:R-:W-:Y:S02]  /*aea0*/  IMAD.MOV R5, RZ, RZ, -R5 ;  /* 0x000000ffff057224 */ /* 0x000fe400078e0a05 */
[----:B------:R-:W-:Y:S02]  /*aeb0*/  IMAD.MOV R163, RZ, RZ, -R161 ;  /* 0x000000ffffa37224 */ /* 0x000fe400078e0aa1 */
[C---:B------:R-:W-:Y:S02]  /*aec0*/  IMAD R161, R0.reuse, R5, R4 ;  /* 0x0000000500a17224 */ /* 0x040fe400078e0204 */
[----:B------:R-:W-:Y:S02]  /*aed0*/  @!P6 IMAD.IADD R159, R159, 0x1, -R0 ;  /* 0x000000019f9fe824 */ /* 0x000fe400078e0a00 */
[C---:B------:R-:W-:Y:S01]  /*aee0*/  IMAD R162, R0.reuse, R163, R162 ;  /* 0x000000a300a27224 */ /* 0x040fe200078e02a2 */
[----:B------:R-:W-:Y:S01]  /*aef0*/  ISETP.GT.U32.AND P6, PT, R0, R161, PT ;  /* 0x000000a10000720c */ /* 0x000fe20003fc4070 */
[----:B------:R-:W-:Y:S01]  /*af00*/  @!P5 IMAD.IADD R160, R160, 0x1, -R0 ;  /* 0x00000001a0a0d824 */ /* 0x000fe200078e0a00 */
[----:B------:R-:W-:Y:S01]  /*af10*/  ISETP.GE.AND P5, PT, R164, RZ, PT ;  /* 0x000000ffa400720c */ /* 0x000fe20003fa6270 */
[----:B------:R-:W-:Y:S01]  /*af20*/  @!P0 IMAD.MOV R159, RZ, RZ, -R159 ;  /* 0x000000ffff9f8224 */ /* 0x000fe200078e0a9f */
[----:B------:R-:W-:Y:S01]  /*af30*/  IABS R164, R164 ;  /* 0x000000a400a47213 */ /* 0x000fe20000000000 */
[----:B------:R-:W-:Y:S01]  /*af40*/  @!P4 IMAD.MOV R160, RZ, RZ, -R160 ;  /* 0x000000ffffa0c224 */ /* 0x000fe200078e0aa0 */
[----:B------:R-:W-:Y:S01]  /*af50*/  ISETP.GT.U32.AND P4, PT, R0, R162, PT ;  /* 0x000000a20000720c */ /* 0x000fe20003f84070 */
[----:B------:R-:W-:Y:S01]  /*af60*/  @!P2 IMAD.MOV R158, RZ, RZ, -R158 ;  /* 0x000000ffff9ea224 */ /* 0x000fe200078e0a9e */
[----:B------:R-:W-:Y:S01]  /*af70*/  ISETP.GE.AND P0, PT, R165, RZ, PT ;  /* 0x000000ffa500720c */ /* 0x000fe20003f06270 */
[----:B------:R-:W-:Y:S01]  /*af80*/  IMAD.HI.U32 R4, R2, R164, RZ ;  /* 0x000000a402047227 */ /* 0x000fe200078e00ff */
[----:B------:R-:W-:-:S02]  /*af90*/  IABS R165, R165 ;  /* 0x000000a500a57213 */ /* 0x000fc40000000000 */
[----:B------:R-:W-:Y:S01]  /*afa0*/  LOP3.LUT R163, R3, 0x1da, RZ, 0xfc, !PT ;  /* 0x000001da03a37812 */ /* 0x000fe200078efcff */
[----:B------:R-:W-:Y:S02]  /*afb0*/  @!P6 IMAD.IADD R161, R161, 0x1, -R0 ;  /* 0x00000001a1a1e824 */ /* 0x000fe400078e0a00 */
[----:B------:R-:W-:Y:S01]  /*afc0*/  IMAD.MOV R4, RZ, RZ, -R4 ;  /* 0x000000ffff047224 */ /* 0x000fe200078e0a04 */
[----:B------:R-:W-:Y:S01]  /*afd0*/  ISETP.GE.AND P2, PT, R163, RZ, PT ;  /* 0x000000ffa300720c */ /* 0x000fe20003f46270 */
[----:B------:R-:W-:Y:S01]  /*afe0*/  IMAD.HI.U32 R114, R2, R165, RZ ;  /* 0x000000a502727227 */ /* 0x000fe200078e00ff */
[----:B------:R-:W-:Y:S02]  /*aff0*/  ISETP.GT.U32.AND P6, PT, R0, R161, PT ;  /* 0x000000a10000720c */ /* 0x000fe40003fc4070 */
[----:B------:R-:W-:Y:S01]  /*b000*/  IABS R163, R163 ;  /* 0x000000a300a37213 */ /* 0x000fe20000000000 */
[----:B------:R-:W-:Y:S02]  /*b010*/  @!P4 IMAD.IADD R162, R162, 0x1, -R0 ;  /* 0x00000001a2a2c824 */ /* 0x000fe400078e0a00 */
[----:B------:R-:W-:-:S02]  /*b020*/  IMAD R164, R0, R4, R164 ;  /* 0x0000000400a47224 */ /* 0x000fc400078e02a4 */
[----:B------:R-:W-:Y:S01]  /*b030*/  IMAD.MOV R114, RZ, RZ, -R114 ;  /* 0x000000ffff727224 */ /* 0x000fe200078e0a72 */
[----:B------:R-:W-:Y:S01]  /*b040*/  ISETP.GT.U32.AND P4, PT, R0, R162, PT ;  /* 0x000000a20000720c */ /* 0x000fe20003f84070 */
[----:B------:R-:W-:-:S04]  /*b050*/  IMAD.HI.U32 R5, R2, R163, RZ ;  /* 0x000000a302057227 */ /* 0x000fc800078e00ff */
[--C-:B------:R-:W-:Y:S02]  /*b060*/  @!P6 IMAD.IADD R161, R161, 0x1, -R0.reuse ;  /* 0x00000001a1a1e824 */ /* 0x100fe400078e0a00 */
[C---:B------:R-:W-:Y:S02]  /*b070*/  IMAD R165, R0.reuse, R114, R165 ;  /* 0x0000007200a57224 */ /* 0x040fe400078e02a5 */
[----:B------:R-:W-:Y:S01]  /*b080*/  @!P3 IMAD.MOV R161, RZ, RZ, -R161 ;  /* 0x000000ffffa1b224 */ /* 0x000fe200078e0aa1 */
[----:B------:R-:W-:Y:S01]  /*b090*/  ISETP.GT.U32.AND P3, PT, R0, R164, PT ;  /* 0x000000a40000720c */ /* 0x000fe20003f64070 */
[----:B------:R-:W-:Y:S02]  /*b0a0*/  IMAD.MOV R5, RZ, RZ, -R5 ;  /* 0x000000ffff057224 */ /* 0x000fe400078e0a05 */
[----:B------:R-:W-:Y:S01]  /*b0b0*/  @!P4 IMAD.IADD R162, R162, 0x1, -R0 ;  /* 0x00000001a2a2c824 */ /* 0x000fe200078e0a00 */
[C---:B------:R-:W-:Y:S01]  /*b0c0*/  ISETP.GT.U32.AND P4, PT, R0.reuse, R165, PT ;  /* 0x000000a50000720c */ /* 0x040fe20003f84070 */
[----:B------:R-:W-:-:S02]  /*b0d0*/  IMAD R163, R0, R5, R163 ;  /* 0x0000000500a37224 */ /* 0x000fc400078e02a3 */
[----:B------:R-:W-:-:S03]  /*b0e0*/  IMAD.HI.U32 R4, R2, R167, RZ ;  /* 0x000000a702047227 */ /* 0x000fc600078e00ff */
[----:B------:R-:W-:Y:S01]  /*b0f0*/  ISETP.GT.U32.AND P6, PT, R0, R163, PT ;  /* 0x000000a30000720c */ /* 0x000fe20003fc4070 */
[----:B------:R-:W-:Y:S02]  /*b100*/  IMAD.MOV R4, RZ, RZ, -R4 ;  /* 0x000000ffff047224 */ /* 0x000fe400078e0a04 */
[--C-:B------:R-:W-:Y:S02]  /*b110*/  @!P3 IMAD.IADD R164, R164, 0x1, -R0.reuse ;  /* 0x00000001a4a4b824 */ /* 0x100fe400078e0a00 */
[C---:B------:R-:W-:Y:S02]  /*b120*/  IMAD R167, R0.reuse, R4, R167 ;  /* 0x0000000400a77224 */ /* 0x040fe400078e02a7 */
[----:B------:R-:W-:Y:S01]  /*b130*/  @!P4 IMAD.IADD R165, R165, 0x1, -R0 ;  /* 0x00000001a5a5c824 */ /* 0x000fe200078e0a00 */
[----:B------:R-:W-:Y:S01]  /*b140*/  ISETP.GT.U32.AND P3, PT, R0, R164, PT ;  /* 0x000000a40000720c */ /* 0x000fe20003f64070 */
[----:B------:R-:W-:-:S03]  /*b150*/  IMAD.HI.U32 R4, R2, R168, RZ ;  /* 0x000000a802047227 */ /* 0x000fc600078e00ff */
[----:B------:R-:W-:Y:S01]  /*b160*/  ISETP.GT.U32.AND P4, PT, R0, R165, PT ;  /* 0x000000a50000720c */ /* 0x000fe20003f84070 */
[----:B------:R-:W-:Y:S02]  /*b170*/  @!P6 IMAD.IADD R163, R163, 0x1, -R0 ;  /* 0x00000001a3a3e824 */ /* 0x000fe400078e0a00 */
[----:B------:R-:W-:Y:S02]  /*b180*/  IMAD.MOV R4, RZ, RZ, -R4 ;  /* 0x000000ffff047224 */ /* 0x000fe400078e0a04 */
[----:B------:R-:W-:Y:S01]  /*b190*/  IMAD.HI.U32 R5, R2, R166, RZ ;  /* 0x000000a602057227 */ /* 0x000fe200078e00ff */
[----:B------:R-:W-:-:S03]  /*b1a0*/  ISETP.GT.U32.AND P6, PT, R0, R163, PT ;  /* 0x000000a30000720c */ /* 0x000fc60003fc4070 */
[----:B------:R-:W-:Y:S02]  /*b1b0*/  IMAD R168, R0, R4, R168 ;  /* 0x0000000400a87224 */ /* 0x000fe400078e02a8 */
[--C-:B------:R-:W-:Y:S01]  /*b1c0*/  @!P3 IMAD.IADD R164, R164, 0x1, -R0.reuse ;  /* 0x00000001a4a4b824 */ /* 0x100fe200078e0a00 */
[C---:B------:R-:W-:Y:S01]  /*b1d0*/  ISETP.GT.U32.AND P3, PT, R0.reuse, R167, PT ;  /* 0x000000a70000720c */ /* 0x040fe20003f64070 */
[----:B------:R-:W-:Y:S01]  /*b1e0*/  @!P4 IMAD.IADD R165, R165, 0x1, -R0 ;  /* 0x00000001a5a5c824 */ /* 0x000fe200078e0a00 */
[----:B------:R-:W-:Y:S01]  /*b1f0*/  ISETP.GT.U32.AND P4, PT, R0, R168, PT ;  /* 0x000000a80000720c */ /* 0x000fe20003f84070 */
[----:B------:R-:W-:Y:S02]  /*b200*/  IMAD.MOV R5, RZ, RZ, -R5 ;  /* 0x000000ffff057224 */ /* 0x000fe400078e0a05 */
[----:B------:R-:W-:-:S04]  /*b210*/  IMAD.HI.U32 R4, R2, R169, RZ ;  /* 0x000000a902047227 */ /* 0x000fc800078e00ff */
[C---:B------:R-:W-:Y:S02]  /*b220*/  IMAD R166, R0.reuse, R5, R166 ;  /* 0x0000000500a67224 */ /* 0x040fe400078e02a6 */
[--C-:B------:R-:W-:Y:S02]  /*b230*/  @!P6 IMAD.IADD R163, R163, 0x1, -R0.reuse ;  /* 0x00000001a3a3e824 */ /* 0x100fe400078e0a00 */
[--C-:B------:R-:W-:Y:S01]  /*b240*/  @!P3 IMAD.IADD R167, R167, 0x1, -R0.reuse ;  /* 0x00000001a7a7b824 */ /* 0x100fe200078e0a00 */
[----:B------:R-:W-:Y:S01]  /*b250*/  ISETP.GT.U32.AND P6, PT, R0, R166, PT ;  /* 0x000000a60000720c */ /* 0x000fe20003fc4070 */
[----:B------:R-:W-:Y:S02]  /*b260*/  @!P4 IMAD.IADD R168, R168, 0x1, -R0 ;  /* 0x00000001a8a8c824 */ /* 0x000fe400078e0a00 */
[----:B------:R-:W-:Y:S01]  /*b270*/  IMAD.HI.U32 R5, R2, R170, RZ ;  /* 0x000000aa02057227 */ /* 0x000fe200078e00ff */
[----:B------:R-:W-:-:S03]  /*b280*/  ISETP.GT.U32.AND P4, PT, R0, R167, PT ;  /* 0x000000a70000720c */ /* 0x000fc60003f84070 */
[----:B------:R-:W-:Y:S02]  /*b290*/  IMAD.MOV R5, RZ, RZ, -R5 ;  /* 0x000000ffff057224 */ /* 0x000fe400078e0a05 */
[----:B------:R-:W-:Y:S02]  /*b2a0*/  IMAD.MOV R4, RZ, RZ, -R4 ;  /* 0x000000ffff047224 */ /* 0x000fe400078e0a04 */
[----:B------:R-:W-:Y:S02]  /*b2b0*/  IMAD R170, R0, R5, R170 ;  /* 0x0000000500aa7224 */ /* 0x000fe400078e02aa */
[--C-:B------:R-:W-:Y:S01]  /*b2c0*/  @!P6 IMAD.IADD R166, R166, 0x1, -R0.reuse ;  /* 0x00000001a6a6e824 */ /* 0x100fe200078e0a00 */
[----:B------:R-:W-:Y:S01]  /*b2d0*/  ISETP.GE.AND P6, PT, R172, RZ, PT ;  /* 0x000000ffac00720c */ /* 0x000fe20003fc6270 */
[C---:B------:R-:W-:Y:S01]  /*b2e0*/  IMAD R169, R0.reuse, R4, R169 ;  /* 0x0000000400a97224 */ /* 0x040fe200078e02a9 */
[----:B------:R-:W-:Y:S01]  /*b2f0*/  IABS R172, R190 ;  /* 0x000000be00ac7213 */ /* 0x000fe20000000000 */
[----:B------:R-:W-:Y:S01]  /*b300*/  @!P4 IMAD.IADD R167, R167, 0x1, -R0 ;  /* 0x00000001a7a7c824 */ /* 0x000fe200078e0a00 */
[----:B------:R-:W-:Y:S01]  /*b310*/  ISETP.GT.U32.AND P4, PT, R0, R170, PT ;  /* 0x000000aa0000720c */ /* 0x000fe20003f84070 */
[----:B------:R-:W-:Y:S01]  /*b320*/  IMAD.HI.U32 R5, R2, R173, RZ ;  /* 0x000000ad02057227 */ /* 0x000fe200078e00ff */
[----:B------:R-:W-:-:S03]  /*b330*/  ISETP.GT.U32.AND P3, PT, R0, R166, PT ;  /* 0x000000a60000720c */ /* 0x000fc60003f64070 */
[----:B------:R-:W-:-:S04]  /*b340*/  IMAD.HI.U32 R4, R2, R172, RZ ;  /* 0x000000ac02047227 */ /* 0x000fc800078e00ff */
[----:B------:R-:W-:Y:S02]  /*b350*/  IMAD.MOV R4, RZ, RZ, -R4 ;  /* 0x000000ffff047224 */ /* 0x000fe400078e0a04 */
[----:B------:R-:W-:Y:S01]  /*b360*/  @!P1 IMAD.MOV R162, RZ, RZ, -R162 ;  /* 0x000000ffffa29224 */ /* 0x000fe200078e0aa2 */
[C---:B------:R-:W-:Y:S01]  /*b370*/  ISETP.GT.U32.AND P1, PT, R0.reuse, R168, PT ;  /* 0x000000a80000720c */ /* 0x040fe20003f24070 */
[----:B------:R-:W-:Y:S02]  /*b380*/  IMAD R172, R0, R4, R172 ;  /* 0x0000000400ac7224 */ /* 0x000fe400078e02ac */
[----:B------:R-:W-:Y:S02]  /*b390*/  @!P4 IMAD.IADD R170, R170, 0x1, -R0 ;  /* 0x00000001aaaac824 */ /* 0x000fe400078e0a00 */
[----:B------:R-:W-:Y:S01]  /*b3a0*/  IMAD.MOV R4, RZ, RZ, -R5 ;  /* 0x000000ffff047224 */ /* 0x000fe200078e0a05 */
[----:B------:R-:W-:Y:S01]  /*b3b0*/  ISETP.GT.U32.AND P4, PT, R0, R172, PT ;  /* 0x000000ac0000720c */ /* 0x000fe20003f84070 */
[----:B------:R-:W-:-:S04]  /*b3c0*/  IMAD.HI.U32 R114, R2, R171, RZ ;  /* 0x000000ab02727227 */ /* 0x000fc800078e00ff */
[C---:B------:R-:W-:Y:S01]  /*b3d0*/  IMAD R173, R0.reuse, R4, R173 ;  /* 0x0000000400ad7224 */ /* 0x040fe200078e02ad */
[----:B------:R-:W-:Y:S01]  /*b3e0*/  IABS R4, R185 ;  /* 0x000000b900047213 */ /* 0x000fe20000000000 */
[----:B------:R-:W-:Y:S02]  /*b3f0*/  IMAD.MOV R114, RZ, RZ, -R114 ;  /* 0x000000ffff727224 */ /* 0x000fe400078e0a72 */
[----:B------:R-:W-:Y:S01]  /*b400*/  IMAD.MOV R5, RZ, RZ, -R175 ;  /* 0x000000ffff057224 */ /* 0x000fe200078e0aaf */
[----:B------:R-:W-:Y:S01]  /*b410*/  IABS R175, R176 ;  /* 0x000000b000af7213 */ /* 0x000fe20000000000 */
[----:B------:R-:W-:Y:S02]  /*b420*/  IMAD R171, R0, R114, R171 ;  /* 0x0000007200ab7224 */ /* 0x000fe400078e02ab */
[--C-:B------:R-:W-:Y:S01]  /*b430*/  @!P4 IMAD.IADD R172, R172, 0x1, -R0.reuse ;  /* 0x00000001acacc824 */ /* 0x100fe200078e0a00 */
[----:B------:R-:W-:Y:S01]  /*b440*/  ISETP.GT.U32.AND P4, PT, R0, R173, PT ;  /* 0x000000ad0000720c */ /* 0x000fe20003f84070 */
[--C-:B------:R-:W-:Y:S01]  /*b450*/  @!P3 IMAD.IADD R166, R166, 0x1, -R0.reuse ;  /* 0x00000001a6a6b824 */ /* 0x100fe200078e0a00 */
[----:B------:R-:W-:Y:S01]  /*b460*/  ISETP.GT.U32.AND P3, PT, R0, R169, PT ;  /* 0x000000a90000720c */ /* 0x000fe20003f64070 */
[----:B------:R-:W-:Y:S01]  /*b470*/  @!P1 IMAD.IADD R168, R168, 0x1, -R0 ;  /* 0x00000001a8a89824 */ /* 0x000fe200078e0a00 */
[C---:B------:R-:W-:Y:S01]  /*b480*/  ISETP.GT.U32.AND P1, PT, R0.reuse, R171, PT ;  /* 0x000000ab0000720c */ /* 0x040fe20003f24070 */
[----:B------:R-:W-:Y:S01]  /*b490*/  IMAD R177, R0, R5, R177 ;  /* 0x0000000500b17224 */ /* 0x000fe200078e02b1 */
[----:B------:R-:W-:Y:S01]  /*b4a0*/  IABS R5, R6 ;  /* 0x0000000600057213 */ /* 0x000fe20000000000 */
        /* <DEDUP_REMOVED lines=8> */
[----:B------:R-:W-:Y:S01]  /*b530*/  @!P2 IMAD.MOV R163, RZ, RZ, -R163 ;  /* 0x000000ffffa3a224 */ /* 0x000fe200078e0aa3 */
[----:B------:R-:W-:Y:S01]  /*b540*/  IABS R251, R187 ;  /* 0x000000bb00fb7213 */ /* 0x000fe20000000000 */
[----:B------:R-:W-:Y:S01]  /*b550*/  @!P0 IMAD.MOV R165, RZ, RZ, -R165 ;  /* 0x000000ffffa58224 */ /* 0x000fe200078e0aa5 */
[----:B------:R-:W-:Y:S01]  /*b560*/  IABS R252, R186 ;  /* 0x000000ba00fc7213 */ /* 0x000fe20000000000 */
[C---:B------:R-:W-:Y:S01]  /*b570*/  IMAD R174, R0.reuse, R114, R174 ;  /* 0x0000007200ae7224 */ /* 0x040fe200078e02ae */
[----:B------:R-:W-:Y:S01]  /*b580*/  ISETP.GT.U32.AND P2, PT, R0, R169, PT ;  /* 0x000000a90000720c */ /* 0x000fe20003f44070 */
[----:B------:R-:W-:Y:S01]  /*b590*/  IMAD.HI.U32 R3, R2, R175, RZ ;  /* 0x000000af02037227 */ /* 0x000fe200078e00ff */
[----:B------:R-:W-:-:S03]  /*b5a0*/  ISETP.GT.U32.AND P0, PT, R0, R171, PT ;  /* 0x000000ab0000720c */ /* 0x000fc60003f04070 */
[----:B------:R-:W-:Y:S01]  /*b5b0*/  @!P4 IMAD.IADD R177, R177, 0x1, -R0 ;  /* 0x00000001b1b1c824 */ /* 0x000fe200078e0a00 */
[----:B------:R-:W-:Y:S01]  /*b5c0*/  ISETP.GT.U32.AND P4, PT, R0, R170, PT ;  /* 0x000000aa0000720c */ /* 0x000fe20003f84070 */
[----:B------:R-:W-:-:S04]  /*b5d0*/  IMAD.HI.U32 R114, R2, R251, RZ ;  /* 0x000000fb02727227 */ /* 0x000fc800078e00ff */
[----:B---3--:R-:W-:-:S04]  /*b5e0*/  IMAD.HI.U32 R194, R2, R252, RZ ;  /* 0x000000fc02c27227 */ /* 0x008fc800078e00ff */
[----:B------:R-:W-:Y:S02]  /*b5f0*/  IMAD.MOV R3, RZ, RZ, -R3 ;  /* 0x000000ffff037224 */ /* 0x000fe400078e0a03 */
[----:B------:R-:W-:Y:S02]  /*b600*/  IMAD.MOV R114, RZ, RZ, -R114 ;  /* 0x000000ffff727224 */ /* 0x000fe400078e0a72 */
[----:B------:R-:W-:Y:S02]  /*b610*/  IMAD.MOV R194, RZ, RZ, -R194 ;  /* 0x000000ffffc27224 */ /* 0x000fe400078e0ac2 */
[C---:B------:R-:W-:Y:S02]  /*b620*/  IMAD R175, R0.reuse, R3, R175 ;  /* 0x0000000300af7224 */ /* 0x040fe400078e02af */
[C---:B------:R-:W-:Y:S02]  /*b630*/  IMAD R251, R0.reuse, R114, R251 ;  /* 0x0000007200fb7224 */ /* 0x040fe400078e02fb */
[----:B------:R-:W-:-:S02]  /*b640*/  IMAD R252, R0, R194, R252 ;  /* 0x000000c200fc7224 */ /* 0x000fc400078e02fc */
[----:B------:R-:W-:Y:S01]  /*b650*/  @!P5 IMAD.MOV R164, RZ, RZ, -R164 ;  /* 0x000000ffffa4d224 */ /* 0x000fe200078e0aa4 */
[C---:B------:R-:W-:Y:S01]  /*b660*/  ISETP.GT.U32.AND P5, PT, R0.reuse, R172, PT ;  /* 0x000000ac0000720c */ /* 0x040fe20003fa4070 */
[----:B------:R-:W-:Y:S01]  /*b670*/  @!P3 IMAD.MOV R167, RZ, RZ, -R167 ;  /* 0x000000ffffa7b224 */ /* 0x000fe200078e0aa7 */
[----:B------:R-:W-:Y:S01]  /*b680*/  ISETP.GT.U32.AND P3, PT, R0, R173, PT ;  /* 0x000000ad0000720c */ /* 0x000fe20003f64070 */
[----:B------:R-:W-:-:S04]  /*b690*/  IMAD.HI.U32 R3, R2, R4, RZ ;  /* 0x0000000402037227 */ /* 0x000fc800078e00ff */
[----:B------:R-:W-:Y:S02]  /*b6a0*/  @!P6 IMAD.MOV R166, RZ, RZ, -R166 ;  /* 0x000000ffffa6e224 */ /* 0x000fe400078e0aa6 */
[----:B------:R-:W-:Y:S02]  /*b6b0*/  @!P1 IMAD.MOV R168, RZ, RZ, -R168 ;  /* 0x000000ffffa89224 */ /* 0x000fe400078e0aa8 */
[--C-:B------:R-:W-:Y:S02]  /*b6c0*/  @!P2 IMAD.IADD R169, R169, 0x1, -R0.reuse ;  /* 0x00000001a9a9a824 */ /* 0x100fe400078e0a00 */
[--C-:B------:R-:W-:Y:S02]  /*b6d0*/  @!P4 IMAD.IADD R170, R170, 0x1, -R0.reuse ;  /* 0x00000001aaaac824 */ /* 0x100fe400078e0a00 */
[----:B------:R-:W-:Y:S01]  /*b6e0*/  @!P0 IMAD.IADD R171, R171, 0x1, -R0 ;  /* 0x00000001abab8824 */ /* 0x000fe200078e0a00 */
[----:B------:R-:W1:Y:S01]  /*b6f0*/  S2R R114, SR_TID.X ;  /* 0x0000000000727919 */ /* 0x000e620000002100 */
[----:B------:R-:W-:Y:S01]  /*b700*/  IMAD.HI.U32 R2, R2, R5, RZ ;  /* 0x0000000502027227 */ /* 0x000fe200078e00ff */
[----:B------:R-:W-:-:S02]  /*b710*/  ISETP.GT.U32.AND P6, PT, R0, R177, PT ;  /* 0x000000b10000720c */ /* 0x000fc40003fc4070 */
[C---:B------:R-:W-:Y:S01]  /*b720*/  ISETP.GT.U32.AND P1, PT, R0.reuse, R174, PT ;  /* 0x000000ae0000720c */ /* 0x040fe20003f24070 */
[----:B------:R-:W-:Y:S01]  /*b730*/  IMAD.MOV R3, RZ, RZ, -R3 ;  /* 0x000000ffff037224 */ /* 0x000fe200078e0a03 */
[C---:B------:R-:W-:Y:S01]  /*b740*/  ISETP.GT.U32.AND P2, PT, R0.reuse, R175, PT ;  /* 0x000000af0000720c */ /* 0x040fe20003f44070 */
[----:B------:R-:W-:Y:S01]  /*b750*/  IMAD.MOV R2, RZ, RZ, -R2 ;  /* 0x000000ffff027224 */ /* 0x000fe200078e0a02 */
[C---:B------:R-:W-:Y:S01]  /*b760*/  ISETP.GT.U32.AND P4, PT, R0.reuse, R251, PT ;  /* 0x000000fb0000720c */ /* 0x040fe20003f84070 */
[----:B------:R-:W2:Y:S01]  /*b770*/  LDL.LU R194, [R1+0x1898] ;  /* 0x0018980001c27983 */ /* 0x000ea20000300800 */
[C---:B------:R-:W-:Y:S01]  /*b780*/  ISETP.GT.U32.AND P0, PT, R0.reuse, R252, PT ;  /* 0x000000fc0000720c */ /* 0x040fe20003f04070 */
[C---:B------:R-:W-:Y:S02]  /*b790*/  IMAD R4, R0.reuse, R3, R4 ;  /* 0x0000000300047224 */ /* 0x040fe400078e0204 */
[----:B------:R-:W-:Y:S02]  /*b7a0*/  IMAD R5, R0, R2, R5 ;  /* 0x0000000200057224 */ /* 0x000fe400078e0205 */
[--C-:B------:R-:W-:Y:S01]  /*b7b0*/  @!P5 IMAD.IADD R172, R172, 0x1, -R0.reuse ;  /* 0x00000001acacd824 */ /* 0x100fe200078e0a00 */
[C---:B------:R-:W-:Y:S01]  /*b7c0*/  ISETP.GT.U32.AND P5, PT, R0.reuse, R4, PT ;  /* 0x000000040000720c */ /* 0x040fe20003fa4070 */
[--C-:B------:R-:W-:Y:S01]  /*b7d0*/  @!P3 IMAD.IADD R173, R173, 0x1, -R0.reuse ;  /* 0x00000001adadb824 */ /* 0x100fe200078e0a00 */
[----:B------:R-:W-:Y:S01]  /*b7e0*/  ISETP.GT.U32.AND P3, PT, R0, R5, PT ;  /* 0x000000050000720c */ /* 0x000fe20003f64070 */
[--C-:B------:R-:W-:Y:S01]  /*b7f0*/  @!P6 IMAD.IADD R177, R177, 0x1, -R0.reuse ;  /* 0x00000001b1b1e824 */ /* 0x100fe200078e0a00 */
[----:B------:R-:W-:Y:S01]  /*b800*/  ISETP.GE.AND P6, PT, R193, RZ, PT ;  /* 0x000000ffc100720c */ /* 0x000fe20003fc6270 */
        /* <DEDUP_REMOVED lines=8> */
[----:B------:R-:W3:Y:S01]  /*b890*/  LDC.64 R2, c[0x0][0x238] ;  /* 0x00008e00ff027b82 */ /* 0x000ee20000000a00 */
[----:B------:R-:W-:-:S02]  /*b8a0*/  @!P5 IMAD.IADD R4, R4, 0x1, -R0 ;  /* 0x000000010404d824 */ /* 0x000fc400078e0a00 */
[----:B------:R-:W-:Y:S01]  /*b8b0*/  @!P3 IMAD.IADD R5, R5, 0x1, -R0 ;  /* 0x000000010505b824 */ /* 0x000fe200078e0a00 */
[----:B------:R-:W-:Y:S01]  /*b8c0*/  ISETP.GE.AND P5, PT, R188, RZ, PT ;  /* 0x000000ffbc00720c */ /* 0x000fe20003fa6270 */
[----:B------:R-:W-:Y:S01]  /*b8d0*/  @!P6 IMAD.MOV R169, RZ, RZ, -R169 ;  /* 0x000000ffffa9e224 */ /* 0x000fe200078e0aa9 */
[C---:B------:R-:W-:Y:S01]  /*b8e0*/  ISETP.GT.U32.AND P3, PT, R0.reuse, R174, PT ;  /* 0x000000ae0000720c */ /* 0x040fe20003f64070 */
        /* <DEDUP_REMOVED lines=8> */
[----:B------:R-:W4:Y:S01]  /*b970*/  LDL.LU R193, [R1+0x1894] ;  /* 0x0018940001c17983 */ /* 0x000f220000300800 */
[----:B------:R-:W-:-:S03]  /*b980*/  ISETP.GT.U32.AND P6, PT, R0, R5, PT ;  /* 0x000000050000720c */ /* 0x000fc60003fc4070 */
[----:B------:R-:W2:Y:S01]  /*b990*/  LDL.LU R192, [R1+0x1890] ;  /* 0x0018900001c07983 */ /* 0x000ea20000300800 */
[----:B------:R-:W-:-:S03]  /*b9a0*/  @!P5 IMAD.MOV R177, RZ, RZ, -R177 ;  /* 0x000000ffffb1d224 */ /* 0x000fc600078e0ab1 */
[----:B------:R-:W4:Y:S01]  /*b9b0*/  LDL.LU R191, [R1+0x188c] ;  /* 0x00188c0001bf7983 */ /* 0x000f220000300800 */
[----:B------:R-:W-:-:S03]  /*b9c0*/  ISETP.GE.AND P5, PT, R178, RZ, PT ;  /* 0x000000ffb200720c */ /* 0x000fc60003fa6270 */
[----:B------:R-:W2:Y:S01]  /*b9d0*/  LDL.LU R190, [R1+0x1888] ;  /* 0x0018880001be7983 */ /* 0x000ea20000300800 */
[----:B------:R-:W-:-:S03]  /*b9e0*/  @!P3 IMAD.IADD R174, R174, 0x1, -R0 ;  /* 0x00000001aeaeb824 */ /* 0x000fc600078e0a00 */
[----:B------:R-:W4:Y:S01]  /*b9f0*/  LDL.LU R189, [R1+0x1884] ;  /* 0x0018840001bd7983 */ /* 0x000f220000300800 */
[----:B------:R-:W-:-:S03]  /*ba00*/  @!P1 IMAD.IADD R175, R175, 0x1, -R0 ;  /* 0x00000001afaf9824 */ /* 0x000fc600078e0a00 */
[----:B------:R-:W2:Y:S01]  /*ba10*/  LDL.LU R188, [R1+0x1880] ;  /* 0x0018800001bc7983 */ /* 0x000ea20000300800 */
[--C-:B------:R-:W-:Y:S01]  /*ba20*/  @!P2 IMAD.IADD R251, R251, 0x1, -R0.reuse ;  /* 0x00000001fbfba824 */ /* 0x100fe200078e0a00 */
[----:B------:R-:W-:Y:S01]  /*ba30*/  ISETP.GE.AND P3, PT, R176, RZ, PT ;  /* 0x000000ffb000720c */ /* 0x000fe20003f66270 */
[--C-:B------:R-:W-:Y:S01]  /*ba40*/  @!P4 IMAD.IADD R252, R252, 0x1, -R0.reuse ;  /* 0x00000001fcfcc824 */ /* 0x100fe200078e0a00 */
[----:B---3--:R3:W-:Y:S01]  /*ba50*/  STL [R1+0x185c], R2 ;  /* 0x00185c0201007387 */ /* 0x0087e20000100800 */
[--C-:B------:R-:W-:Y:S02]  /*ba60*/  @!P0 IMAD.IADD R4, R4, 0x1, -R0.reuse ;  /* 0x0000000104048824 */ /* 0x100fe400078e0a00 */
[----:B------:R-:W-:Y:S01]  /*ba70*/  @!P6 IMAD.IADD R5, R5, 0x1, -R0 ;  /* 0x000000010505e824 */ /* 0x000fe200078e0a00 */
[----:B------:R-:W4:Y:S01]  /*ba80*/  LDL.LU R178, [R1+0x187c] ;  /* 0x00187c0001b27983 */ /* 0x000f220000300800 */
[----:B------:R-:W-:Y:S02]  /*ba90*/  ISETP.GE.AND P1, PT, R187, RZ, PT ;  /* 0x000000ffbb00720c */ /* 0x000fe40003f26270 */
[----:B-1----:R-:W-:Y:S01]  /*baa0*/  LOP3.LUT R114, R114, 0x3f, RZ, 0xc0, !PT ;  /* 0x0000003f72727812 */ /* 0x002fe200078ec0ff */
[----:B------:R-:W2:Y:S01]  /*bab0*/  LDL R0, [R1+0x10e4] ;  /* 0x0010e40001007983 */ /* 0x000ea20000100800 */
[----:B------:R-:W-:-:S03]  /*bac0*/  ISETP.GE.AND P2, PT, R186, RZ, PT ;  /* 0x000000ffba00720c */ /* 0x000fc60003f46270 */
[----:B------:R-:W4:Y:S01]  /*bad0*/  LDL R176, [R1+0x10e0] ;  /* 0x0010e00001b07983 */ /* 0x000f220000100800 */
[----:B------:R-:W-:Y:S02]  /*bae0*/  ISETP.GE.AND P4, PT, R185, RZ, PT ;  /* 0x000000ffb900720c */ /* 0x000fe40003f86270 */
[----:B------:R-:W-:Y:S01]  /*baf0*/  ISETP.GE.AND P0, PT, R6, RZ, PT ;  /* 0x000000ff0600720c */ /* 0x000fe20003f06270 */
[----:B------:R-:W4:Y:S01]  /*bb00*/  LDL.LU R187, [R1+0x20] ;  /* 0x0000200001bb7983 */ /* 0x000f220000300800 */
[----:B------:R-:W-:-:S03]  /*bb10*/  IMAD R114, R114, R3, RZ ;  /* 0x0000000372727224 */ /* 0x000fc600078e02ff */
[----:B------:R-:W4:Y:S04]  /*bb20*/  LDL.LU R186, [R1+0x1c] ;  /* 0x00001c0001ba7983 */ /* 0x000f280000300800 */
[----:B------:R-:W4:Y:S04]  /*bb30*/  LDL.LU R185, [R1+0x18] ;  /* 0x0000180001b97983 */ /* 0x000f280000300800 */
[----:B------:R-:W4:Y:S04]  /*bb40*/  LDL.LU R6, [R1+0x14] ;  /* 0x0000140001067983 */ /* 0x000f280000300800 */
[----:B---3--:R-:W3:Y:S04]  /*bb50*/  LDL.LU R2, [R1+0xc] ;  /* 0x00000c0001027983 */ /* 0x008ee80000300800 */
[----:B------:R-:W3:Y:S01]  /*bb60*/  LDL R3, [R1+0xf60] ;  /* 0x000f600001037983 */ /* 0x000ee20000100800 */
[----:B------:R-:W-:-:S02]  /*bb70*/  @!P5 IMAD.MOV R174, RZ, RZ, -R174 ;  /* 0x000000ffffaed224 */ /* 0x000fc400078e0aae */
[----:B------:R-:W-:Y:S01]  /*bb80*/  @!P1 IMAD.MOV R251, RZ, RZ, -R251 ;  /* 0x000000fffffb9224 */ /* 0x000fe200078e0afb */
[----:B------:R1:W-:Y:S01]  /*bb90*/  STL [R1+0x28], R114 ;  /* 0x0000287201007387 */ /* 0x0003e20000100800 */
[----:B------:R-:W-:Y:S01]  /*bba0*/  @!P3 IMAD.MOV R175, RZ, RZ, -R175 ;  /* 0x000000ffffafb224 */ /* 0x000fe200078e0aaf */
[----:B-1----:R-:W-:Y:S02]  /*bbb0*/  LEA R114, P1, R114, UR8, 0x2 ;  /* 0x0000000872727c11 */ /* 0x002fe4000f8210ff */
[----:B--2---:R-:W-:Y:S02]  /*bbc0*/  ISETP.NE.AND P5, PT, R0, RZ, PT ;  /* 0x000000ff0000720c */ /* 0x004fe40003fa5270 */
[----:B------:R-:W-:Y:S02]  /*bbd0*/  LOP3.LUT R0, RZ, R0, RZ, 0x33, !PT ;  /* 0x00000000ff007212 */ /* 0x000fe400078e33ff */
[----:B----4-:R-:W-:Y:S02]  /*bbe0*/  ISETP.NE.AND P3, PT, R176, RZ, PT ;  /* 0x000000ffb000720c */ /* 0x010fe40003f65270 */
[----:B------:R-:W-:Y:S01]  /*bbf0*/  SEL R178, R0, R178, !P5 ;  /* 0x000000b200b27207 */ /* 0x000fe20006800000 */
[----:B------:R-:W2:Y:S04]  /*bc00*/  LDL.LU R176, [R1+0x1878] ;  /* 0x0018780001b07983 */ /* 0x000ea80000300800 */
[----:B------:R1:W-:Y:S04]  /*bc10*/  STL [R1+0x1860], R114 ;  /* 0x0018607201007387 */ /* 0x0003e80000100800 */
[----:B-1----:R-:W4:Y:S01]  /*bc20*/  LDL.LU R114, [R1+0x10] ;  /* 0x0000100001727983 */ /* 0x002f220000300800 */
[----:B---3--:R-:W-:Y:S01]  /*bc30*/  ISETP.GE.AND P6, PT, R3, RZ, PT ;  /* 0x000000ff0300720c */ /* 0x008fe20003fc6270 */
[----:B------:R-:W-:-:S02]  /*bc40*/  IMAD.MOV.U32 R3, RZ, RZ, R252 ;  /* 0x000000ffff037224 */ /* 0x000fc400078e00fc */
[----:B------:R-:W3:Y:S04]  /*bc50*/  LDL R252, [R1+0x4] ;  /* 0x0000040001fc7983 */ /* 0x000ee80000100800 */
[----:B------:R1:W-:Y:S04]  /*bc60*/  STL [R1+0x24], R178 ;  /* 0x000024b201007387 */ /* 0x0003e80000100800 */
[----:B-1----:R-:W2:Y:S01]  /*bc70*/  LDL.LU R178, [R1+0x1874] ;  /* 0x0018740001b27983 */ /* 0x002ea20000300800 */
[C---:B------:R-:W-:Y:S02]  /*bc80*/  SEL R187, R0.reuse, R187, !P5 ;  /* 0x000000bb00bb7207 */ /* 0x040fe40006800000 */
[----:B------:R-:W-:-:S02]  /*bc90*/  SEL R186, R0, R186, !P5 ;  /* 0x000000ba00ba7207 */ /* 0x000fc40006800000 */
[C---:B------:R-:W-:Y:S02]  /*bca0*/  SEL R185, R0.reuse, R185, !P5 ;  /* 0x000000b900b97207 */ /* 0x040fe40006800000 */
[C---:B------:R-:W-:Y:S02]  /*bcb0*/  SEL R6, R0.reuse, R6, !P5 ;  /* 0x0000000600067207 */ /* 0x040fe40006800000 */
[C---:B------:R-:W-:Y:S02]  /*bcc0*/  SEL R180, R0.reuse, R180, !P5 ;  /* 0x000000b400b47207 */ /* 0x040fe40006800000 */
[C---:B------:R-:W-:Y:S02]  /*bcd0*/  SEL R9, R0.reuse, R9, !P5 ;  /* 0x0000000900097207 */ /* 0x040fe40006800000 */
[----:B--2---:R-:W-:-:S05]  /*bce0*/  SEL R178, R0, R178, !P5 ;  /* 0x000000b200b27207 */ /* 0x004fca0006800000 */
[----:B------:R1:W-:Y:S04]  /*bcf0*/  STL [R1+0x184], R178 ;  /* 0x000184b201007387 */ /* 0x0003e80000100800 */
[----:B-1----:R-:W2:Y:S04]  /*bd00*/  LDL R178, [R1] ;  /* 0x0000000001b27983 */ /* 0x002ea80000100800 */
[----:B------:R1:W-:Y:S04]  /*bd10*/  STL [R1+0x20], R187 ;  /* 0x000020bb01007387 */ /* 0x0003e80000100800 */
[----:B-1----:R-:W2:Y:S04]  /*bd20*/  LDL.LU R187, [R1+0x1870] ;  /* 0x0018700001bb7983 */ /* 0x002ea80000300800 */
[----:B------:R1:W-:Y:S04]  /*bd30*/  STL [R1+0x1c], R186 ;  /* 0x00001cba01007387 */ /* 0x0003e80000100800 */
[----:B-1----:R-:W2:Y:S04]  /*bd40*/  LDL.LU R186, [R1+0x186c] ;  /* 0x00186c0001ba7983 */ /* 0x002ea80000300800 */
[----:B------:R1:W-:Y:S04]  /*bd50*/  STL [R1+0x18], R185 ;  /* 0x000018b901007387 */ /* 0x0003e80000100800 */
[----:B-1----:R-:W2:Y:S04]  /*bd60*/  LDL.LU R185, [R1+0x1868] ;  /* 0x0018680001b97983 */ /* 0x002ea80000300800 */
[----:B------:R1:W-:Y:S04]  /*bd70*/  STL [R1+0x14], R6 ;  /* 0x0000140601007387 */ /* 0x0003e80000100800 */
[----:B-1----:R-:W3:Y:S04]  /*bd80*/  LDL.LU R6, [R1+0x1864] ;  /* 0x0018640001067983 */ /* 0x002ee80000300800 */
[----:B------:R1:W-:Y:S02]  /*bd90*/  STL [R1+0x180], R180 ;  /* 0x000180b401007387 */ /* 0x0003e40000100800 */
[----:B-1----:R-:W-:-:S02]  /*bda0*/  SEL R180, R0, R7, !P5 ;  /* 0x0000000700b47207 */ /* 0x002fc40006800000 */
[C---:B------:R-:W-:Y:S02]  /*bdb0*/  SEL R7, R0.reuse, R8, !P5 ;  /* 0x0000000800077207 */ /* 0x040fe40006800000 */
[C---:B------:R-:W-:Y:S01]  /*bdc0*/  SEL R8, R0.reuse, R10, !P5 ;  /* 0x0000000a00087207 */ /* 0x040fe20006800000 */
[----:B------:R-:W-:Y:S04]  /*bdd0*/  STL [R1+0x17c], R180 ;  /* 0x00017cb401007387 */ /* 0x000fe80000100800 */
[----:B------:R1:W-:Y:S04]  /*bde0*/  STL [R1+0x178], R7 ;  /* 0x0001780701007387 */ /* 0x0003e80000100800 */
[----:B------:R4:W-:Y:S01]  /*bdf0*/  STL [R1+0x174], R9 ;  /* 0x0001740901007387 */ /* 0x0009e20000100800 */
[----:B-1----:R-:W-:-:S03]  /*be00*/  SEL R7, R0, R11, !P5 ;  /* 0x0000000b00077207 */ /* 0x002fc60006800000 */
[----:B------:R1:W-:Y:S01]  /*be10*/  STL [R1+0x170], R8 ;  /* 0x0001700801007387 */ /* 0x0003e20000100800 */
[----:B----4-:R-:W-:-:S03]  /*be20*/  SEL R9, R0, R12, !P5 ;  /* 0x0000000c00097207 */ /* 0x010fc60006800000 */
[----:B------:R4:W-:Y:S01]  /*be30*/  STL [R1+0x16c], R7 ;  /* 0x00016c0701007387 */ /* 0x0009e20000100800 */
[----:B-1----:R-:W-:-:S03]  /*be40*/  SEL R8, R0, R13, !P5 ;  /* 0x0000000d00087207 */ /* 0x002fc60006800000 */
[----:B------:R1:W-:Y:S01]  /*be50*/  STL [R1+0x168], R9 ;  /* 0x0001680901007387 */ /* 0x0003e20000100800 */
[----:B----4-:R-:W-:-:S03]  /*be60*/  SEL R7, R0, R14, !P5 ;  /* 0x0000000e00077207 */ /* 0x010fc60006800000 */
[----:B------:R4:W-:Y:S04]  /*be70*/  STL [R1+0x164], R8 ;  /* 0x0001640801007387 */ /* 0x0009e80000100800 */
[----:B------:R4:W-:Y:S01]  /*be80*/  STL [R1+0x160], R7 ;  /* 0x0001600701007387 */ /* 0x0009e20000100800 */
[C---:B-1----:R-:W-:Y:S02]  /*be90*/  SEL R9, R0.reuse, R15, !P5 ;  /* 0x0000000f00097207 */ /* 0x042fe40006800000 */
[----:B----4-:R-:W-:-:S03]  /*bea0*/  SEL R8, R0, R16, !P5 ;  /* 0x0000001000087207 */ /* 0x010fc60006800000 */
[----:B------:R1:W-:Y:S01]  /*beb0*/  STL [R1+0x15c], R9 ;  /* 0x00015c0901007387 */ /* 0x0003e20000100800 */
[----:B------:R-:W-:-:S03]  /*bec0*/  SEL R7, R0, R17, !P5 ;  /* 0x0000001100077207 */ /* 0x000fc60006800000 */
[----:B------:R-:W-:Y:S01]  /*bed0*/  STL [R1+0x158], R8 ;  /* 0x0001580801007387 */ /* 0x000fe20000100800 */
[C---:B------:R-:W-:Y:S02]  /*bee0*/  SEL R13, R0.reuse, R20, !P5 ;  /* 0x00000014000d7207 */ /* 0x040fe40006800000 */
[C---:B------:R-:W-:Y:S01]  /*bef0*/  SEL R12, R0.reuse, R21, !P5 ;  /* 0x00000015000c7207 */ /* 0x040fe20006800000 */
[----:B------:R4:W-:Y:S01]  /*bf00*/  STL [R1+0x154], R7 ;  /* 0x0001540701007387 */ /* 0x0009e20000100800 */
[----:B-1----:R-:W-:-:S03]  /*bf10*/  SEL R9, R0, R24, !P5 ;  /* 0x0000001800097207 */ /* 0x002fc60006800000 */
[----:B------:R-:W-:Y:S01]  /*bf20*/  STL.64 [R1+0x1850], R12 ;  /* 0x0018500c01007387 */ /* 0x000fe20000100a00 */
[C---:B----4-:R-:W-:Y:S02]  /*bf30*/  SEL R7, R0.reuse, R22, !P5 ;  /* 0x0000001600077207 */ /* 0x050fe40006800000 */
[----:B------:R-:W-:-:S03]  /*bf40*/  SEL R8, R0, R25, !P5 ;  /* 0x0000001900087207 */ /* 0x000fc60006800000 */
        /* <DEDUP_REMOVED lines=13> */
[----:B------:R-:W-:Y:S01]  /*c020*/  STL [R1+0x130], R9 ;  /* 0x0001300901007387 */ /* 0x000fe20000100800 */
[----:B------:R-:W-:-:S03]  /*c030*/  SEL R7, R0, R43, !P5 ;  /* 0x0000002b00077207 */ /* 0x000fc60006800000 */
[----:B------:R1:W-:Y:S04]  /*c040*/  STL [R1+0x12c], R8 ;  /* 0x00012c0801007387 */ /* 0x0003e80000100800 */
[----:B------:R4:W-:Y:S01]  /*c050*/  STL [R1+0x128], R7 ;  /* 0x0001280701007387 */ /* 0x0009e20000100800 */
[C---:B-1----:R-:W-:Y:S02]  /*c060*/  SEL R8, R0.reuse, R48, !P5 ;  /* 0x0000003000087207 */ /* 0x042fe40006800000 */
[----:B----4-:R-:W-:-:S03]  /*c070*/  SEL R7, R0, R49, !P5 ;  /* 0x0000003100077207 */ /* 0x010fc60006800000 */
[----:B------:R1:W-:Y:S04]  /*c080*/  STL [R1+0x114], R8 ;  /* 0x0001140801007387 */ /* 0x0003e80000100800 */
[----:B------:R4:W-:Y:S01]  /*c090*/  STL [R1+0x110], R7 ;  /* 0x0001100701007387 */ /* 0x0009e20000100800 */
[C---:B-1----:R-:W-:Y:S02]  /*c0a0*/  SEL R8, R0.reuse, R50, !P5 ;  /* 0x0000003200087207 */ /* 0x042fe40006800000 */
[----:B----4-:R-:W-:-:S03]  /*c0b0*/  SEL R7, R0, R51, !P5 ;  /* 0x0000003300077207 */ /* 0x010fc60006800000 */
[----:B------:R-:W-:Y:S04]  /*c0c0*/  STL [R1+0x10c], R8 ;  /* 0x00010c0801007387 */ /* 0x000fe80000100800 */
[----:B------:R1:W-:Y:S02]  /*c0d0*/  STL [R1+0x108], R7 ;  /* 0x0001080701007387 */ /* 0x0003e40000100800 */
[----:B-1----:R-:W-:-:S05]  /*c0e0*/  SEL R7, R0, R56, !P5 ;  /* 0x0000003800077207 */ /* 0x002fca0006800000 */
        /* <DEDUP_REMOVED lines=8> */
[----:B------:R1:W-:Y:S01]  /*c170*/  STL [R1+0xbc], R7 ;  /* 0x0000bc0701007387 */ /* 0x0003e20000100800 */
[C---:B------:R-:W-:Y:S02]  /*c180*/  SEL R8, R0.reuse, R75, !P5 ;  /* 0x0000004b00087207 */ /* 0x040fe40006800000 */
[----:B-1----:R-:W-:-:S05]  /*c190*/  SEL R7, R0, R73, !P5 ;  /* 0x0000004900077207 */ /* 0x002fca0006800000 */
[----:B------:R1:W-:Y:S04]  /*c1a0*/  STL [R1+0xb0], R7 ;  /* 0x0000b00701007387 */ /* 0x0003e80000100800 */
[----:B------:R-:W-:Y:S01]  /*c1b0*/  STL [R1+0xa8], R8 ;  /* 0x0000a80801007387 */ /* 0x000fe20000100800 */
        /* <DEDUP_REMOVED lines=8> */
[----:B------:R1:W-:Y:S02]  /*c240*/  STL [R1+0x88], R7 ;  /* 0x0000880701007387 */ /* 0x0003e40000100800 */
[----:B-1----:R-:W-:-:S05]  /*c250*/  SEL R7, R0, R85, !P5 ;  /* 0x0000005500077207 */ /* 0x002fca0006800000 */
[----:B------:R1:W-:Y:S04]  /*c260*/  STL [R1+0x80], R7 ;  /* 0x0000800701007387 */ /* 0x0003e80000100800 */
[----:B------:R4:W-:Y:S04]  /*c270*/  STL [R1+0x7c], R8 ;  /* 0x00007c0801007387 */ /* 0x0009e80000100800 */
[----:B------:R-:W2:Y:S01]  /*c280*/  LDL R15, [R1+0x10e0] ;  /* 0x0010e000010f7983 */ /* 0x000ea20000100800 */
[----:B------:R-:W-:Y:S01]  /*c290*/  @!P6 IMAD.MOV R176, RZ, RZ, -R176 ;  /* 0x000000ffffb0e224 */ /* 0x000fe200078e0ab0 */
[C---:B-1----:R-:W-:Y:S01]  /*c2a0*/  SEL R7, R0.reuse, R87, !P5 ;  /* 0x0000005700077207 */ /* 0x042fe20006800000 */
[----:B------:R-:W-:Y:S01]  /*c2b0*/  @!P0 IMAD.MOV R5, RZ, RZ, -R5 ;  /* 0x000000ffff058224 */ /* 0x000fe200078e0a05 */
[----:B------:R-:W3:Y:S01]  /*c2c0*/  LDL.LU R13, [R1+0x28] ;  /* 0x00002800010d7983 */ /* 0x000ee20000300800 */
[----:B------:R-:W-:-:S03]  /*c2d0*/  SEL R114, R0, R114, !P5 ;  /* 0x0000007200727207 */ /* 0x000fc60006800000 */
[----:B------:R1:W-:Y:S01]  /*c2e0*/  STL [R1+0x78], R7 ;  /* 0x0000780701007387 */ /* 0x0003e20000100800 */
[----:B------:R-:W-:-:S03]  /*c2f0*/  SEL R17, R0, R18, !P5 ;  /* 0x0000001200117207 */ /* 0x000fc60006800000 */
[----:B------:R-:W3:Y:S01]  /*c300*/  LDL.LU R11, [R1+0x24] ;  /* 0x00002400010b7983 */ /* 0x000ee20000300800 */
[----:B------:R-:W-:-:S03]  /*c310*/  SEL R18, R0, R5, !P5 ;  /* 0x0000000500127207 */ /* 0x000fc60006800000 */
[----:B------:R-:W3:Y:S04]  /*c320*/  LDL.LU R10, [R1+0x20] ;  /* 0x00002000010a7983 */ /* 0x000ee80000300800 */
[----:B------:R-:W3:Y:S04]  /*c330*/  LDL.LU R9, [R1+0x1c] ;  /* 0x00001c0001097983 */ /* 0x000ee80000300800 */
[----:B----4-:R-:W4:Y:S04]  /*c340*/  LDL.LU R8, [R1+0x18] ;  /* 0x0000180001087983 */ /* 0x010f280000300800 */
[----:B-1----:R-:W4:Y:S01]  /*c350*/  LDL.LU R7, [R1+0x14] ;  /* 0x0000140001077983 */ /* 0x002f220000300800 */
[----:B--2---:R-:W-:-:S05]  /*c360*/  @!P3 LOP3.LUT R176, RZ, R15, RZ, 0x33, !PT ;  /* 0x0000000fffb0b212 */ /* 0x004fca00078e33ff */
[----:B------:R-:W-:Y:S01]  /*c370*/  IMAD R176, R176, UR4, RZ ;  /* 0x00000004b0b07c24 */ /* 0x000fe2000f8e02ff */
[----:B------:R-:W-:Y:S02]  /*c380*/  ULDC UR4, c[0x0][0x240] ;  /* 0x0000900000047ab9 */ /* 0x000fe40000000800 */
[----:B------:R-:W-:Y:S02]  /*c390*/  IMAD R5, R114, UR4, RZ ;  /* 0x0000000472057c24 */ /* 0x000fe4000f8e02ff */
[----:B------:R-:W2:Y:S01]  /*c3a0*/  LDL.LU R114, [R1+0x1860] ;  /* 0x0018600001727983 */ /* 0x000ea20000300800 */
[C---:B------:R-:W-:Y:S01]  /*c3b0*/  SEL R21, R0.reuse, R45, !P5 ;  /* 0x0000002d00157207 */ /* 0x040fe20006800000 */
[----:B------:R-:W-:Y:S01]  /*c3c0*/  @!P2 IMAD.MOV R3, RZ, RZ, -R3 ;  /* 0x000000ffff03a224 */ /* 0x000fe200078e0a03 */
[C---:B------:R-:W-:Y:S01]  /*c3d0*/  SEL R45, R0.reuse, R58, !P5 ;  /* 0x0000003a002d7207 */ /* 0x040fe20006800000 */
[----:B------:R-:W-:Y:S01]  /*c3e0*/  @!P4 IMAD.MOV R4, RZ, RZ, -R4 ;  /* 0x000000ffff04c224 */ /* 0x000fe200078e0a04 */
[C---:B------:R-:W-:Y:S01]  /*c3f0*/  SEL R14, R0.reuse, R19, !P5 ;  /* 0x00000013000e7207 */ /* 0x040fe20006800000 */
[----:B---3--:R-:W-:Y:S01]  /*c400*/  IMAD R11, R11, UR4, RZ ;  /* 0x000000040b0b7c24 */ /* 0x008fe2000f8e02ff */
[----:B------:R-:W-:-:S02]  /*c410*/  SEL R58, R0, R138, !P5 ;  /* 0x0000008a003a7207 */ /* 0x000fc40006800000 */
[----:B------:R-:W-:Y:S02]  /*c420*/  SEL R19, R0, R23, !P5 ;  /* 0x0000001700137207 */ /* 0x000fe40006800000 */
[----:B------:R-:W-:Y:S02]  /*c430*/  LEA R138, P0, R176, UR6, 0x2 ;  /* 0x00000006b08a7c11 */ /* 0x000fe4000f8010ff */
[C---:B------:R-:W-:Y:S02]  /*c440*/  SEL R20, R0.reuse, R30, !P5 ;  /* 0x0000001e00147207 */ /* 0x040fe40006800000 */
[C---:B------:R-:W-:Y:S02]  /*c450*/  SEL R24, R0.reuse, R32, !P5 ;  /* 0x0000002000187207 */ /* 0x040fe40006800000 */
[C---:B------:R-:W-:Y:S02]  /*c460*/  SEL R23, R0.reuse, R46, !P5 ;  /* 0x0000002e00177207 */ /* 0x040fe40006800000 */
[----:B------:R-:W-:-:S02]  /*c470*/  SEL R22, R0, R31, !P5 ;  /* 0x0000001f00167207 */ /* 0x000fc40006800000 */
[C---:B------:R-:W-:Y:S02]  /*c480*/  SEL R30, R0.reuse, R35, !P5 ;  /* 0x00000023001e7207 */ /* 0x040fe40006800000 */
[C---:B------:R-:W-:Y:S02]  /*c490*/  SEL R32, R0.reuse, R36, !P5 ;  /* 0x0000002400207207 */ /* 0x040fe40006800000 */
        /* <DEDUP_REMOVED lines=18> */
[----:B------:R-:W-:Y:S01]  /*c5c0*/  SEL R54, R0, R139, !P5 ;  /* 0x0000008b00367207 */ /* 0x000fe20006800000 */
[----:B------:R-:W-:Y:S01]  /*c5d0*/  IMAD R10, R10, UR4, RZ ;  /* 0x000000040a0a7c24 */ /* 0x000fe2000f8e02ff */
        /* <DEDUP_REMOVED lines=174> */
[----:B------:R-:W-:Y:S02]  /*d0c0*/  SEL R16, R0, R4, !P5 ;  /* 0x0000000400107207 */ /* 0x000fe40006800000 */
[----:B------:R-:W-:Y:S02]  /*d0d0*/  LEA.HI.X.SX32 R139, R176, UR7, 0x2, P0 ;  /* 0x00000007b08b7c11 */ /* 0x000fe400080f16ff */
[----:B------:R-:W-:-:S02]  /*d0e0*/  LEA.HI.X.SX32 R0, R13, UR9, 0x2, P1 ;  /* 0x000000090d007c11 */ /* 0x000fc400088f16ff */
[----:B--2---:R-:W-:Y:S01]  /*d0f0*/  LEA R102, P0, R11, R114, 0x2 ;  /* 0x000000720b667211 */ /* 0x004fe200078010ff */
[----:B------:R-:W-:Y:S02]  /*d100*/  IMAD R9, R9, UR4, RZ ;  /* 0x0000000409097c24 */ /* 0x000fe4000f8e02ff */
[----:B----4-:R-:W-:Y:S01]  /*d110*/  IMAD R7, R7, UR4, RZ ;  /* 0x0000000407077c24 */ /* 0x010fe2000f8e02ff */
[----:B------:R-:W-:Y:S01]  /*d120*/  LEA.HI.X.SX32 R103, R11, R0, 0x2, P0 ;  /* 0x000000000b677211 */ /* 0x000fe200000f16ff */
[----:B------:R-:W-:Y:S01]  /*d130*/  IMAD R8, R8, UR4, RZ ;  /* 0x0000000408087c24 */ /* 0x000fe2000f8e02ff */
[-C--:B------:R-:W-:Y:S01]  /*d140*/  LEA R12, P0, R10, R114.reuse, 0x2 ;  /* 0x000000720a0c7211 */ /* 0x080fe200078010ff */
[----:B------:R-:W-:Y:S01]  /*d150*/  IMAD R3, R6, UR4, RZ ;  /* 0x0000000406037c24 */ /* 0x000fe2000f8e02ff */
[-C--:B------:R-:W-:Y:S01]  /*d160*/  LEA R104, P6, R9, R114.reuse, 0x2 ;  /* 0x0000007209687211 */ /* 0x080fe200078c10ff */
[----:B------:R-:W-:Y:S01]  /*d170*/  IMAD R4, R2, UR4, RZ ;  /* 0x0000000402047c24 */ /* 0x000fe2000f8e02ff */
[----:B------:R-:W-:Y:S01]  /*d180*/  LEA R106, P4, R7, R114, 0x2 ;  /* 0x00000072076a7211 */ /* 0x000fe200078810ff */
[----:B------:R-:W2:Y:S01]  /*d190*/  LDL.LU R2, [R1+0x185c] ;  /* 0x00185c0001027983 */ /* 0x000ea20000300800 */
[----:B------:R-:W-:-:S02]  /*d1a0*/  LEA.HI.X.SX32 R13, R10, R0, 0x2, P0 ;  /* 0x000000000a0d7211 */ /* 0x000fc400000f16ff */
[-C--:B------:R-:W-:Y:S01]  /*d1b0*/  LEA R108, P5, R8, R114.reuse, 0x2 ;  /* 0x00000072086c7211 */ /* 0x080fe200078a10ff */
[----:B------:R-:W3:Y:S01]  /*d1c0*/  LDL.LU R6, [R1+0x1858] ;  /* 0x0018580001067983 */ /* 0x000ee20000300800 */
[----:B------:R-:W-:Y:S01]  /*d1d0*/  LEA R98, P1, R3, R114, 0x2 ;  /* 0x0000007203627211 */ /* 0x000fe200078210ff */
[----:B------:R-:W-:Y:S01]  /*d1e0*/  IMAD R178, R178, UR4, RZ ;  /* 0x00000004b2b27c24 */ /* 0x000fe2000f8e02ff */
[----:B------:R-:W-:Y:S01]  /*d1f0*/  LEA.HI.X.SX32 R105, R9, R0, 0x2, P6 ;  /* 0x0000000009697211 */ /* 0x000fe200030f16ff */
[----:B------:R-:W-:Y:S01]  /*d200*/  STL.64 [R1+0x648], R102 ;  /* 0x0006486601007387 */ /* 0x000fe20000100a00 */
[----:B------:R-:W-:Y:S01]  /*d210*/  LEA R100, P3, R5, R114, 0x2 ;  /* 0x0000007205647211 */ /* 0x000fe200078610ff */
[----:B------:R-:W-:Y:S01]  /*d220*/  IMAD R252, R252, UR4, RZ ;  /* 0x00000004fcfc7c24 */ /* 0x000fe2000f8e02ff */
[----:B------:R-:W-:Y:S01]  /*d230*/  LEA.HI.X.SX32 R109, R8, R0, 0x2, P5 ;  /* 0x00000000086d7211 */ /* 0x000fe200028f16ff */
[----:B------:R-:W-:Y:S01]  /*d240*/  STL [R1+0x628], R106 ;  /* 0x0006286a01007387 */ /* 0x000fe20000100800 */
[----:B------:R-:W-:Y:S01]  /*d250*/  IMAD R185, R185, UR4, RZ ;  /* 0x00000004b9b97c24 */ /* 0x000fe2000f8e02ff */
[----:B------:R-:W-:-:S02]  /*d260*/  LEA R50, P2, R4, R114, 0x2 ;  /* 0x0000007204327211 */ /* 0x000fc400078410ff */
[----:B------:R1:W-:Y:S01]  /*d270*/  STL.64 [R1+0x640], R12 ;  /* 0x0006400c01007387 */ /* 0x0003e20000100a00 */
[----:B------:R-:W-:Y:S01]  /*d280*/  IMAD R186, R186, UR4, RZ ;  /* 0x00000004baba7c24 */ /* 0x000fe2000f8e02ff */
[-C--:B------:R-:W-:Y:S01]  /*d290*/  LEA.HI.X.SX32 R101, R5, R0.reuse, 0x2, P3 ;  /* 0x0000000005657211 */ /* 0x080fe200018f16ff */
[----:B------:R-:W-:Y:S01]  /*d2a0*/  IMAD.MOV.U32 R9, RZ, RZ, R107 ;  /* 0x000000ffff097224 */ /* 0x000fe200078e006b */
[-C--:B------:R-:W-:Y:S01]  /*d2b0*/  LEA.HI.X.SX32 R9, R7, R0.reuse, 0x2, P4 ;  /* 0x0000000007097211 */ /* 0x080fe200020f16ff */
[----:B------:R-:W-:Y:S01]  /*d2c0*/  IMAD.MOV.U32 R10, RZ, RZ, R98 ;  /* 0x000000ffff0a7224 */ /* 0x000fe200078e0062 */
[----:B------:R-:W-:Y:S01]  /*d2d0*/  LEA.HI.X.SX32 R51, R4, R0, 0x2, P2 ;  /* 0x0000000004337211 */ /* 0x000fe200010f16ff */
[----:B------:R-:W-:Y:S01]  /*d2e0*/  IMAD R187, R187, UR4, RZ ;  /* 0x00000004bbbb7c24 */ /* 0x000fe2000f8e02ff */
[----:B-1----:R-:W4:Y:S01]  /*d2f0*/  LDL.LU.64 R12, [R1+0x1850] ;  /* 0x00185000010c7983 */ /* 0x002f220000300a00 */
[----:B------:R-:W-:-:S03]  /*d300*/  IMAD.MOV.U32 R8, RZ, RZ, R106 ;  /* 0x000000ffff087224 */ /* 0x000fc600078e006a */
[----:B------:R1:W-:Y:S01]  /*d310*/  STL [R1+0x610], R98 ;  /* 0x0006106201007387 */ /* 0x0003e20000100800 */
[----:B------:R-:W-:-:S03]  /*d320*/  IMAD R188, R188, UR4, RZ ;  /* 0x00000004bcbc7c24 */ /* 0x000fc6000f8e02ff */
[----:B------:R1:W-:Y:S01]  /*d330*/  STL.64 [R1+0x638], R104 ;  /* 0x0006386801007387 */ /* 0x0003e20000100a00 */
[----:B------:R-:W-:Y:S01]  /*d340*/  IMAD.MOV.U32 R11, RZ, RZ, R99 ;  /* 0x000000ffff0b7224 */ /* 0x000fe200078e0063 */
[----:B------:R-:W-:Y:S01]  /*d350*/  LEA.HI.X.SX32 R11, R3, R0, 0x2, P1 ;  /* 0x00000000030b7211 */ /* 0x000fe200008f16ff */
[----:B------:R-:W-:Y:S01]  /*d360*/  IMAD.MOV.U32 R8, RZ, RZ, R106 ;  /* 0x000000ffff087224 */ /* 0x000fe200078e006a */
[----:B------:R1:W-:Y:S02]  /*d370*/  STL.64 [R1+0x630], R108 ;  /* 0x0006306c01007387 */ /* 0x0003e40000100a00 */
[-C--:B-1----:R-:W-:Y:S01]  /*d380*/  LEA R98, P0, R252, R114.reuse, 0x2 ;  /* 0x00000072fc627211 */ /* 0x082fe200078010ff */
[----:B------:R-:W-:Y:S01]  /*d390*/  IMAD R193, R193, UR4, RZ ;  /* 0x00000004c1c17c24 */ /* 0x000fe2000f8e02ff */
[-C--:B------:R-:W-:Y:S02]  /*d3a0*/  LEA R106, P4, R186, R114.reuse, 0x2 ;  /* 0x00000072ba6a7211 */ /* 0x080fe400078810ff */
[-C--:B------:R-:W-:Y:S01]  /*d3b0*/  LEA R104, P6, R178, R114.reuse, 0x2 ;  /* 0x00000072b2687211 */ /* 0x080fe200078c10ff */
[----:B------:R-:W-:Y:S01]  /*d3c0*/  IMAD R189, R189, UR4, RZ ;  /* 0x00000004bdbd7c24 */ /* 0x000fe2000f8e02ff */
[----:B------:R1:W-:Y:S01]  /*d3d0*/  STL.64 [R1+0x620], R100 ;  /* 0x0006206401007387 */ /* 0x0003e20000100a00 */
[C---:B------:R-:W-:Y:S01]  /*d3e0*/  LEA R108, P5, R185.reuse, R114, 0x2 ;  /* 0x00000072b96c7211 */ /* 0x040fe200078a10ff */
[----:B------:R-:W-:Y:S01]  /*d3f0*/  IMAD R190, R190, UR4, RZ ;  /* 0x00000004bebe7c24 */ /* 0x000fe2000f8e02ff */
[-C--:B------:R-:W-:Y:S01]  /*d400*/  LEA.HI.X.SX32 R105, R178, R0.reuse, 0x2, P6 ;  /* 0x00000000b2697211 */ /* 0x080fe200030f16ff */
[----:B------:R-:W-:Y:S01]  /*d410*/  STL [R1+0x62c], R9 ;  /* 0x00062c0901007387 */ /* 0x000fe20000100800 */
[-C--:B------:R-:W-:Y:S01]  /*d420*/  LEA.HI.X.SX32 R99, R252, R0.reuse, 0x2, P0 ;  /* 0x00000000fc637211 */ /* 0x080fe200000f16ff */
[----:B------:R-:W-:Y:S01]  /*d430*/  IMAD R192, R192, UR4, RZ ;  /* 0x00000004c0c07c24 */ /* 0x000fe2000f8e02ff */
[-C--:B------:R-:W-:Y:S01]  /*d440*/  LEA.HI.X.SX32 R109, R185, R0.reuse, 0x2, P5 ;  /* 0x00000000b96d7211 */ /* 0x080fe200028f16ff */
[----:B------:R1:W-:Y:S01]  /*d450*/  STL.64 [R1+0x618], R50 ;  /* 0x0006183201007387 */ /* 0x0003e20000100a00 */
[----:B------:R-:W-:-:S02]  /*d460*/  LEA.HI.X.SX32 R107, R186, R0, 0x2, P4 ;  /* 0x00000000ba6b7211 */ /* 0x000fc400020f16ff */
[-C--:B-1----:R-:W-:Y:S01]  /*d470*/  LEA R100, P3, R187, R114.reuse, 0x2 ;  /* 0x00000072bb647211 */ /* 0x082fe200078610ff */
[----:B------:R-:W-:Y:S01]  /*d480*/  IMAD R191, R191, UR4, RZ ;  /* 0x00000004bfbf7c24 */ /* 0x000fe2000f8e02ff */
[----:B------:R1:W-:Y:S01]  /*d490*/  STL [R1+0x614], R11 ;  /* 0x0006140b01007387 */ /* 0x0003e20000100800 */
[-C--:B------:R-:W-:Y:S01]  /*d4a0*/  LEA R96, P4, R193, R114.reuse, 0x2 ;  /* 0x00000072c1607211 */ /* 0x080fe200078810ff */
[----:B------:R-:W-:Y:S01]  /*d4b0*/  IMAD R194, R194, UR4, RZ ;  /* 0x00000004c2c27c24 */ /* 0x000fe2000f8e02ff */
[-C--:B------:R-:W-:Y:S01]  /*d4c0*/  LEA R10, P1, R189, R114.reuse, 0x2 ;  /* 0x00000072bd0a7211 */ /* 0x080fe200078210ff */
[----:B------:R1:W-:Y:S01]  /*d4d0*/  STL.64 [R1+0x600], R104 ;  /* 0x0006006801007387 */ /* 0x0003e20000100a00 */
[----:B------:R-:W-:-:S03]  /*d4e0*/  LEA R50, P2, R188, R114, 0x2 ;  /* 0x00000072bc327211 */ /* 0x000fc600078410ff */
[----:B------:R-:W-:Y:S01]  /*d4f0*/  STL.64 [R1+0x608], R98 ;  /* 0x0006086201007387 */ /* 0x000fe20000100a00 */
[----:B------:R-:W-:Y:S01]  /*d500*/  LEA R4, P0, R190, R114, 0x2 ;  /* 0x00000072be047211 */ /* 0x000fe200078010ff */
[----:B------:R-:W-:Y:S01]  /*d510*/  IMAD R195, R195, UR4, RZ ;  /* 0x00000004c3c37c24 */ /* 0x000fe2000f8e02ff */
[-C--:B------:R-:W-:Y:S01]  /*d520*/  LEA.HI.X.SX32 R101, R187, R0.reuse, 0x2, P3 ;  /* 0x00000000bb657211 */ /* 0x080fe200018f16ff */
[----:B------:R1:W-:Y:S01]  /*d530*/  STL.64 [R1+0x5f8], R108 ;  /* 0x0005f86c01007387 */ /* 0x0003e20000100a00 */
[-C--:B------:R-:W-:Y:S01]  /*d540*/  LEA.HI.X.SX32 R51, R188, R0.reuse, 0x2, P2 ;  /* 0x00000000bc337211 */ /* 0x080fe200010f16ff */
[----:B------:R-:W-:Y:S01]  /*d550*/  IMAD R196, R196, UR4, RZ ;  /* 0x00000004c4c47c24 */ /* 0x000fe2000f8e02ff */
[----:B-1----:R-:W-:Y:S01]  /*d560*/  LEA.HI.X.SX32 R11, R189, R0, 0x2, P1 ;  /* 0x00000000bd0b7211 */ /* 0x002fe200008f16ff */
[----:B------:R1:W-:Y:S01]  /*d570*/  STL [R1+0x5b8], R96 ;  /* 0x0005b86001007387 */ /* 0x0003e20000100800 */
[----:B------:R-:W-:Y:S01]  /*d580*/  LEA R104, P6, R191, R114, 0x2 ;  /* 0x00000072bf687211 */ /* 0x000fe200078c10ff */
[----:B------:R-:W-:Y:S01]  /*d590*/  IMAD R197, R197, UR4, RZ ;  /* 0x00000004c5c57c24 */ /* 0x000fe2000f8e02ff */
[----:B------:R-:W-:Y:S01]  /*d5a0*/  LEA.HI.X.SX32 R5, R190, R0, 0x2, P0 ;  /* 0x00000000be057211 */ /* 0x000fe200000f16ff */
[----:B------:R1:W-:Y:S01]  /*d5b0*/  STL.64 [R1+0x5f0], R106 ;  /* 0x0005f06a01007387 */ /* 0x0003e20000100a00 */
[----:B------:R-:W-:Y:S01]  /*d5c0*/  IMAD.MOV.U32 R186, RZ, RZ, R96 ;  /* 0x000000ffffba7224 */ /* 0x000fe200078e0060 */
[-C--:B------:R-:W-:Y:S01]  /*d5d0*/  LEA R108, P5, R192, R114.reuse, 0x2 ;  /* 0x00000072c06c7211 */ /* 0x080fe200078a10ff */
[----:B------:R-:W-:Y:S01]  /*d5e0*/  IMAD R198, R198, UR4, RZ ;  /* 0x00000004c6c67c24 */ /* 0x000fe2000f8e02ff */
[----:B-1----:R-:W-:Y:S01]  /*d5f0*/  LEA R96, P3, R194, R114, 0x2 ;  /* 0x00000072c2607211 */ /* 0x002fe200078610ff */
[----:B------:R-:W-:Y:S01]  /*d600*/  STL.64 [R1+0x5e8], R100 ;  /* 0x0005e86401007387 */ /* 0x000fe20000100a00 */
[-C--:B------:R-:W-:Y:S01]  /*d610*/  LEA.HI.X.SX32 R109, R192, R0.reuse, 0x2, P5 ;  /* 0x00000000c06d7211 */ /* 0x080fe200028f16ff */
[----:B------:R-:W-:Y:S01]  /*d620*/  IMAD R203, R203, UR4, RZ ;  /* 0x00000004cbcb7c24 */ /* 0x000fe2000f8e02ff */
[----:B------:R-:W-:Y:S01]  /*d630*/  LEA.HI.X.SX32 R105, R191, R0, 0x2, P6 ;  /* 0x00000000bf697211 */ /* 0x000fe200030f16ff */
[----:B------:R1:W-:Y:S01]  /*d640*/  STL.64 [R1+0x5e0], R50 ;  /* 0x0005e03201007387 */ /* 0x0003e20000100a00 */
[----:B------:R-:W-:Y:S01]  /*d650*/  LEA R106, P2, R195, R114, 0x2 ;  /* 0x00000072c36a7211 */ /* 0x000fe200078410ff */
[----:B------:R-:W-:Y:S01]  /*d660*/  IMAD.MOV.U32 R187, RZ, RZ, R97 ;  /* 0x000000ffffbb7224 */ /* 0x000fe200078e0061 */
[-C--:B------:R-:W-:Y:S01]  /*d670*/  LEA.HI.X.SX32 R187, R193, R0.reuse, 0x2, P4 ;  /* 0x00000000c1bb7211 */ /* 0x080fe200020f16ff */
[----:B------:R-:W-:Y:S01]  /*d680*/  IMAD R199, R199, UR4, RZ ;  /* 0x00000004c7c77c24 */ /* 0x000fe2000f8e02ff */
[----:B------:R1:W-:Y:S01]  /*d690*/  STL.64 [R1+0x5d8], R10 ;  /* 0x0005d80a01007387 */ /* 0x0003e20000100a00 */
[----:B------:R-:W-:Y:S01]  /*d6a0*/  IMAD R200, R200, UR4, RZ ;  /* 0x00000004c8c87c24 */ /* 0x000fe2000f8e02ff */
[----:B------:R-:W-:Y:S01]  /*d6b0*/  LEA.HI.X.SX32 R97, R194, R0, 0x2, P3 ;  /* 0x00000000c2617211 */ /* 0x000fe200018f16ff */
[----:B------:R-:W-:Y:S01]  /*d6c0*/  IMAD R201, R201, UR4, RZ ;  /* 0x00000004c9c97c24 */ /* 0x000fe2000f8e02ff */
[----:B------:R1:W-:Y:S02]  /*d6d0*/  STL.64 [R1+0x5d0], R4 ;  /* 0x0005d00401007387 */ /* 0x0003e40000100a00 */
[----:B-1----:R-:W-:Y:S01]  /*d6e0*/  LEA R50, P1, R196, R114, 0x2 ;  /* 0x00000072c4327211 */ /* 0x002fe200078210ff */
[----:B------:R-:W-:Y:S01]  /*d6f0*/  IMAD R202, R202, UR4, RZ ;  /* 0x00000004caca7c24 */ /* 0x000fe2000f8e02ff */
[----:B------:R-:W-:Y:S01]  /*d700*/  LEA.HI.X.SX32 R107, R195, R0, 0x2, P2 ;  /* 0x00000000c36b7211 */ /* 0x000fe200010f16ff */
[----:B------:R1:W-:Y:S01]  /*d710*/  STL.64 [R1+0x5c0], R108 ;  /* 0x0005c06c01007387 */ /* 0x0003e20000100a00 */
[----:B------:R-:W-:Y:S01]  /*d720*/  LEA R10, P0, R197, R114, 0x2 ;  /* 0x00000072c50a7211 */ /* 0x000fe200078010ff */
[----:B------:R-:W-:Y:S01]  /*d730*/  IMAD R204, R204, UR4, RZ ;  /* 0x00000004cccc7c24 */ /* 0x000fe2000f8e02ff */
[----:B------:R-:W-:-:S02]  /*d740*/  LEA.HI.X.SX32 R51, R196, R0, 0x2, P1 ;  /* 0x00000000c4337211 */ /* 0x000fc400008f16ff */
[-C--:B------:R-:W-:Y:S01]  /*d750*/  LEA R4, P6, R198, R114.reuse, 0x2 ;  /* 0x00000072c6047211 */ /* 0x080fe200078c10ff */
[----:B------:R-:W-:Y:S01]  /*d760*/  STL.64 [R1+0x5c8], R104 ;  /* 0x0005c86801007387 */ /* 0x000fe20000100a00 */
[----:B------:R-:W-:Y:S01]  /*d770*/  LEA R60, P1, R203, R114, 0x2 ;  /* 0x00000072cb3c7211 */ /* 0x000fe200078210ff */
[----:B------:R-:W-:Y:S01]  /*d780*/  IMAD R205, R205, UR4, RZ ;  /* 0x00000004cdcd7c24 */ /* 0x000fe2000f8e02ff */
[----:B------:R-:W-:Y:S01]  /*d790*/  LEA.HI.X.SX32 R11, R197, R0, 0x2, P0 ;  /* 0x00000000c50b7211 */ /* 0x000fe200000f16ff */
[----:B------:R-:W-:Y:S01]  /*d7a0*/  STL [R1+0x5bc], R187 ;  /* 0x0005bcbb01007387 */ /* 0x000fe20000100800 */
[-C--:B-1----:R-:W-:Y:S01]  /*d7b0*/  LEA R108, P5, R199, R114.reuse, 0x2 ;  /* 0x00000072c76c7211 */ /* 0x082fe200078a10ff */
[----:B------:R-:W-:Y:S01]  /*d7c0*/  IMAD R206, R206, UR4, RZ ;  /* 0x00000004cece7c24 */ /* 0x000fe2000f8e02ff */
[----:B------:R-:W-:Y:S01]  /*d7d0*/  LEA R188, P4, R200, R114, 0x2 ;  /* 0x00000072c8bc7211 */ /* 0x000fe200078810ff */
[----:B------:R1:W-:Y:S01]  /*d7e0*/  STL.64 [R1+0x5b0], R96 ;  /* 0x0005b06001007387 */ /* 0x0003e20000100a00 */
[----:B------:R-:W-:-:S02]  /*d7f0*/  LEA.HI.X.SX32 R5, R198, R0, 0x2, P6 ;  /* 0x00000000c6057211 */ /* 0x000fc400030f16ff */
[----:B------:R-:W-:Y:S01]  /*d800*/  LEA R186, P3, R201, R114, 0x2 ;  /* 0x00000072c9ba7211 */ /* 0x000fe200078610ff */
[----:B------:R-:W-:Y:S01]  /*d810*/  STL.64 [R1+0x5a8], R106 ;  /* 0x0005a86a01007387 */ /* 0x000fe20000100a00 */
[----:B------:R-:W-:-:S03]  /*d820*/  LEA.HI.X.SX32 R109, R199, R0, 0x2, P5 ;  /* 0x00000000c76d7211 */ /* 0x000fc600028f16ff */
[----:B------:R1:W-:Y:S01]  /*d830*/  STL.64 [R1+0x5a0], R50 ;  /* 0x0005a03201007387 */ /* 0x0003e20000100a00 */
[----:B------:R-:W-:Y:S02]  /*d840*/  LEA.HI.X.SX32 R189, R200, R0, 0x2, P4 ;  /* 0x00000000c8bd7211 */ /* 0x000fe400020f16ff */
[----:B-1----:R-:W-:Y:S01]  /*d850*/  LEA R96, P2, R202, R114, 0x2 ;  /* 0x00000072ca607211 */ /* 0x002fe200078410ff */
[----:B------:R-:W-:Y:S01]  /*d860*/  STL [R1+0x568], R60 ;  /* 0x0005683c01007387 */ /* 0x000fe20000100800 */
[----:B------:R-:W-:Y:S01]  /*d870*/  IMAD R207, R207, UR4, RZ ;  /* 0x00000004cfcf7c24 */ /* 0x000fe2000f8e02ff */
[----:B------:R-:W-:Y:S02]  /*d880*/  LEA.HI.X.SX32 R187, R201, R0, 0x2, P3 ;  /* 0x00000000c9bb7211 */ /* 0x000fe400018f16ff */
[----:B------:R1:W-:Y:S01]  /*d890*/  STL.64 [R1+0x598], R10 ;  /* 0x0005980a01007387 */ /* 0x0003e20000100a00 */
[----:B------:R-:W-:-:S03]  /*d8a0*/  LEA R50, P0, R204, R114, 0x2 ;  /* 0x00000072cc327211 */ /* 0x000fc600078010ff */
[----:B------:R1:W-:Y:S01]  /*d8b0*/  STL.64 [R1+0x590], R4 ;  /* 0x0005900401007387 */ /* 0x0003e20000100a00 */
[----:B------:R-:W-:Y:S01]  /*d8c0*/  IMAD R208, R208, UR4, RZ ;  /* 0x00000004d0d07c24 */ /* 0x000fe2000f8e02ff */
[-C--:B------:R-:W-:Y:S01]  /*d8d0*/  LEA.HI.X.SX32 R97, R202, R0.reuse, 0x2, P2 ;  /* 0x00000000ca617211 */ /* 0x080fe200010f16ff */
[----:B------:R-:W-:Y:S01]  /*d8e0*/  IMAD R209, R209, UR4, RZ ;  /* 0x00000004d1d17c24 */ /* 0x000fe2000f8e02ff */
[----:B------:R-:W-:Y:S01]  /*d8f0*/  LEA.HI.X.SX32 R51, R204, R0, 0x2, P0 ;  /* 0x00000000cc337211 */ /* 0x000fe200000f16ff */
[----:B------:R-:W-:Y:S01]  /*d900*/  IMAD.MOV.U32 R199, RZ, RZ, R61 ;  /* 0x000000ffffc77224 */ /* 0x000fe200078e003d */
[-C--:B-1----:R-:W-:Y:S01]  /*d910*/  LEA R10, P6, R205, R114.reuse, 0x2 ;  /* 0x00000072cd0a7211 */ /* 0x082fe200078c10ff */
[----:B------:R-:W-:Y:S01]  /*d920*/  IMAD R210, R210, UR4, RZ ;  /* 0x00000004d2d27c24 */ /* 0x000fe2000f8e02ff */
[----:B------:R-:W-:Y:S01]  /*d930*/  STL.64 [R1+0x588], R108 ;  /* 0x0005886c01007387 */ /* 0x000fe20000100a00 */
[----:B------:R-:W-:Y:S01]  /*d940*/  LEA R4, P5, R206, R114, 0x2 ;  /* 0x00000072ce047211 */ /* 0x000fe200078a10ff */
[----:B------:R-:W-:Y:S01]  /*d950*/  IMAD R211, R211, UR4, RZ ;  /* 0x00000004d3d37c24 */ /* 0x000fe2000f8e02ff */
[-C--:B------:R-:W-:Y:S01]  /*d960*/  LEA.HI.X.SX32 R199, R203, R0.reuse, 0x2, P1 ;  /* 0x00000000cbc77211 */ /* 0x080fe200008f16ff */
[----:B------:R1:W-:Y:S01]  /*d970*/  STL.64 [R1+0x580], R188 ;  /* 0x000580bc01007387 */ /* 0x0003e20000100a00 */
[-C--:B------:R-:W-:Y:S01]  /*d980*/  LEA.HI.X.SX32 R11, R205, R0.reuse, 0x2, P6 ;  /* 0x00000000cd0b7211 */ /* 0x080fe200030f16ff */
[----:B------:R-:W-:Y:S01]  /*d990*/  IMAD R212, R212, UR4, RZ ;  /* 0x00000004d4d47c24 */ /* 0x000fe2000f8e02ff */
[----:B------:R-:W-:Y:S01]  /*d9a0*/  LEA.HI.X.SX32 R5, R206, R0, 0x2, P5 ;  /* 0x00000000ce057211 */ /* 0x000fe200028f16ff */
[----:B------:R1:W-:Y:S01]  /*d9b0*/  STL.64 [R1+0x578], R186 ;  /* 0x000578ba01007387 */ /* 0x0003e20000100a00 */
[----:B------:R-:W-:-:S02]  /*d9c0*/  IMAD R213, R213, UR4, RZ ;  /* 0x00000004d5d57c24 */ /* 0x000fc4000f8e02ff */
[----:B------:R-:W-:Y:S01]  /*d9d0*/  IMAD.MOV.U32 R198, RZ, RZ, R60 ;  /* 0x000000ffffc67224 */ /* 0x000fe200078e003c */
[----:B------:R1:W-:Y:S01]  /*d9e0*/  STL.64 [R1+0x570], R96 ;  /* 0x0005706001007387 */ /* 0x0003e20000100a00 */
[----:B------:R-:W-:Y:S02]  /*d9f0*/  MOV R198, R60 ;  /* 0x0000003c00c67202 */ /* 0x000fe40000000f00 */
[CC--:B-1----:R-:W-:Y:S01]  /*da00*/  LEA R188, P4, R207.reuse, R114.reuse, 0x2 ;  /* 0x00000072cfbc7211 */ /* 0x0c2fe200078810ff */
[----:B------:R1:W-:Y:S01]  /*da10*/  STL.64 [R1+0x560], R50 ;  /* 0x0005603201007387 */ /* 0x0003e20000100a00 */
[-C--:B------:R-:W-:Y:S02]  /*da20*/  LEA R60, P1, R210, R114.reuse, 0x2 ;  /* 0x00000072d23c7211 */ /* 0x080fe400078210ff */
[----:B------:R-:W-:Y:S01]  /*da30*/  LEA R186, P3, R208, R114, 0x2 ;  /* 0x00000072d0ba7211 */ /* 0x000fe200078610ff */
[----:B------:R-:W-:Y:S01]  /*da40*/  STL [R1+0x56c], R199 ;  /* 0x00056cc701007387 */ /* 0x000fe20000100800 */
[----:B------:R-:W-:-:S02]  /*da50*/  LEA.HI.X.SX32 R189, R207, R0, 0x2, P4 ;  /* 0x00000000cfbd7211 */ /* 0x000fc400020f16ff */
[----:B------:R-:W-:Y:S01]  /*da60*/  LEA R96, P2, R209, R114, 0x2 ;  /* 0x00000072d1607211 */ /* 0x000fe200078410ff */
[----:B------:R1:W-:Y:S01]  /*da70*/  STL.64 [R1+0x558], R10 ;  /* 0x0005580a01007387 */ /* 0x0003e20000100a00 */
[----:B------:R-:W-:Y:S01]  /*da80*/  IMAD R214, R214, UR4, RZ ;  /* 0x00000004d6d67c24 */ /* 0x000fe2000f8e02ff */
[----:B------:R-:W-:Y:S02]  /*da90*/  LEA.HI.X.SX32 R187, R208, R0, 0x2, P3 ;  /* 0x00000000d0bb7211 */ /* 0x000fe400018f16ff */
[----:B-1----:R-:W-:Y:S01]  /*daa0*/  LEA R50, P0, R211, R114, 0x2 ;  /* 0x00000072d3327211 */ /* 0x002fe200078010ff */
[----:B------:R1:W-:Y:S01]  /*dab0*/  STL.64 [R1+0x550], R4 ;  /* 0x0005500401007387 */ /* 0x0003e20000100a00 */
[----:B------:R-:W-:Y:S01]  /*dac0*/  IMAD R215, R215, UR4, RZ ;  /* 0x00000004d7d77c24 */ /* 0x000fe2000f8e02ff */
[-C--:B------:R-:W-:Y:S01]  /*dad0*/  LEA.HI.X.SX32 R97, R209, R0.reuse, 0x2, P2 ;  /* 0x00000000d1617211 */ /* 0x080fe200010f16ff */
[----:B------:R-:W-:Y:S01]  /*dae0*/  IMAD R216, R216, UR4, RZ ;  /* 0x00000004d8d87c24 */ /* 0x000fe2000f8e02ff */
[----:B------:R-:W-:-:S02]  /*daf0*/  LEA.HI.X.SX32 R61, R210, R0, 0x2, P1 ;  /* 0x00000000d23d7211 */ /* 0x000fc400008f16ff */
[----:B------:R-:W-:Y:S01]  /*db00*/  LEA R10, P6, R212, R114, 0x2 ;  /* 0x00000072d40a7211 */ /* 0x000fe200078c10ff */
[----:B------:R-:W-:Y:S01]  /*db10*/  IMAD R217, R217, UR4, RZ ;  /* 0x00000004d9d97c24 */ /* 0x000fe2000f8e02ff */
[----:B------:R-:W-:Y:S02]  /*db20*/  LEA.HI.X.SX32 R51, R211, R0, 0x2, P0 ;  /* 0x00000000d3337211 */ /* 0x000fe400000f16ff */
[----:B-1----:R-:W-:Y:S01]  /*db30*/  LEA R4, P5, R213, R114, 0x2 ;  /* 0x00000072d5047211 */ /* 0x002fe200078a10ff */
[----:B------:R-:W-:Y:S01]  /*db40*/  IMAD R218, R218, UR4, RZ ;  /* 0x00000004dada7c24 */ /* 0x000fe2000f8e02ff */
[----:B------:R1:W-:Y:S01]  /*db50*/  STL.64 [R1+0x548], R188 ;  /* 0x000548bc01007387 */ /* 0x0003e20000100a00 */
[-C--:B------:R-:W-:Y:S01]  /*db60*/  LEA.HI.X.SX32 R11, R212, R0.reuse, 0x2, P6 ;  /* 0x00000000d40b7211 */ /* 0x080fe200030f16ff */
[----:B------:R-:W-:Y:S01]  /*db70*/  IMAD R219, R219, UR4, RZ ;  /* 0x00000004dbdb7c24 */ /* 0x000fe2000f8e02ff */
[----:B------:R-:W-:Y:S01]  /*db80*/  LEA.HI.X.SX32 R5, R213, R0, 0x2, P5 ;  /* 0x00000000d5057211 */ /* 0x000fe200028f16ff */
[----:B------:R1:W-:Y:S01]  /*db90*/  STL.64 [R1+0x540], R186 ;  /* 0x000540ba01007387 */ /* 0x0003e20000100a00 */
[----:B------:R-:W-:-:S03]  /*dba0*/  IMAD R220, R220, UR4, RZ ;  /* 0x00000004dcdc7c24 */ /* 0x000fc6000f8e02ff */
[----:B------:R1:W-:Y:S02]  /*dbb0*/  STL.64 [R1+0x538], R96 ;  /* 0x0005386001007387 */ /* 0x0003e40000100a00 */
[-C--:B-1----:R-:W-:Y:S02]  /*dbc0*/  LEA R188, P4, R214, R114.reuse, 0x2 ;  /* 0x00000072d6bc7211 */ /* 0x082fe400078810ff */
[----:B------:R1:W-:Y:S01]  /*dbd0*/  STL.64 [R1+0x530], R60 ;  /* 0x0005303c01007387 */ /* 0x0003e20000100a00 */
[----:B------:R-:W-:-:S03]  /*dbe0*/  LEA R186, P3, R215, R114, 0x2 ;  /* 0x00000072d7ba7211 */ /* 0x000fc600078610ff */
[----:B------:R1:W-:Y:S01]  /*dbf0*/  STL.64 [R1+0x528], R50 ;  /* 0x0005283201007387 */ /* 0x0003e20000100a00 */
[----:B------:R-:W-:Y:S02]  /*dc00*/  LEA.HI.X.SX32 R189, R214, R0, 0x2, P4 ;  /* 0x00000000d6bd7211 */ /* 0x000fe400020f16ff */
[----:B------:R-:W-:Y:S01]  /*dc10*/  LEA R96, P2, R216, R114, 0x2 ;  /* 0x00000072d8607211 */ /* 0x000fe200078410ff */
[----:B------:R1:W-:Y:S01]  /*dc20*/  STL.64 [R1+0x520], R10 ;  /* 0x0005200a01007387 */ /* 0x0003e20000100a00 */
[----:B------:R-:W-:Y:S01]  /*dc30*/  IMAD R221, R221, UR4, RZ ;  /* 0x00000004dddd7c24 */ /* 0x000fe2000f8e02ff */
[----:B------:R-:W-:Y:S02]  /*dc40*/  LEA.HI.X.SX32 R187, R215, R0, 0x2, P3 ;  /* 0x00000000d7bb7211 */ /* 0x000fe400018f16ff */
[-C--:B-1----:R-:W-:Y:S01]  /*dc50*/  LEA R60, P1, R217, R114.reuse, 0x2 ;  /* 0x00000072d93c7211 */ /* 0x082fe200078210ff */
[----:B------:R1:W-:Y:S01]  /*dc60*/  STL.64 [R1+0x518], R4 ;  /* 0x0005180401007387 */ /* 0x0003e20000100a00 */
[----:B------:R-:W-:Y:S01]  /*dc70*/  IMAD R222, R222, UR4, RZ ;  /* 0x00000004dede7c24 */ /* 0x000fe2000f8e02ff */
[----:B------:R-:W-:Y:S01]  /*dc80*/  LEA R50, P0, R218, R114, 0x2 ;  /* 0x00000072da327211 */ /* 0x000fe200078010ff */
[----:B------:R-:W-:Y:S01]  /*dc90*/  IMAD R223, R223, UR4, RZ ;  /* 0x00000004dfdf7c24 */ /* 0x000fe2000f8e02ff */
[----:B------:R-:W-:-:S02]  /*dca0*/  LEA.HI.X.SX32 R97, R216, R0, 0x2, P2 ;  /* 0x00000000d8617211 */ /* 0x000fc400010f16ff */
[----:B------:R-:W-:Y:S01]  /*dcb0*/  LEA R10, P6, R219, R114, 0x2 ;  /* 0x00000072db0a7211 */ /* 0x000fe200078c10ff */
[----:B------:R-:W-:Y:S01]  /*dcc0*/  IMAD R224, R224, UR4, RZ ;  /* 0x00000004e0e07c24 */ /* 0x000fe2000f8e02ff */
[----:B------:R-:W-:Y:S02]  /*dcd0*/  LEA.HI.X.SX32 R61, R217, R0, 0x2, P1 ;  /* 0x00000000d93d7211 */ /* 0x000fe400008f16ff */
[----:B-1----:R-:W-:Y:S01]  /*dce0*/  LEA R4, P5, R220, R114, 0x2 ;  /* 0x00000072dc047211 */ /* 0x002fe200078a10ff */
[----:B------:R-:W-:Y:S01]  /*dcf0*/  IMAD R225, R225, UR4, RZ ;  /* 0x00000004e1e17c24 */ /* 0x000fe2000f8e02ff */
[-C--:B------:R-:W-:Y:S01]  /*dd00*/  LEA.HI.X.SX32 R51, R218, R0.reuse, 0x2, P0 ;  /* 0x00000000da337211 */ /* 0x080fe200000f16ff */
        /* <DEDUP_REMOVED lines=34> */
[----:B------:R3:W-:Y:S01]  /*df30*/  STL.64 [R1+0x4c8], R96 ;  /* 0x0004c86001007387 */ /* 0x0007e20000100a00 */
[----:B-1----:R-:W-:-:S03]  /*df40*/  LEA R188, P4, R228, R114, 0x2 ;  /* 0x00000072e4bc7211 */ /* 0x002fc600078810ff */
[----:B------:R1:W-:Y:S01]  /*df50*/  STL.64 [R1+0x4c0], R60 ;  /* 0x0004c03c01007387 */ /* 0x0003e20000100a00 */
[----:B--2---:R-:W-:-:S03]  /*df60*/  LEA R186, P3, R229, R114, 0x2 ;  /* 0x00000072e5ba7211 */ /* 0x004fc600078610ff */
[----:B------:R2:W-:Y:S01]  /*df70*/  STL.64 [R1+0x4b8], R50 ;  /* 0x0004b83201007387 */ /* 0x0005e20000100a00 */
[----:B------:R-:W-:Y:S02]  /*df80*/  LEA.HI.X.SX32 R189, R228, R0, 0x2, P4 ;  /* 0x00000000e4bd7211 */ /* 0x000fe400020f16ff */
[----:B---3--:R-:W-:Y:S01]  /*df90*/  LEA R96, P2, R230, R114, 0x2 ;  /* 0x00000072e6607211 */ /* 0x008fe200078410ff */
[----:B------:R3:W-:Y:S01]  /*dfa0*/  STL.64 [R1+0x4b0], R10 ;  /* 0x0004b00a01007387 */ /* 0x0007e20000100a00 */
[----:B------:R-:W-:Y:S01]  /*dfb0*/  IMAD R235, R235, UR4, RZ ;  /* 0x00000004ebeb7c24 */ /* 0x000fe2000f8e02ff */
[----:B------:R-:W-:Y:S02]  /*dfc0*/  LEA.HI.X.SX32 R187, R229, R0, 0x2, P3 ;  /* 0x00000000e5bb7211 */ /* 0x000fe400018f16ff */
[-C--:B-1----:R-:W-:Y:S01]  /*dfd0*/  LEA R60, P1, R231, R114.reuse, 0x2 ;  /* 0x00000072e73c7211 */ /* 0x082fe200078210ff */
[----:B------:R1:W-:Y:S01]  /*dfe0*/  STL.64 [R1+0x4a8], R4 ;  /* 0x0004a80401007387 */ /* 0x0003e20000100a00 */
[----:B------:R-:W-:Y:S01]  /*dff0*/  IMAD R236, R236, UR4, RZ ;  /* 0x00000004ecec7c24 */ /* 0x000fe2000f8e02ff */
[----:B--2---:R-:W-:Y:S01]  /*e000*/  LEA R50, P0, R232, R114, 0x2 ;  /* 0x00000072e8327211 */ /* 0x004fe200078010ff */
[----:B------:R-:W-:Y:S01]  /*e010*/  IMAD R237, R237, UR4, RZ ;  /* 0x00000004eded7c24 */ /* 0x000fe2000f8e02ff */
[----:B------:R-:W-:-:S02]  /*e020*/  LEA.HI.X.SX32 R97, R230, R0, 0x2, P2 ;  /* 0x00000000e6617211 */ /* 0x000fc400010f16ff */
[----:B---3--:R-:W-:Y:S01]  /*e030*/  LEA R10, P6, R233, R114, 0x2 ;  /* 0x00000072e90a7211 */ /* 0x008fe200078c10ff */
        /* <DEDUP_REMOVED lines=45> */
[C---:B---3--:R-:W-:Y:S01]  /*e310*/  LEA R96, P2, R244.reuse, R114, 0x2 ;  /* 0x00000072f4607211 */ /* 0x048fe200078410ff */
[----:B------:R3:W-:Y:S01]  /*e320*/  STL.64 [R1+0x440], R10 ;  /* 0x0004400a01007387 */ /* 0x0007e20000100a00 */
[----:B------:R-:W-:Y:S02]  /*e330*/  LEA.HI.X.SX32 R187, R243, R0, 0x2, P3 ;  /* 0x00000000f3bb7211 */ /* 0x000fe400018f16ff */
[----:B-1----:R-:W-:Y:S01]  /*e340*/  LEA R60, P1, R245, R114, 0x2 ;  /* 0x00000072f53c7211 */ /* 0x002fe200078210ff */
[----:B------:R1:W-:Y:S01]  /*e350*/  STL.64 [R1+0x438], R4 ;  /* 0x0004380401007387 */ /* 0x0003e20000100a00 */
[----:B------:R-:W-:Y:S02]  /*e360*/  LEA.HI.X.SX32 R97, R244, R0, 0x2, P2 ;  /* 0x00000000f4617211 */ /* 0x000fe400010f16ff */
[----:B--2---:R-:W-:Y:S01]  /*e370*/  LEA R50, P0, R246, R114, 0x2 ;  /* 0x00000072f6327211 */ /* 0x004fe200078010ff */
[----:B------:R-:W-:Y:S01]  /*e380*/  IMAD R249, R249, UR4, RZ ;  /* 0x00000004f9f97c24 */ /* 0x000fe2000f8e02ff */
[----:B------:R-:W-:-:S02]  /*e390*/  LEA.HI.X.SX32 R61, R245, R0, 0x2, P1 ;  /* 0x00000000f53d7211 */ /* 0x000fc400008f16ff */
[C---:B---3--:R-:W-:Y:S01]  /*e3a0*/  LEA R10, P6, R247.reuse, R114, 0x2 ;  /* 0x00000072f70a7211 */ /* 0x048fe200078c10ff */
        /* <DEDUP_REMOVED lines=9> */
[----:B------:R-:W-:-:S02]  /*e440*/  IMAD R181, R181, UR4, RZ ;  /* 0x00000004b5b57c24 */ /* 0x000fc4000f8e02ff */
[----:B------:R-:W-:Y:S01]  /*e450*/  IMAD R183, R183, UR4, RZ ;  /* 0x00000004b7b77c24 */ /* 0x000fe2000f8e02ff */
[----:B------:R3:W-:Y:S01]  /*e460*/  STL.64 [R1+0x420], R96 ;  /* 0x0004206001007387 */ /* 0x0007e20000100a00 */
[----:B------:R-:W-:Y:S01]  /*e470*/  IMAD R179, R179, UR4, RZ ;  /* 0x00000004b3b37c24 */ /* 0x000fe2000f8e02ff */
[-C--:B-1----:R-:W-:Y:S02]  /*e480*/  LEA R188, P4, R249, R114.reuse, 0x2 ;  /* 0x00000072f9bc7211 */ /* 0x082fe400078810ff */
[----:B------:R1:W-:Y:S01]  /*e490*/  STL.64 [R1+0x418], R60 ;  /* 0x0004183c01007387 */ /* 0x0003e20000100a00 */
[----:B--2---:R-:W-:-:S03]  /*e4a0*/  LEA R186, P3, R250, R114, 0x2 ;  /* 0x00000072faba7211 */ /* 0x004fc600078610ff */
[----:B------:R2:W-:Y:S01]  /*e4b0*/  STL.64 [R1+0x410], R50 ;  /* 0x0004103201007387 */ /* 0x0005e20000100a00 */
[----:B------:R-:W-:Y:S02]  /*e4c0*/  LEA.HI.X.SX32 R189, R249, R0, 0x2, P4 ;  /* 0x00000000f9bd7211 */ /* 0x000fe400020f16ff */
[----:B---3--:R-:W-:Y:S01]  /*e4d0*/  LEA R96, P2, R182, R114, 0x2 ;  /* 0x00000072b6607211 */ /* 0x008fe200078410ff */
[----:B------:R3:W-:Y:S01]  /*e4e0*/  STL.64 [R1+0x408], R10 ;  /* 0x0004080a01007387 */ /* 0x0007e20000100a00 */
[----:B------:R-:W-:Y:S02]  /*e4f0*/  LEA.HI.X.SX32 R187, R250, R0, 0x2, P3 ;  /* 0x00000000fabb7211 */ /* 0x000fe400018f16ff */
[----:B-1----:R-:W-:Y:S01]  /*e500*/  LEA R60, P1, R184, R114, 0x2 ;  /* 0x00000072b83c7211 */ /* 0x002fe200078210ff */
[----:B------:R1:W-:Y:S01]  /*e510*/  STL.64 [R1+0x3f8], R4 ;  /* 0x0003f80401007387 */ /* 0x0003e20000100a00 */
[----:B------:R-:W-:Y:S02]  /*e520*/  LEA.HI.X.SX32 R97, R182, R0, 0x2, P2 ;  /* 0x00000000b6617211 */ /* 0x000fe400010f16ff */
[----:B--2---:R-:W-:-:S02]  /*e530*/  LEA R50, P0, R183, R114, 0x2 ;  /* 0x00000072b7327211 */ /* 0x004fc400078010ff */
[----:B------:R-:W-:Y:S02]  /*e540*/  LEA.HI.X.SX32 R61, R184, R0, 0x2, P1 ;  /* 0x00000000b83d7211 */ /* 0x000fe400008f16ff */
[-C--:B---3--:R-:W-:Y:S02]  /*e550*/  LEA R10, P6, R179, R114.reuse, 0x2 ;  /* 0x00000072b30a7211 */ /* 0x088fe400078c10ff */
[----:B-1----:R-:W-:Y:S01]  /*e560*/  LEA R4, P5, R181, R114, 0x2 ;  /* 0x00000072b5047211 */ /* 0x002fe200078a10ff */
[----:B------:R-:W-:Y:S01]  /*e570*/  STL.64 [R1+0x3f0], R188 ;  /* 0x0003f0bc01007387 */ /* 0x000fe20000100a00 */
[-C--:B------:R-:W-:Y:S02]  /*e580*/  LEA.HI.X.SX32 R51, R183, R0.reuse, 0x2, P0 ;  /* 0x00000000b7337211 */ /* 0x080fe400000f16ff */
[-C--:B------:R-:W-:Y:S01]  /*e590*/  LEA.HI.X.SX32 R5, R181, R0.reuse, 0x2, P5 ;  /* 0x00000000b5057211 */ /* 0x080fe200028f16ff */
[----:B------:R-:W-:Y:S01]  /*e5a0*/  STL.64 [R1+0x3e8], R186 ;  /* 0x0003e8ba01007387 */ /* 0x000fe20000100a00 */
[----:B------:R-:W-:-:S03]  /*e5b0*/  LEA.HI.X.SX32 R11, R179, R0, 0x2, P6 ;  /* 0x00000000b30b7211 */ /* 0x000fc600030f16ff */
[----:B------:R-:W-:Y:S04]  /*e5c0*/  STL.64 [R1+0x3e0], R96 ;  /* 0x0003e06001007387 */ /* 0x000fe80000100a00 */
[----:B------:R1:W-:Y:S04]  /*e5d0*/  STL.64 [R1+0x3d8], R60 ;  /* 0x0003d83c01007387 */ /* 0x0003e80000100a00 */
[----:B------:R2:W-:Y:S04]  /*e5e0*/  STL.64 [R1+0x3c0], R4 ;  /* 0x0003c00401007387 */ /* 0x0005e80000100a00 */
[----:B------:R3:W-:Y:S04]  /*e5f0*/  STL.64 [R1+0x3d0], R50 ;  /* 0x0003d03201007387 */ /* 0x0007e80000100a00 */
[----:B------:R4:W-:Y:S04]  /*e600*/  STL.64 [R1+0x3c8], R10 ;  /* 0x0003c80a01007387 */ /* 0x0009e80000100a00 */
[----:B------:R-:W4:Y:S01]  /*e610*/  LDL.LU R39, [R1+0x17c] ;  /* 0x00017c0001277983 */ /* 0x000f220000300800 */
[----:B------:R-:W-:Y:S01]  /*e620*/  IMAD.MOV.U32 R87, RZ, RZ, R42 ;  /* 0x000000ffff577224 */ /* 0x000fe200078e002a */
[----:B------:R-:W-:Y:S01]  /*e630*/  ULDC UR44, c[0x0][0x240] ;  /* 0x00009000002c7ab9 */ /* 0x000fe20000000800 */
[----:B------:R-:W-:Y:S01]  /*e640*/  IMAD.MOV.U32 R67, RZ, RZ, R31 ;  /* 0x000000ffff437224 */ /* 0x000fe200078e001f */
[----:B------:R-:W4:Y:S01]  /*e650*/  LDL.LU R37, [R1+0x178] ;  /* 0x0001780001257983 */ /* 0x000f220000300800 */
[----:B-1----:R-:W-:Y:S01]  /*e660*/  IMAD.MOV.U32 R61, RZ, RZ, R45 ;  /* 0x000000ffff3d7224 */ /* 0x002fe200078e002d */
[----:B------:R-:W-:Y:S01]  /*e670*/  ULDC UR52, c[0x0][0x240] ;  /* 0x0000900000347ab9 */ /* 0x000fe20000000800 */
[----:B------:R-:W-:Y:S01]  /*e680*/  IMAD.MOV.U32 R68, RZ, RZ, R29 ;  /* 0x000000ffff447224 */ /* 0x000fe200078e001d */
[----:B------:R-:W4:Y:S01]  /*e690*/  LDL.LU R33, [R1+0x170] ;  /* 0x0001700001217983 */ /* 0x000f220000300800 */
[----:B------:R-:W-:Y:S01]  /*e6a0*/  IMAD.MOV.U32 R60, RZ, RZ, R46 ;  /* 0x000000ffff3c7224 */ /* 0x000fe200078e002e */
[----:B------:R-:W-:Y:S01]  /*e6b0*/  ULDC UR55, c[0x0][0x240] ;  /* 0x0000900000377ab9 */ /* 0x000fe20000000800 */
[----:B------:R-:W-:Y:S01]  /*e6c0*/  IMAD.MOV.U32 R53, RZ, RZ, R25 ;  /* 0x000000ffff357224 */ /* 0x000fe200078e0019 */
[----:B------:R-:W4:Y:S01]  /*e6d0*/  LDL.LU R78, [R1+0x184] ;  /* 0x00018400014e7983 */ /* 0x000f220000300800 */
[----:B------:R-:W-:Y:S01]  /*e6e0*/  IMAD.MOV.U32 R72, RZ, RZ, R65 ;  /* 0x000000ffff487224 */ /* 0x000fe200078e0041 */
[----:B------:R-:W-:Y:S01]  /*e6f0*/  ULDC UR42, c[0x0][0x240] ;  /* 0x00009000002a7ab9 */ /* 0x000fe20000000800 */
[----:B--2---:R-:W-:Y:S01]  /*e700*/  IMAD.MOV.U32 R5, RZ, RZ, R9 ;  /* 0x000000ffff057224 */ /* 0x004fe200078e0009 */
[----:B------:R-:W2:Y:S01]  /*e710*/  LDL R74, [R1+0xe3c] ;  /* 0x000e3c00014a7983 */ /* 0x000ea20000100800 */
[----:B------:R-:W-:Y:S01]  /*e720*/  IMAD.MOV.U32 R4, RZ, RZ, R8 ;  /* 0x000000ffff047224 */ /* 0x000fe200078e0008 */
[----:B------:R-:W-:Y:S01]  /*e730*/  ULDC UR54, c[0x0][0x240] ;  /* 0x0000900000367ab9 */ /* 0x000fe20000000800 */
[----:B------:R-:W-:Y:S01]  /*e740*/  IMAD.MOV.U32 R192, RZ, RZ, R102 ;  /* 0x000000ffffc07224 */ /* 0x000fe200078e0066 */
[----:B------:R-:W2:Y:S01]  /*e750*/  LDL.LU R42, [R1+0x130] ;  /* 0x00013000012a7983 */ /* 0x000ea20000300800 */
[----:B------:R-:W-:Y:S01]  /*e760*/  IMAD.MOV.U32 R193, RZ, RZ, R103 ;  /* 0x000000ffffc17224 */ /* 0x000fe200078e0067 */
[----:B------:R-:W-:Y:S01]  /*e770*/  ULDC UR43, c[0x0][0x240] ;  /* 0x00009000002b7ab9 */ /* 0x000fe20000000800 */
[----:B------:R-:W-:Y:S01]  /*e780*/  IMAD.MOV.U32 R194, RZ, RZ, R104 ;  /* 0x000000ffffc27224 */ /* 0x000fe200078e0068 */
[----:B------:R-:W2:Y:S01]  /*e790*/  LDL.LU R43, [R1+0x12c] ;  /* 0x00012c00012b7983 */ /* 0x000ea20000300800 */
[----:B------:R-:W-:Y:S01]  /*e7a0*/  IMAD.MOV.U32 R45, RZ, RZ, R27 ;  /* 0x000000ffff2d7224 */ /* 0x000fe200078e001b */
[----:B------:R-:W-:Y:S01]  /*e7b0*/  ULDC UR53, c[0x0][0x240] ;  /* 0x0000900000357ab9 */ /* 0x000fe20000000800 */
[----:B------:R-:W-:Y:S01]  /*e7c0*/  IMAD.MOV.U32 R195, RZ, RZ, R105 ;  /* 0x000000ffffc37224 */ /* 0x000fe200078e0069 */
[----:B---3--:R-:W3:Y:S01]  /*e7d0*/  LDL.LU R50, [R1+0x110] ;  /* 0x0001100001327983 */ /* 0x008ee20000300800 */
[----:B------:R-:W-:Y:S01]  /*e7e0*/  IMAD.MOV.U32 R196, RZ, RZ, R106 ;  /* 0x000000ffffc47224 */ /* 0x000fe200078e006a */
[----:B------:R-:W-:Y:S01]  /*e7f0*/  ULDC UR5, c[0x0][0x240] ;  /* 0x0000900000057ab9 */ /* 0x000fe20000000800 */
[----:B------:R-:W-:Y:S01]  /*e800*/  IMAD.MOV.U32 R197, RZ, RZ, R107 ;  /* 0x000000ffffc57224 */ /* 0x000fe200078e006b */
[----:B------:R-:W3:Y:S01]  /*e810*/  LDL.LU R51, [R1+0x10c] ;  /* 0x00010c0001337983 */ /* 0x000ee20000300800 */
        /* <DEDUP_REMOVED lines=8> */
[----:B------:R-:W-:Y:S01]  /*e8a0*/  IMAD R17, R17, UR4, RZ ;  /* 0x0000000411117c24 */ /* 0x000fe2000f8e02ff */
[----:B------:R-:W-:Y:S01]  /*e8b0*/  ULDC UR8, c[0x0][0x240] ;  /* 0x0000900000087ab9 */ /* 0x000fe20000000800 */
[----:B------:R-:W-:Y:S01]  /*e8c0*/  IMAD R14, R14, UR4, RZ ;  /* 0x000000040e0e7c24 */ /* 0x000fe2000f8e02ff */
[----:B------:R-:W3:Y:S01]  /*e8d0*/  LDL.LU R27, [R1+0x164] ;  /* 0x00016400011b7983 */ /* 0x000ee20000300800 */
[----:B----4-:R-:W-:Y:S01]  /*e8e0*/  IMAD R13, R13, UR4, RZ ;  /* 0x000000040d0d7c24 */ /* 0x010fe2000f8e02ff */
[----:B------:R-:W-:Y:S01]  /*e8f0*/  ULDC UR9, c[0x0][0x240] ;  /* 0x0000900000097ab9 */ /* 0x000fe20000000800 */
[----:B------:R-:W-:Y:S01]  /*e900*/  IMAD R12, R12, UR4, RZ ;  /* 0x000000040c0c7c24 */ /* 0x000fe2000f8e02ff */
[----:B------:R-:W4:Y:S01]  /*e910*/  LDL.LU R25, [R1+0x160] ;  /* 0x0001600001197983 */ /* 0x000f220000300800 */
[----:B------:R-:W-:Y:S01]  /*e920*/  IMAD R22, R22, UR4, RZ ;  /* 0x0000000416167c24 */ /* 0x000fe2000f8e02ff */
[----:B------:R-:W-:Y:S01]  /*e930*/  ULDC UR10, c[0x0][0x240] ;  /* 0x00009000000a7ab9 */ /* 0x000fe20000000800 */
[----:B------:R-:W-:Y:S01]  /*e940*/  IMAD R20, R20, UR4, RZ ;  /* 0x0000000414147c24 */ /* 0x000fe2000f8e02ff */
[----:B------:R-:W4:Y:S01]  /*e950*/  LDL.LU R21, [R1+0x158] ;  /* 0x0001580001157983 */ /* 0x000f220000300800 */
[----:B------:R-:W-:Y:S01]  /*e960*/  IMAD.MOV.U32 R65, RZ, RZ, R57 ;  /* 0x000000ffff417224 */ /* 0x000fe200078e0039 */
[----:B------:R-:W-:Y:S01]  /*e970*/  ULDC UR11, c[0x0][0x240] ;  /* 0x00009000000b7ab9 */ /* 0x000fe20000000800 */
[----:B------:R-:W-:Y:S01]  /*e980*/  IMAD.MOV.U32 R57, RZ, RZ, R48 ;  /* 0x000000ffff397224 */ /* 0x000fe200078e0030 */
[----:B------:R-:W2:Y:S01]  /*e990*/  LDL.LU R95, [R1+0x150] ;  /* 0x00015000015f7983 */ /* 0x000ea20000300800 */
[----:B------:R-:W-:Y:S01]  /*e9a0*/  IMAD.MOV.U32 R48, RZ, RZ, R41 ;  /* 0x000000ffff307224 */ /* 0x000fe200078e0029 */
[----:B------:R-:W-:Y:S01]  /*e9b0*/  ULDC UR12, c[0x0][0x240] ;  /* 0x00009000000c7ab9 */ /* 0x000fe20000000800 */
[----:B------:R-:W-:Y:S01]  /*e9c0*/  IMAD R24, R24, UR4, RZ ;  /* 0x0000000418187c24 */ /* 0x000fe2000f8e02ff */
[----:B------:R-:W3:Y:S01]  /*e9d0*/  LDL.LU R41, [R1+0x180] ;  /* 0x0001800001297983 */ /* 0x000ee20000300800 */
[----:B------:R-:W-:Y:S01]  /*e9e0*/  IMAD R26, R26, UR4, RZ ;  /* 0x000000041a1a7c24 */ /* 0x000fe2000f8e02ff */
[----:B------:R-:W-:Y:S01]  /*e9f0*/  ULDC UR13, c[0x0][0x240] ;  /* 0x00009000000d7ab9 */ /* 0x000fe20000000800 */
[----:B------:R-:W-:Y:S01]  /*ea00*/  IMAD R30, R30, UR4, RZ ;  /* 0x000000041e1e7c24 */ /* 0x000fe2000f8e02ff */
[----:B------:R-:W-:Y:S01]  /*ea10*/  STL [R1+0x18c0], R6 ;  /* 0x0018c00601007387 */ /* 0x000fe20000100800 */
[----:B------:R-:W-:Y:S01]  /*ea20*/  IMAD R28, R28, UR4, RZ ;  /* 0x000000041c1c7c24 */ /* 0x000fe2000f8e02ff */
[----:B------:R-:W-:Y:S01]  /*ea30*/  ULDC UR14, c[0x0][0x240] ;  /* 0x00009000000e7ab9 */ /* 0x000fe20000000800 */
        /* <DEDUP_REMOVED lines=59> */
[----:B--2---:R-:W-:-:S02]  /*edf0*/  IMAD.MOV.U32 R96, RZ, RZ, R95 ;  /* 0x000000ffff607224 */ /* 0x004fc400078e005f */
[----:B------:R-:W-:Y:S02]  /*ee00*/  IMAD.MOV.U32 R95, RZ, RZ, R94 ;  /* 0x000000ffff5f7224 */ /* 0x000fe400078e005e */
[----:B------:R-:W-:Y:S02]  /*ee10*/  IMAD.MOV.U32 R94, RZ, RZ, R93 ;  /* 0x000000ffff5e7224 */ /* 0x000fe400078e005d */
[----:B------:R-:W-:Y:S02]  /*ee20*/  IMAD.MOV.U32 R93, RZ, RZ, R92 ;  /* 0x000000ffff5d7224 */ /* 0x000fe400078e005c */
[----:B------:R-:W-:Y:S02]  /*ee30*/  IMAD.MOV.U32 R92, RZ, RZ, R91 ;  /* 0x000000ffff5c7224 */ /* 0x000fe400078e005b */
[----:B------:R-:W-:Y:S02]  /*ee40*/  IMAD.MOV.U32 R97, RZ, RZ, R96 ;  /* 0x000000ffff617224 */ /* 0x000fe400078e0060 */
[----:B------:R-:W-:-:S02]  /*ee50*/  IMAD.MOV.U32 R91, RZ, RZ, R35 ;  /* 0x000000ffff5b7224 */ /* 0x000fc400078e0023 */
[----:B------:R-:W-:Y:S01]  /*ee60*/  IMAD.MOV.U32 R96, RZ, RZ, R95 ;  /* 0x000000ffff607224 */ /* 0x000fe200078e005f */
[----:B------:R-:W2:Y:S01]  /*ee70*/  LDL.LU R35, [R1+0x174] ;  /* 0x0001740001237983 */ /* 0x000ea20000300800 */
[----:B------:R-:W-:Y:S02]  /*ee80*/  IMAD.MOV.U32 R95, RZ, RZ, R94 ;  /* 0x000000ffff5f7224 */ /* 0x000fe400078e005e */
[----:B------:R-:W-:Y:S02]  /*ee90*/  IMAD.MOV.U32 R94, RZ, RZ, R93 ;  /* 0x000000ffff5e7224 */ /* 0x000fe400078e005d */
[----:B------:R-:W-:Y:S02]  /*eea0*/  IMAD.MOV.U32 R93, RZ, RZ, R92 ;  /* 0x000000ffff5d7224 */ /* 0x000fe400078e005c */
[----:B------:R-:W-:Y:S02]  /*eeb0*/  IMAD.MOV.U32 R92, RZ, RZ, R91 ;  /* 0x000000ffff5c7224 */ /* 0x000fe400078e005b */
[----:B------:R-:W-:-:S02]  /*eec0*/  IMAD.MOV.U32 R176, RZ, RZ, R97 ;  /* 0x000000ffffb07224 */ /* 0x000fc400078e0061 */
[----:B------:R-:W-:Y:S02]  /*eed0*/  IMAD.MOV.U32 R91, RZ, RZ, R89 ;  /* 0x000000ffff5b7224 */ /* 0x000fe400078e0059 */
        /* <DEDUP_REMOVED lines=17> */
[----:B------:R-:W4:Y:S01]  /*eff0*/  LDL.LU R23, [R1+0x15c] ;  /* 0x00015c0001177983 */ /* 0x000f220000300800 */
[----:B------:R-:W-:-:S03]  /*f000*/  IMAD R10, R176, UR4, RZ ;  /* 0x00000004b00a7c24 */ /* 0x000fc6000f8e02ff */
[----:B------:R-:W4:Y:S04]  /*f010*/  LDL.LU R19, [R1+0x154] ;  /* 0x0001540001137983 */ /* 0x000f280000300800 */
[----:B------:R-:W4:Y:S04]  /*f020*/  LDL.LU R78, [R1+0xa8] ;  /* 0x0000a800014e7983 */ /* 0x000f280000300800 */
[----:B------:R-:W3:Y:S02]  /*f030*/  LDL.LU R176, [R1+0x148] ;  /* 0x0001480001b07983 */ /* 0x000ee40000300800 */
[----:B---3--:R-:W-:-:S02]  /*f040*/  IMAD R9, R176, UR4, RZ ;  /* 0x00000004b0097c24 */ /* 0x008fc4000f8e02ff */
[----:B------:R-:W3:Y:S02]  /*f050*/  LDL.LU R176, [R1+0x144] ;  /* 0x0001440001b07983 */ /* 0x000ee40000300800 */
[----:B---3--:R-:W-:Y:S02]  /*f060*/  IMAD R8, R176, UR4, RZ ;  /* 0x00000004b0087c24 */ /* 0x008fe4000f8e02ff */
[----:B------:R-:W3:Y:S02]  /*f070*/  LDL.LU R176, [R1+0x140] ;  /* 0x0001400001b07983 */ /* 0x000ee40000300800 */
[----:B---3--:R-:W-:Y:S02]  /*f080*/  IMAD R7, R176, UR4, RZ ;  /* 0x00000004b0077c24 */ /* 0x008fe4000f8e02ff */
[----:B------:R-:W3:Y:S01]  /*f090*/  LDL.LU R176, [R1+0x13c] ;  /* 0x00013c0001b07983 */ /* 0x000ee20000300800 */
[----:B------:R-:W-:Y:S02]  /*f0a0*/  IMAD.MOV.U32 R187, RZ, RZ, R5 ;  /* 0x000000ffffbb7224 */ /* 0x000fe400078e0005 */
[----:B---3--:R-:W-:-:S02]  /*f0b0*/  IMAD R5, R176, UR4, RZ ;  /* 0x00000004b0057c24 */ /* 0x008fc4000f8e02ff */
[----:B------:R-:W3:Y:S01]  /*f0c0*/  LDL.LU R176, [R1+0x138] ;  /* 0x0001380001b07983 */ /* 0x000ee20000300800 */
[----:B------:R-:W-:-:S04]  /*f0d0*/  IMAD.MOV.U32 R186, RZ, RZ, R4 ;  /* 0x000000ffffba7224 */ /* 0x000fc800078e0004 */
        /* <DEDUP_REMOVED lines=18> */
[----:B---3--:R-:W-:Y:S02]  /*f200*/  IMAD R4, R176, UR4, RZ ;  /* 0x00000004b0047c24 */ /* 0x008fe4000f8e02ff */
[----:B------:R-:W3:Y:S04]  /*f210*/  LDL.LU R176, [R1+0x134] ;  /* 0x0001340001b07983 */ /* 0x000ee80000300800 */
[----:B------:R-:W3:Y:S04]  /*f220*/  LDL.LU R44, [R1+0x128] ;  /* 0x00012800012c7983 */ /* 0x000ee80000300800 */
[----:B------:R-:W3:Y:S04]  /*f230*/  LDL.LU R49, [R1+0x114] ;  /* 0x0001140001317983 */ /* 0x000ee80000300800 */
[----:B------:R-:W3:Y:S01]  /*f240*/  LDL.LU R52, [R1+0x108] ;  /* 0x0001080001347983 */ /* 0x000ee20000300800 */
[----:B------:R-:W-:-:S02]  /*f250*/  IMAD.MOV.U32 R70, RZ, RZ, R64 ;  /* 0x000000ffff467224 */ /* 0x000fc400078e0040 */
[----:B------:R-:W-:Y:S02]  /*f260*/  IMAD.MOV.U32 R64, RZ, RZ, R59 ;  /* 0x000000ffff407224 */ /* 0x000fe400078e003b */
[----:B------:R-:W3:Y:S01]  /*f270*/  LDL.LU R59, [R1+0xf4] ;  /* 0x0000f400013b7983 */ /* 0x000ee20000300800 */
[----:B------:R-:W-:-:S03]  /*f280*/  IMAD.MOV.U32 R102, RZ, RZ, R62 ;  /* 0x000000ffff667224 */ /* 0x000fc600078e003e */
[----:B------:R-:W3:Y:S01]  /*f290*/  LDL.LU R62, [R1+0xe8] ;  /* 0x0000e800013e7983 */ /* 0x000ee20000300800 */
[----:B------:R-:W-:Y:S02]  /*f2a0*/  IMAD.MOV.U32 R103, RZ, RZ, R81 ;  /* 0x000000ffff677224 */ /* 0x000fe400078e0051 */
[----:B------:R-:W-:Y:S02]  /*f2b0*/  IMAD.MOV.U32 R81, RZ, RZ, R71 ;  /* 0x000000ffff517224 */ /* 0x000fe400078e0047 */
        /* <DEDUP_REMOVED lines=12> */
[----:B------:R-:W3:Y:S01]  /*f380*/  LDL.LU R79, [R1+0xa4] ;  /* 0x0000a400014f7983 */ /* 0x000ee20000300800 */
[----:B------:R-:W-:-:S03]  /*f390*/  IMAD.MOV.U32 R108, RZ, RZ, R82 ;  /* 0x000000ffff6c7224 */ /* 0x000fc600078e0052 */
[----:B------:R-:W3:Y:S01]  /*f3a0*/  LDL.LU R82, [R1+0x98] ;  /* 0x0000980001527983 */ /* 0x000ee20000300800 */
[----:B------:R-:W-:Y:S02]  /*f3b0*/  IMAD.MOV.U32 R90, RZ, RZ, R89 ;  /* 0x000000ffff5a7224 */ /* 0x000fe400078e0059 */
[----:B------:R-:W-:Y:S02]  /*f3c0*/  IMAD.MOV.U32 R109, RZ, RZ, R84 ;  /* 0x000000ffff6d7224 */ /* 0x000fe400078e0054 */
[----:B------:R-:W-:Y:S01]  /*f3d0*/  IMAD.MOV.U32 R89, RZ, RZ, R88 ;  /* 0x000000ffff597224 */ /* 0x000fe200078e0058 */
[----:B------:R-:W3:Y:S01]  /*f3e0*/  LDL.LU R84, [R1+0x90] ;  /* 0x0000900001547983 */ /* 0x000ee20000300800 */
[----:B------:R-:W-:Y:S02]  /*f3f0*/  IMAD.MOV.U32 R178, RZ, RZ, R252 ;  /* 0x000000ffffb27224 */ /* 0x000fe400078e00fc */
[----:B------:R-:W-:Y:S02]  /*f400*/  IMAD.MOV.U32 R252, RZ, RZ, R90 ;  /* 0x000000fffffc7224 */ /* 0x000fe400078e005a */
[----:B------:R-:W-:-:S04]  /*f410*/  IMAD.MOV.U32 R90, RZ, RZ, R89 ;  /* 0x000000ffff5a7224 */ /* 0x000fc800078e0059 */
[----:B------:R-:W-:Y:S02]  /*f420*/  IMAD.MOV.U32 R185, RZ, RZ, R90 ;  /* 0x000000ffffb97224 */ /* 0x000fe400078e005a */
[----:B------:R-:W-:Y:S02]  /*f430*/  IMAD R41, R41, UR4, RZ ;  /* 0x0000000429297c24 */ /* 0x000fe4000f8e02ff */
[----:B------:R-:W-:Y:S02]  /*f440*/  IMAD R39, R39, UR4, RZ ;  /* 0x0000000427277c24 */ /* 0x000fe4000f8e02ff */
[----:B------:R-:W-:Y:S01]  /*f450*/  IMAD R37, R37, UR4, RZ ;  /* 0x0000000425257c24 */ /* 0x000fe2000f8e02ff */
[----:B------:R-:W-:Y:S01]  /*f460*/  LEA R184, P5, R41, R114, 0x2 ;  /* 0x0000007229b87211 */ /* 0x000fe200078a10ff */
[----:B--2---:R-:W-:Y:S02]  /*f470*/  IMAD R35, R35, UR4, RZ ;  /* 0x0000000423237c24 */ /* 0x004fe4000f8e02ff */
[----:B------:R-:W-:-:S02]  /*f480*/  IMAD R33, R33, UR4, RZ ;  /* 0x0000000421217c24 */ /* 0x000fc4000f8e02ff */
[----:B------:R-:W-:Y:S01]  /*f490*/  IMAD R182, R170, UR44, RZ ;  /* 0x0000002caab67c24 */ /* 0x000fe2000f8e02ff */
[-C--:B------:R-:W-:Y:S01]  /*f4a0*/  LEA R212, P6, R39, R114.reuse, 0x2 ;  /* 0x0000007227d47211 */ /* 0x080fe200078c10ff */
[----:B------:R-:W-:Y:S02]  /*f4b0*/  IMAD R31, R31, UR4, RZ ;  /* 0x000000041f1f7c24 */ /* 0x000fe4000f8e02ff */
[----:B------:R-:W-:Y:S01]  /*f4c0*/  IMAD R170, R15, UR52, RZ ;  /* 0x000000340faa7c24 */ /* 0x000fe2000f8e02ff */
[----:B------:R-:W-:Y:S01]  /*f4d0*/  LEA R210, P0, R37, R114, 0x2 ;  /* 0x0000007225d27211 */ /* 0x000fe200078010ff */
[----:B------:R-:W-:Y:S02]  /*f4e0*/  IMAD R29, R29, UR4, RZ ;  /* 0x000000041d1d7c24 */ /* 0x000fe4000f8e02ff */
[----:B------:R-:W-:Y:S01]  /*f4f0*/  IMAD R15, R185, UR55, RZ ;  /* 0x00000037b90f7c24 */ /* 0x000fe2000f8e02ff */
[----:B------:R-:W-:Y:S01]  /*f500*/  LEA.HI.X.SX32 R185, R41, R0, 0x2, P5 ;  /* 0x0000000029b97211 */ /* 0x000fe200028f16ff */
[----:B------:R-:W-:Y:S01]  /*f510*/  IMAD R27, R27, UR4, RZ ;  /* 0x000000041b1b7c24 */ /* 0x000fe2000f8e02ff */
[----:B------:R-:W-:-:S02]  /*f520*/  LEA R204, P1, R35, R114, 0x2 ;  /* 0x0000007223cc7211 */ /* 0x000fc400078210ff */
[-C--:B------:R-:W-:Y:S01]  /*f530*/  LEA R208, P2, R33, R114.reuse, 0x2 ;  /* 0x0000007221d07211 */ /* 0x080fe200078410ff */
[----:B----4-:R-:W-:Y:S01]  /*f540*/  IMAD R25, R25, UR4, RZ ;  /* 0x0000000419197c24 */ /* 0x010fe2000f8e02ff */
[----:B------:R-:W-:Y:S02]  /*f550*/  LEA R206, P3, R31, R114, 0x2 ;  /* 0x000000721fce7211 */ /* 0x000fe400078610ff */
[----:B------:R-:W-:Y:S01]  /*f560*/  LEA.HI.X.SX32 R213, R39, R0, 0x2, P6 ;  /* 0x0000000027d57211 */ /* 0x000fe200030f16ff */
[----:B---3--:R-:W-:Y:S02]  /*f570*/  IMAD R3, R176, UR4, RZ ;  /* 0x00000004b0037c24 */ /* 0x008fe4000f8e02ff */
[----:B------:R-:W-:Y:S02]  /*f580*/  IMAD.MOV.U32 R176, RZ, RZ, R86 ;  /* 0x000000ffffb07224 */ /* 0x000fe400078e0056 */
[----:B------:R-:W2:Y:S04]  /*f590*/  LDL.LU R86, [R1+0x88] ;  /* 0x0000880001567983 */ /* 0x000ea80000300800 */
[----:B------:R-:W3:Y:S04]  /*f5a0*/  LDL.LU R88, [R1+0x80] ;  /* 0x0000800001587983 */ /* 0x000ee80000300800 */
[----:B------:R-:W4:Y:S04]  /*f5b0*/  LDL.LU R89, [R1+0x7c] ;  /* 0x00007c0001597983 */ /* 0x000f280000300800 */
[----:B------:R-:W4:Y:S01]  /*f5c0*/  LDL.LU R90, [R1+0x78] ;  /* 0x00007800015a7983 */ /* 0x000f220000300800 */
[----:B------:R-:W-:Y:S01]  /*f5d0*/  LEA R202, P4, R29, R114, 0x2 ;  /* 0x000000721dca7211 */ /* 0x000fe200078810ff */
[----:B------:R-:W-:Y:S01]  /*f5e0*/  IMAD R23, R23, UR4, RZ ;  /* 0x0000000417177c24 */ /* 0x000fe2000f8e02ff */
[-C--:B------:R-:W-:Y:S01]  /*f5f0*/  LEA.HI.X.SX32 R211, R37, R0.reuse, 0x2, P0 ;  /* 0x0000000025d37211 */ /* 0x080fe200000f16ff */
[----:B------:R1:W-:Y:S01]  /*f600*/  STL.64 [R1+0x3b8], R184 ;  /* 0x0003b8b801007387 */ /* 0x0003e20000100a00 */
[-C--:B------:R-:W-:Y:S01]  /*f610*/  LEA.HI.X.SX32 R205, R35, R0.reuse, 0x2, P1 ;  /* 0x0000000023cd7211 */ /* 0x080fe200008f16ff */
[----:B------:R-:W-:Y:S01]  /*f620*/  IMAD R21, R21, UR4, RZ ;  /* 0x0000000415157c24 */ /* 0x000fe2000f8e02ff */
[-C--:B------:R-:W-:Y:S01]  /*f630*/  LEA.HI.X.SX32 R209, R33, R0.reuse, 0x2, P2 ;  /* 0x0000000021d17211 */ /* 0x080fe200010f16ff */
[----:B------:R-:W-:Y:S01]  /*f640*/  IMAD R19, R19, UR4, RZ ;  /* 0x0000000413137c24 */ /* 0x000fe2000f8e02ff */
[-C--:B------:R-:W-:Y:S01]  /*f650*/  LEA.HI.X.SX32 R207, R31, R0.reuse, 0x2, P3 ;  /* 0x000000001fcf7211 */ /* 0x080fe200018f16ff */
[----:B------:R1:W-:Y:S01]  /*f660*/  STL.64 [R1+0x3b0], R212 ;  /* 0x0003b0d401007387 */ /* 0x0003e20000100a00 */
[----:B------:R-:W-:-:S02]  /*f670*/  LEA.HI.X.SX32 R203, R29, R0, 0x2, P4 ;  /* 0x000000001dcb7211 */ /* 0x000fc400020f16ff */
[C---:B-1----:R-:W-:Y:S01]  /*f680*/  LEA R184, P5, R27.reuse, R114, 0x2 ;  /* 0x000000721bb87211 */ /* 0x042fe200078a10ff */
[----:B------:R1:W-:Y:S03]  /*f690*/  STL.64 [R1+0x3a8], R210 ;  /* 0x0003a8d201007387 */ /* 0x0003e60000100a00 */
[----:B------:R-:W-:Y:S01]  /*f6a0*/  LEA.HI.X.SX32 R185, R27, R0, 0x2, P5 ;  /* 0x000000001bb97211 */ /* 0x000fe200028f16ff */
[----:B------:R1:W-:Y:S01]  /*f6b0*/  STL.64 [R1+0x3a0], R204 ;  /* 0x0003a0cc01007387 */ /* 0x0003e20000100a00 */
[----:B------:R-:W-:-:S03]  /*f6c0*/  LEA R212, P6, R25, R114, 0x2 ;  /* 0x0000007219d47211 */ /* 0x000fc600078c10ff */
[----:B------:R1:W-:Y:S01]  /*f6d0*/  STL.64 [R1+0x398], R208 ;  /* 0x000398d001007387 */ /* 0x0003e20000100a00 */
[----:B------:R-:W-:Y:S02]  /*f6e0*/  LEA.HI.X.SX32 R213, R25, R0, 0x2, P6 ;  /* 0x0000000019d57211 */ /* 0x000fe400030f16ff */
[-C--:B-1----:R-:W-:Y:S01]  /*f6f0*/  LEA R210, P0, R23, R114.reuse, 0x2 ;  /* 0x0000007217d27211 */ /* 0x082fe200078010ff */
[----:B------:R1:W-:Y:S01]  /*f700*/  STL.64 [R1+0x390], R206 ;  /* 0x000390ce01007387 */ /* 0x0003e20000100a00 */
[----:B------:R-:W-:-:S03]  /*f710*/  LEA R204, P1, R21, R114, 0x2 ;  /* 0x0000007215cc7211 */ /* 0x000fc600078210ff */
[----:B------:R1:W-:Y:S01]  /*f720*/  STL.64 [R1+0x388], R202 ;  /* 0x000388ca01007387 */ /* 0x0003e20000100a00 */
[----:B------:R-:W-:Y:S02]  /*f730*/  LEA.HI.X.SX32 R211, R23, R0, 0x2, P0 ;  /* 0x0000000017d37211 */ /* 0x000fe400000f16ff */
[----:B------:R-:W-:Y:S01]  /*f740*/  LEA R208, P2, R19, R114, 0x2 ;  /* 0x0000007213d07211 */ /* 0x000fe200078410ff */
[----:B------:R1:W-:Y:S01]  /*f750*/  STL.64 [R1+0x380], R184 ;  /* 0x000380b801007387 */ /* 0x0003e20000100a00 */
[----:B------:R-:W-:Y:S02]  /*f760*/  LEA.HI.X.SX32 R205, R21, R0, 0x2, P1 ;  /* 0x0000000015cd7211 */ /* 0x000fe400008f16ff */
[----:B-1----:R-:W-:Y:S01]  /*f770*/  LEA R206, P3, R17, R114, 0x2 ;  /* 0x0000007211ce7211 */ /* 0x002fe200078610ff */
[----:B------:R-:W-:Y:S01]  /*f780*/  IMAD R11, R11, UR4, RZ ;  /* 0x000000040b0b7c24 */ /* 0x000fe2000f8e02ff */
[----:B------:R-:W-:Y:S02]  /*f790*/  LEA.HI.X.SX32 R209, R19, R0, 0x2, P2 ;  /* 0x0000000013d17211 */ /* 0x000fe400010f16ff */
[----:B------:R-:W-:Y:S01]  /*f7a0*/  LEA R202, P4, R14, R114, 0x2 ;  /* 0x000000720eca7211 */ /* 0x000fe200078810ff */
[----:B------:R1:W-:Y:S01]  /*f7b0*/  STL.64 [R1+0x378], R212 ;  /* 0x000378d401007387 */ /* 0x0003e20000100a00 */
[----:B------:R-:W-:-:S02]  /*f7c0*/  LEA.HI.X.SX32 R207, R17, R0, 0x2, P3 ;  /* 0x0000000011cf7211 */ /* 0x000fc400018f16ff */
[C---:B------:R-:W-:Y:S01]  /*f7d0*/  LEA R184, P5, R13.reuse, R114, 0x2 ;  /* 0x000000720db87211 */ /* 0x040fe200078a10ff */
[----:B------:R1:W-:Y:S01]  /*f7e0*/  STL.64 [R1+0x370], R210 ;  /* 0x000370d201007387 */ /* 0x0003e20000100a00 */
[-C--:B------:R-:W-:Y:S02]  /*f7f0*/  LEA.HI.X.SX32 R203, R14, R0.reuse, 0x2, P4 ;  /* 0x000000000ecb7211 */ /* 0x080fe400020f16ff */
[----:B------:R-:W-:Y:S01]  /*f800*/  LEA.HI.X.SX32 R185, R13, R0, 0x2, P5 ;  /* 0x000000000db97211 */ /* 0x000fe200028f16ff */
[----:B------:R1:W-:Y:S02]  /*f810*/  STL.64 [R1+0x368], R204 ;  /* 0x000368cc01007387 */ /* 0x0003e40000100a00 */
[-C--:B-1----:R-:W-:Y:S02]  /*f820*/  LEA R212, P6, R12, R114.reuse, 0x2 ;  /* 0x000000720cd47211 */ /* 0x082fe400078c10ff */
[----:B------:R1:W-:Y:S01]  /*f830*/  STL.64 [R1+0x360], R208 ;  /* 0x000360d001007387 */ /* 0x0003e20000100a00 */
[----:B------:R-:W-:-:S03]  /*f840*/  LEA R210, P0, R11, R114, 0x2 ;  /* 0x000000720bd27211 */ /* 0x000fc600078010ff */
[----:B------:R1:W-:Y:S01]  /*f850*/  STL.64 [R1+0x358], R206 ;  /* 0x000358ce01007387 */ /* 0x0003e20000100a00 */
[----:B------:R-:W-:-:S03]  /*f860*/  LEA R204, P1, R10, R114, 0x2 ;  /* 0x000000720acc7211 */ /* 0x000fc600078210ff */
[----:B------:R1:W-:Y:S01]  /*f870*/  STL.64 [R1+0x350], R202 ;  /* 0x000350ca01007387 */ /* 0x0003e20000100a00 */
[----:B------:R-:W-:Y:S01]  /*f880*/  LEA.HI.X.SX32 R213, R12, R0, 0x2, P6 ;  /* 0x000000000cd57211 */ /* 0x000fe200030f16ff */
[----:B------:R-:W-:Y:S01]  /*f890*/  IMAD R179, R168, UR42, RZ ;  /* 0x0000002aa8b37c24 */ /* 0x000fe2000f8e02ff */
[----:B-1----:R-:W-:Y:S01]  /*f8a0*/  LEA R208, P2, R9, R114, 0x2 ;  /* 0x0000007209d07211 */ /* 0x002fe200078410ff */
[----:B------:R1:W-:Y:S01]  /*f8b0*/  STL.64 [R1+0x348], R184 ;  /* 0x000348b801007387 */ /* 0x0003e20000100a00 */
[----:B------:R-:W-:Y:S01]  /*f8c0*/  LEA.HI.X.SX32 R205, R10, R0, 0x2, P1 ;  /* 0x000000000acd7211 */ /* 0x000fe200008f16ff */
[----:B------:R-:W-:Y:S01]  /*f8d0*/  IMAD R168, R18, UR54, RZ ;  /* 0x0000003612a87c24 */ /* 0x000fe2000f8e02ff */
[----:B------:R-:W-:Y:S01]  /*f8e0*/  LEA R206, P3, R8, R114, 0x2 ;  /* 0x0000007208ce7211 */ /* 0x000fe200078610ff */
[----:B------:R-:W-:Y:S01]  /*f8f0*/  IMAD R181, R169, UR43, RZ ;  /* 0x0000002ba9b57c24 */ /* 0x000fe2000f8e02ff */
[----:B------:R-:W-:Y:S02]  /*f900*/  LEA.HI.X.SX32 R211, R11, R0, 0x2, P0 ;  /* 0x000000000bd37211 */ /* 0x000fe400000f16ff */
[-C--:B------:R-:W-:Y:S01]  /*f910*/  LEA R202, P4, R7, R114.reuse, 0x2 ;  /* 0x0000007207ca7211 */ /* 0x080fe200078810ff */
[----:B------:R-:W-:Y:S01]  /*f920*/  IMAD R169, R16, UR53, RZ ;  /* 0x0000003510a97c24 */ /* 0x000fe2000f8e02ff */
[----:B------:R-:W-:-:S02]  /*f930*/  LEA R18, P6, R4, R114, 0x2 ;  /* 0x0000007204127211 */ /* 0x000fc400078c10ff */
[----:B------:R-:W-:Y:S02]  /*f940*/  LEA.HI.X.SX32 R209, R9, R0, 0x2, P2 ;  /* 0x0000000009d17211 */ /* 0x000fe400010f16ff */
[----:B-1----:R-:W-:Y:S01]  /*f950*/  LEA R184, P5, R5, R114, 0x2 ;  /* 0x0000007205b87211 */ /* 0x002fe200078a10ff */
[----:B------:R-:W-:Y:S01]  /*f960*/  STL.64 [R1+0x340], R212 ;  /* 0x000340d401007387 */ /* 0x000fe20000100a00 */
[----:B------:R-:W-:Y:S02]  /*f970*/  LEA.HI.X.SX32 R203, R7, R0, 0x2, P4 ;  /* 0x0000000007cb7211 */ /* 0x000fe400020f16ff */
[----:B------:R-:W-:Y:S01]  /*f980*/  LEA R16, P0, R3, R114, 0x2 ;  /* 0x0000007203107211 */ /* 0x000fe200078010ff */
[----:B------:R1:W-:Y:S01]  /*f990*/  STL.64 [R1+0x330], R204 ;  /* 0x000330cc01007387 */ /* 0x0003e20000100a00 */
[-C--:B------:R-:W-:Y:S02]  /*f9a0*/  LEA.HI.X.SX32 R207, R8, R0.reuse, 0x2, P3 ;  /* 0x0000000008cf7211 */ /* 0x080fe400018f16ff */
[-C--:B------:R-:W-:Y:S01]  /*f9b0*/  LEA.HI.X.SX32 R185, R5, R0.reuse, 0x2, P5 ;  /* 0x0000000005b97211 */ /* 0x080fe200028f16ff */
[----:B------:R-:W-:Y:S01]  /*f9c0*/  STL.64 [R1+0x338], R210 ;  /* 0x000338d201007387 */ /* 0x000fe20000100a00 */
[----:B------:R-:W-:-:S02]  /*f9d0*/  LEA.HI.X.SX32 R19, R4, R0, 0x2, P6 ;  /* 0x0000000004137211 */ /* 0x000fc400030f16ff */
[----:B------:R-:W-:Y:S01]  /*f9e0*/  LEA R12, P2, R22, R114, 0x2 ;  /* 0x00000072160c7211 */ /* 0x000fe200078410ff */
[----:B------:R-:W-:Y:S01]  /*f9f0*/  STL.64 [R1+0x328], R208 ;  /* 0x000328d001007387 */ /* 0x000fe20000100a00 */
[----:B------:R-:W-:Y:S02]  /*fa00*/  LEA.HI.X.SX32 R17, R3, R0, 0x2, P0 ;  /* 0x0000000003117211 */ /* 0x000fe400000f16ff */
[-C--:B------:R-:W-:Y:S01]  /*fa10*/  LEA R10, P3, R24, R114.reuse, 0x2 ;  /* 0x00000072180a7211 */ /* 0x080fe200078610ff */
[----:B------:R1:W-:Y:S02]  /*fa20*/  STL.64 [R1+0x318], R202 ;  /* 0x000318ca01007387 */ /* 0x0003e40000100a00 */
[----:B-1----:R-:W-:Y:S02]  /*fa30*/  LEA R204, P1, R20, R114, 0x2 ;  /* 0x0000007214cc7211 */ /* 0x002fe400078210ff */
[----:B------:R-:W-:Y:S01]  /*fa40*/  STL.64 [R1+0x320], R206 ;  /* 0x000320ce01007387 */ /* 0x000fe20000100a00 */
[----:B------:R-:W-:-:S03]  /*fa50*/  LEA.HI.X.SX32 R13, R22, R0, 0x2, P2 ;  /* 0x00000000160d7211 */ /* 0x000fc600010f16ff */
[----:B------:R1:W-:Y:S01]  /*fa60*/  STL.64 [R1+0x310], R184 ;  /* 0x000310b801007387 */ /* 0x0003e20000100a00 */
[----:B------:R-:W-:Y:S02]  /*fa70*/  LEA.HI.X.SX32 R205, R20, R0, 0x2, P1 ;  /* 0x0000000014cd7211 */ /* 0x000fe400008f16ff */
[----:B------:R-:W-:Y:S01]  /*fa80*/  LEA R202, P4, R26, R114, 0x2 ;  /* 0x000000721aca7211 */ /* 0x000fe200078810ff */
[----:B------:R1:W-:Y:S01]  /*fa90*/  STL.64 [R1+0x308], R18 ;  /* 0x0003081201007387 */ /* 0x0003e20000100a00 */
[----:B------:R-:W-:-:S03]  /*faa0*/  LEA.HI.X.SX32 R11, R24, R0, 0x2, P3 ;  /* 0x00000000180b7211 */ /* 0x000fc600018f16ff */
[----:B------:R1:W-:Y:S01]  /*fab0*/  STL.64 [R1+0x300], R16 ;  /* 0x0003001001007387 */ /* 0x0003e20000100a00 */
[-C--:B------:R-:W-:Y:S02]  /*fac0*/  LEA R8, P1, R34, R114.reuse, 0x2 ;  /* 0x0000007222087211 */ /* 0x080fe400078210ff */
[----:B-1----:R-:W-:Y:S01]  /*fad0*/  LEA R184, P5, R28, R114, 0x2 ;  /* 0x000000721cb87211 */ /* 0x002fe200078a10ff */
[----:B------:R1:W-:Y:S01]  /*fae0*/  STL.64 [R1+0x2f0], R12 ;  /* 0x0002f00c01007387 */ /* 0x0003e20000100a00 */
[----:B------:R-:W-:Y:S02]  /*faf0*/  LEA.HI.X.SX32 R203, R26, R0, 0x2, P4 ;  /* 0x000000001acb7211 */ /* 0x000fe400020f16ff */
[-C--:B------:R-:W-:Y:S01]  /*fb00*/  LEA R18, P6, R30, R114.reuse, 0x2 ;  /* 0x000000721e127211 */ /* 0x080fe200078c10ff */
[----:B------:R-:W-:Y:S01]  /*fb10*/  IMAD R42, R42, UR4, RZ ;  /* 0x000000042a2a7c24 */ /* 0x000fe2000f8e02ff */
[----:B------:R-:W-:Y:S01]  /*fb20*/  LEA R16, P0, R32, R114, 0x2 ;  /* 0x0000007220107211 */ /* 0x000fe200078010ff */
[----:B------:R-:W-:Y:S01]  /*fb30*/  STL.64 [R1+0x2f8], R204 ;  /* 0x0002f8cc01007387 */ /* 0x000fe20000100a00 */
[-C--:B------:R-:W-:Y:S01]  /*fb40*/  LEA.HI.X.SX32 R19, R30, R0.reuse, 0x2, P6 ;  /* 0x000000001e137211 */ /* 0x080fe200030f16ff */
[----:B------:R-:W-:Y:S01]  /*fb50*/  IMAD R43, R43, UR4, RZ ;  /* 0x000000042b2b7c24 */ /* 0x000fe2000f8e02ff */
[----:B------:R-:W-:Y:S01]  /*fb60*/  LEA.HI.X.SX32 R185, R28, R0, 0x2, P5 ;  /* 0x000000001cb97211 */ /* 0x000fe200028f16ff */
[----:B------:R1:W-:Y:S02]  /*fb70*/  STL.64 [R1+0x2e8], R10 ;  /* 0x0002e80a01007387 */ /* 0x0003e40000100a00 */
[----:B-1----:R-:W-:Y:S01]  /*fb80*/  LEA R12, P2, R36, R114, 0x2 ;  /* 0x00000072240c7211 */ /* 0x002fe200078410ff */
[----:B------:R-:W-:Y:S01]  /*fb90*/  IMAD R44, R44, UR4, RZ ;  /* 0x000000042c2c7c24 */ /* 0x000fe2000f8e02ff */
[-C--:B------:R-:W-:Y:S01]  /*fba0*/  LEA.HI.X.SX32 R17, R32, R0.reuse, 0x2, P0 ;  /* 0x0000000020117211 */ /* 0x080fe200000f16ff */
[----:B------:R-:W-:Y:S01]  /*fbb0*/  IMAD R45, R45, UR4, RZ ;  /* 0x000000042d2d7c24 */ /* 0x000fe2000f8e02ff */
[----:B------:R-:W-:Y:S01]  /*fbc0*/  LEA.HI.X.SX32 R9, R34, R0, 0x2, P1 ;  /* 0x0000000022097211 */ /* 0x000fe200008f16ff */
[----:B------:R1:W-:Y:S01]  /*fbd0*/  STL.64 [R1+0x2e0], R202 ;  /* 0x0002e0ca01007387 */ /* 0x0003e20000100a00 */
[-C--:B------:R-:W-:Y:S01]  /*fbe0*/  LEA R6, P4, R40, R114.reuse, 0x2 ;  /* 0x0000007228067211 */ /* 0x080fe200078810ff */
[----:B------:R-:W-:Y:S01]  /*fbf0*/  IMAD R46, R46, UR4, RZ ;  /* 0x000000042e2e7c24 */ /* 0x000fe2000f8e02ff */
[-C--:B------:R-:W-:Y:S01]  /*fc00*/  LEA R4, P5, R42, R114.reuse, 0x2 ;  /* 0x000000722a047211 */ /* 0x080fe200078a10ff */
[----:B------:R1:W-:Y:S01]  /*fc10*/  STL.64 [R1+0x2d0], R18 ;  /* 0x0002d01201007387 */ /* 0x0003e20000100a00 */
[----:B------:R-:W-:-:S03]  /*fc20*/  LEA R10, P3, R38, R114, 0x2 ;  /* 0x00000072260a7211 */ /* 0x000fc600078610ff */
[----:B------:R1:W-:Y:S01]  /*fc30*/  STL.64 [R1+0x2d8], R184 ;  /* 0x0002d8b801007387 */ /* 0x0003e20000100a00 */
[-C--:B------:R-:W-:Y:S01]  /*fc40*/  LEA.HI.X.SX32 R13, R36, R0.reuse, 0x2, P2 ;  /* 0x00000000240d7211 */ /* 0x080fe200010f16ff */
[----:B------:R-:W-:Y:S01]  /*fc50*/  IMAD R47, R47, UR4, RZ ;  /* 0x000000042f2f7c24 */ /* 0x000fe2000f8e02ff */
[-C--:B------:R-:W-:Y:S01]  /*fc60*/  LEA.HI.X.SX32 R11, R38, R0.reuse, 0x2, P3 ;  /* 0x00000000260b7211 */ /* 0x080fe200018f16ff */
[----:B------:R1:W-:Y:S01]  /*fc70*/  STL.64 [R1+0x2c8], R16 ;  /* 0x0002c81001007387 */ /* 0x0003e20000100a00 */
[----:B------:R-:W-:Y:S01]  /*fc80*/  LEA.HI.X.SX32 R7, R40, R0, 0x2, P4 ;  /* 0x0000000028077211 */ /* 0x000fe200020f16ff */
[----:B------:R-:W-:Y:S01]  /*fc90*/  IMAD R48, R48, UR4, RZ ;  /* 0x0000000430307c24 */ /* 0x000fe2000f8e02ff */
[----:B-1----:R-:W1:Y:S01]  /*fca0*/  LDC R203, c[0x0][0x230] ;  /* 0x00008c00ffcb7b82 */ /* 0x002e620000000800 */
[----:B------:R-:W-:Y:S01]  /*fcb0*/  LEA R18, P6, R43, R114, 0x2 ;  /* 0x000000722b127211 */ /* 0x000fe200078c10ff */
[----:B------:R1:W-:Y:S01]  /*fcc0*/  STL.64 [R1+0x2c0], R8 ;  /* 0x0002c00801007387 */ /* 0x0003e20000100a00 */
[-C--:B------:R-:W-:Y:S01]  /*fcd0*/  LEA.HI.X.SX32 R5, R42, R0.reuse, 0x2, P5 ;  /* 0x000000002a057211 */ /* 0x080fe200028f16ff */
[----:B------:R-:W-:Y:S01]  /*fce0*/  IMAD R49, R49, UR4, RZ ;  /* 0x0000000431317c24 */ /* 0x000fe2000f8e02ff */
[----:B------:R-:W-:Y:S01]  /*fcf0*/  LEA.HI.X.SX32 R19, R43, R0, 0x2, P6 ;  /* 0x000000002b137211 */ /* 0x000fe200030f16ff */
[----:B------:R1:W-:Y:S01]  /*fd00*/  STL.64 [R1+0x2b8], R12 ;  /* 0x0002b80c01007387 */ /* 0x0003e20000100a00 */
[----:B------:R-:W-:Y:S01]  /*fd10*/  IMAD R50, R50, UR4, RZ ;  /* 0x0000000432327c24 */ /* 0x000fe2000f8e02ff */
[----:B------:R-:W4:Y:S01]  /*fd20*/  LDC R185, c[0x0][0x230] ;  /* 0x00008c00ffb97b82 */ /* 0x000f220000000800 */
[CC--:B------:R-:W-:Y:S01]  /*fd30*/  LEA R16, P0, R44.reuse, R114.reuse, 0x2 ;  /* 0x000000722c107211 */ /* 0x0c0fe200078010ff */
[----:B------:R1:W-:Y:S02]  /*fd40*/  STL.64 [R1+0x2b0], R10 ;  /* 0x0002b00a01007387 */ /* 0x0003e40000100a00 */
[----:B-1----:R-:W-:Y:S01]  /*fd50*/  LEA R8, P1, R45, R114, 0x2 ;  /* 0x000000722d087211 */ /* 0x002fe200078210ff */
[----:B------:R-:W-:Y:S01]  /*fd60*/  IMAD R51, R51, UR4, RZ ;  /* 0x0000000433337c24 */ /* 0x000fe2000f8e02ff */
[----:B------:R-:W-:Y:S01]  /*fd70*/  LEA.HI.X.SX32 R17, R44, R0, 0x2, P0 ;  /* 0x000000002c117211 */ /* 0x000fe200000f16ff */
[----:B------:R1:W-:Y:S01]  /*fd80*/  STL.64 [R1+0x2a8], R6 ;  /* 0x0002a80601007387 */ /* 0x0003e20000100a00 */
[----:B------:R-:W-:Y:S01]  /*fd90*/  LEA R12, P2, R46, R114, 0x2 ;  /* 0x000000722e0c7211 */ /* 0x000fe200078410ff */
[----:B------:R-:W-:Y:S01]  /*fda0*/  IMAD R52, R52, UR4, RZ ;  /* 0x0000000434347c24 */ /* 0x000fe2000f8e02ff */
[----:B------:R-:W-:Y:S01]  /*fdb0*/  LEA.HI.X.SX32 R9, R45, R0, 0x2, P1 ;  /* 0x000000002d097211 */ /* 0x000fe200008f16ff */
[----:B------:R-:W-:Y:S01]  /*fdc0*/  IMAD R53, R53, UR4, RZ ;  /* 0x0000000435357c24 */ /* 0x000fe2000f8e02ff */
[----:B------:R-:W-:Y:S01]  /*fdd0*/  LEA R10, P3, R47, R114, 0x2 ;  /* 0x000000722f0a7211 */ /* 0x000fe200078610ff */
[----:B------:R1:W-:Y:S01]  /*fde0*/  STL.64 [R1+0x2a0], R4 ;  /* 0x0002a00401007387 */ /* 0x0003e20000100a00 */
[-C--:B------:R-:W-:Y:S01]  /*fdf0*/  LEA.HI.X.SX32 R13, R46, R0.reuse, 0x2, P2 ;  /* 0x000000002e0d7211 */ /* 0x080fe200010f16ff */
[----:B------:R-:W-:Y:S01]  /*fe00*/  IMAD R55, R55, UR4, RZ ;  /* 0x0000000437377c24 */ /* 0x000fe2000f8e02ff */
[----:B------:R-:W-:Y:S01]  /*fe10*/  LEA.HI.X.SX32 R11, R47, R0, 0x2, P3 ;  /* 0x000000002f0b7211 */ /* 0x000fe200018f16ff */
[----:B------:R1:W-:Y:S01]  /*fe20*/  STL.64 [R1+0x298], R18 ;  /* 0x0002981201007387 */ /* 0x0003e20000100a00 */
[----:B------:R-:W-:Y:S01]  /*fe30*/  IMAD R56, R56, UR4, RZ ;  /* 0x0000000438387c24 */ /* 0x000fe2000f8e02ff */
[C---:B-1----:R-:W-:Y:S01]  /*fe40*/  LEA R6, P4, R48.reuse, R114, 0x2 ;  /* 0x0000007230067211 */ /* 0x042fe200078810ff */
[----:B------:R-:W-:Y:S01]  /*fe50*/  IMAD R57, R57, UR4, RZ ;  /* 0x0000000439397c24 */ /* 0x000fe2000f8e02ff */
[----:B------:R1:W-:Y:S01]  /*fe60*/  STL.64 [R1+0x290], R16 ;  /* 0x0002901001007387 */ /* 0x0003e20000100a00 */
[----:B------:R-:W-:Y:S01]  /*fe70*/  IMAD R59, R59, UR4, RZ ;  /* 0x000000043b3b7c24 */ /* 0x000fe2000f8e02ff */
[----:B------:R-:W-:Y:S01]  /*fe80*/  LEA.HI.X.SX32 R7, R48, R0, 0x2, P4 ;  /* 0x0000000030077211 */ /* 0x000fe200020f16ff */
[----:B------:R-:W-:Y:S01]  /*fe90*/  IMAD R60, R60, UR4, RZ ;  /* 0x000000043c3c7c24 */ /* 0x000fe2000f8e02ff */
[-C--:B------:R-:W-:Y:S01]  /*fea0*/  LEA R4, P5, R49, R114.reuse, 0x2 ;  /* 0x0000007231047211 */ /* 0x080fe200078a10ff */
[----:B------:R1:W-:Y:S01]  /*feb0*/  STL.64 [R1+0x288], R8 ;  /* 0x0002880801007387 */ /* 0x0003e20000100a00 */
[----:B------:R-:W-:Y:S01]  /*fec0*/  IMAD R61, R61, UR4, RZ ;  /* 0x000000043d3d7c24 */ /* 0x000fe2000f8e02ff */
[----:B------:R-:W4:Y:S01]  /*fed0*/  LDC R202, c[0x0][0x230] ;  /* 0x00008c00ffca7b82 */ /* 0x000f220000000800 */
[----:B------:R-:W-:Y:S01]  /*fee0*/  LEA R18, P6, R50, R114, 0x2 ;  /* 0x0000007232127211 */ /* 0x000fe200078c10ff */
[----:B------:R1:W-:Y:S01]  /*fef0*/  STL.64 [R1+0x280], R12 ;  /* 0x0002800c01007387 */ /* 0x0003e20000100a00 */
[----:B------:R-:W-:-:S02]  /*ff00*/  LEA.HI.X.SX32 R5, R49, R0, 0x2, P5 ;  /* 0x0000000031057211 */ /* 0x000fc400028f16ff */
[C---:B-1----:R-:W-:Y:S01]  /*ff10*/  LEA R16, P0, R51.reuse, R114, 0x2 ;  /* 0x0000007233107211 */ /* 0x042fe200078010ff */
[----:B------:R1:W-:Y:S01]  /*ff20*/  STL.64 [R1+0x278], R10 ;  /* 0x0002780a01007387 */ /* 0x0003e20000100a00 */
[----:B------:R-:W-:Y:S02]  /*ff30*/  LEA.HI.X.SX32 R19, R50, R0, 0x2, P6 ;  /* 0x0000000032137211 */ /* 0x000fe400030f16ff */
[C---:B------:R-:W-:Y:S01]  /*ff40*/  LEA R8, P1, R52.reuse, R114, 0x2 ;  /* 0x0000007234087211 */ /* 0x040fe200078210ff */
[----:B------:R1:W-:Y:S01]  /*ff50*/  STL.64 [R1+0x270], R6 ;  /* 0x0002700601007387 */ /* 0x0003e20000100a00 */
[----:B------:R-:W-:Y:S02]  /*ff60*/  LEA.HI.X.SX32 R17, R51, R0, 0x2, P0 ;  /* 0x0000000033117211 */ /* 0x000fe400000f16ff */
[----:B------:R-:W-:Y:S02]  /*ff70*/  LEA R12, P2, R53, R114, 0x2 ;  /* 0x00000072350c7211 */ /* 0x000fe400078410ff */
[----:B------:R-:W-:-:S02]  /*ff80*/  LEA.HI.X.SX32 R9, R52, R0, 0x2, P1 ;  /* 0x0000000034097211 */ /* 0x000fc400008f16ff */
[----:B-1----:R-:W-:Y:S01]  /*ff90*/  LEA R10, P3, R55, R114, 0x2 ;  /* 0x00000072370a7211 */ /* 0x002fe200078610ff */
[----:B------:R1:W-:Y:S01]  /*ffa0*/  STL.64 [R1+0x268], R4 ;  /* 0x0002680401007387 */ /* 0x0003e20000100a00 */
[----:B------:R-:W-:Y:S02]  /*ffb0*/  LEA.HI.X.SX32 R13, R53, R0, 0x2, P2 ;  /* 0x00000000350d7211 */ /* 0x000fe400010f16ff */
[----:B------:R-:W-:Y:S01]  /*ffc0*/  LEA R6, P4, R56, R114, 0x2 ;  /* 0x0000007238067211 */ /* 0x000fe200078810ff */
[----:B------:R1:W-:Y:S01]  /*ffd0*/  STL.64 [R1+0x260], R18 ;  /* 0x0002601201007387 */ /* 0x0003e20000100a00 */
[----:B------:R-:W-:Y:S01]  /*ffe0*/  IMAD R62, R62, UR4, RZ ;  /* 0x000000043e3e7c24 */ /* 0x000fe2000f8e02ff */
[-C--:B------:R-:W-:Y:S01]  /*fff0*/  LEA.HI.X.SX32 R11, R55, R0.reuse, 0x2, P3 ;  /* 0x00000000370b7211 */ /* 0x080fe200018f16ff */
[----:B------:R-:W-:Y:S01]  /*10000*/  IMAD R63, R63, UR4, RZ ;  /* 0x000000043f3f7c24 */ /* 0x000fe2000f8e02ff */
[----:B------:R1:W-:Y:S01]  /*10010*/  STL.64 [R1+0x258], R16 ;  /* 0x0002581001007387 */ /* 0x0003e20000100a00 */
[----:B------:R-:W-:-:S02]  /*10020*/  LEA.HI.X.SX32 R7, R56, R0, 0x2, P4 ;  /* 0x0000000038077211 */ /* 0x000fc400020f16ff */
[-C--:B-1----:R-:W-:Y:S01]  /*10030*/  LEA R4, P5, R57, R114.reuse, 0x2 ;  /* 0x0000007239047211 */ /* 0x082fe200078a10ff */
[----:B------:R1:W-:Y:S01]  /*10040*/  STL.64 [R1+0x250], R8 ;  /* 0x0002500801007387 */ /* 0x0003e20000100a00 */
[----:B------:R-:W-:Y:S01]  /*10050*/  IMAD R64, R64, UR4, RZ ;  /* 0x0000000440407c24 */ /* 0x000fe2000f8e02ff */
[----:B------:R-:W-:Y:S01]  /*10060*/  LEA R18, P6, R59, R114, 0x2 ;  /* 0x000000723b127211 */ /* 0x000fe200078c10ff */
[----:B------:R-:W-:Y:S01]  /*10070*/  IMAD R65, R65, UR4, RZ ;  /* 0x0000000441417c24 */ /* 0x000fe2000f8e02ff */
[----:B------:R-:W-:Y:S02]  /*10080*/  LEA.HI.X.SX32 R5, R57, R0, 0x2, P5 ;  /* 0x0000000039057211 */ /* 0x000fe400028f16ff */
[----:B------:R-:W-:Y:S01]  /*10090*/  LEA R16, P0, R60, R114, 0x2 ;  /* 0x000000723c107211 */ /* 0x000fe200078010ff */
[----:B------:R1:W-:Y:S01]  /*100a0*/  STL.64 [R1+0x248], R12 ;  /* 0x0002480c01007387 */ /* 0x0003e20000100a00 */
        /* <DEDUP_REMOVED lines=8> */
[----:B------:R-:W-:Y:S01]  /*10130*/  IMAD R68, R68, UR4, RZ ;  /* 0x0000000444447c24 */ /* 0x000fe2000f8e02ff */
[----:B------:R-:W-:-:S02]  /*10140*/  LEA R12, P2, R62, R114, 0x2 ;  /* 0x000000723e0c7211 */ /* 0x000fc400078410ff */
[----:B------:R1:W-:Y:S02]  /*10150*/  STL.64 [R1+0x230], R4 ;  /* 0x0002300401007387 */ /* 0x0003e40000100a00 */
[----:B-1----:R-:W-:Y:S02]  /*10160*/  LEA R10, P3, R63, R114, 0x2 ;  /* 0x000000723f0a7211 */ /* 0x002fe400078610ff */
[----:B------:R1:W-:Y:S01]  /*10170*/  STL.64 [R1+0x228], R18 ;  /* 0x0002281201007387 */ /* 0x0003e20000100a00 */
[----:B------:R-:W-:Y:S02]  /*10180*/  LEA.HI.X.SX32 R13, R62, R0, 0x2, P2 ;  /* 0x000000003e0d7211 */ /* 0x000fe400010f16ff */
[----:B------:R-:W-:Y:S01]  /*10190*/  LEA R6, P4, R64, R114, 0x2 ;  /* 0x0000007240067211 */ /* 0x000fe200078810ff */
[----:B------:R-:W-:Y:S01]  /*101a0*/  IMAD R69, R69, UR4, RZ ;  /* 0x0000000445457c24 */ /* 0x000fe2000f8e02ff */
[----:B------:R1:W-:Y:S01]  /*101b0*/  STL.64 [R1+0x220], R16 ;  /* 0x0002201001007387 */ /* 0x0003e20000100a00 */
[----:B------:R-:W-:-:S02]  /*101c0*/  LEA.HI.X.SX32 R11, R63, R0, 0x2, P3 ;  /* 0x000000003f0b7211 */ /* 0x000fc400018f16ff */
[----:B------:R-:W-:Y:S01]  /*101d0*/  LEA R4, P5, R65, R114, 0x2 ;  /* 0x0000007241047211 */ /* 0x000fe200078a10ff */
[----:B------:R-:W-:Y:S01]  /*101e0*/  IMAD R70, R70, UR4, RZ ;  /* 0x0000000446467c24 */ /* 0x000fe2000f8e02ff */
[----:B------:R2:W-:Y:S01]  /*101f0*/  STL.64 [R1+0x218], R8 ;  /* 0x0002180801007387 */ /* 0x0005e20000100a00 */
[----:B------:R-:W-:Y:S02]  /*10200*/  LEA.HI.X.SX32 R7, R64, R0, 0x2, P4 ;  /* 0x0000000040077211 */ /* 0x000fe400020f16ff */
[----:B-1----:R-:W-:Y:S01]  /*10210*/  LEA R18, P6, R66, R114, 0x2 ;  /* 0x0000007242127211 */ /* 0x002fe200078c10ff */
[----:B------:R-:W-:Y:S01]  /*10220*/  IMAD R71, R71, UR4, RZ ;  /* 0x0000000447477c24 */ /* 0x000fe2000f8e02ff */
[----:B------:R-:W-:Y:S02]  /*10230*/  LEA.HI.X.SX32 R5, R65, R0, 0x2, P5 ;  /* 0x0000000041057211 */ /* 0x000fe400028f16ff */
[----:B------:R-:W-:Y:S01]  /*10240*/  LEA R16, P0, R67, R114, 0x2 ;  /* 0x0000007243107211 */ /* 0x000fe200078010ff */
[----:B------:R-:W-:Y:S01]  /*10250*/  IMAD R72, R72, UR4, RZ ;  /* 0x0000000448487c24 */ /* 0x000fe2000f8e02ff */
[----:B------:R1:W-:Y:S01]  /*10260*/  STL.64 [R1+0x210], R12 ;  /* 0x0002100c01007387 */ /* 0x0003e20000100a00 */
[----:B------:R-:W-:-:S02]  /*10270*/  LEA.HI.X.SX32 R19, R66, R0, 0x2, P6 ;  /* 0x0000000042137211 */ /* 0x000fc400030f16ff */
[----:B--2---:R-:W-:Y:S01]  /*10280*/  LEA R8, P1, R68, R114, 0x2 ;  /* 0x0000007244087211 */ /* 0x004fe200078210ff */
[----:B------:R-:W-:Y:S01]  /*10290*/  IMAD R73, R73, UR4, RZ ;  /* 0x0000000449497c24 */ /* 0x000fe2000f8e02ff */
[----:B------:R2:W-:Y:S01]  /*102a0*/  STL.64 [R1+0x208], R10 ;  /* 0x0002080a01007387 */ /* 0x0005e20000100a00 */
[-C--:B------:R-:W-:Y:S01]  /*102b0*/  LEA.HI.X.SX32 R17, R67, R0.reuse, 0x2, P0 ;  /* 0x0000000043117211 */ /* 0x080fe200000f16ff */
[----:B------:R-:W-:Y:S01]  /*102c0*/  IMAD R74, R74, UR4, RZ ;  /* 0x000000044a4a7c24 */ /* 0x000fe2000f8e02ff */
[----:B------:R-:W-:Y:S01]  /*102d0*/  LEA.HI.X.SX32 R9, R68, R0, 0x2, P1 ;  /* 0x0000000044097211 */ /* 0x000fe200008f16ff */
        /* <DEDUP_REMOVED lines=8> */
[----:B------:R-:W-:Y:S01]  /*10360*/  IMAD R76, R76, UR4, RZ ;  /* 0x000000044c4c7c24 */ /* 0x000fe2000f8e02ff */
[----:B------:R3:W-:Y:S01]  /*10370*/  STL.64 [R1+0x1e8], R16 ;  /* 0x0001e81001007387 */ /* 0x0007e20000100a00 */
[----:B------:R-:W-:Y:S02]  /*10380*/  LEA.HI.X.SX32 R11, R70, R0, 0x2, P3 ;  /* 0x00000000460b7211 */ /* 0x000fe400018f16ff */
[----:B-1----:R-:W-:Y:S01]  /*10390*/  LEA R4, P5, R72, R114, 0x2 ;  /* 0x0000007248047211 */ /* 0x002fe200078a10ff */
[----:B------:R-:W-:Y:S01]  /*103a0*/  IMAD R77, R77, UR4, RZ ;  /* 0x000000044d4d7c24 */ /* 0x000fe2000f8e02ff */
[----:B------:R1:W-:Y:S01]  /*103b0*/  STL.64 [R1+0x1e0], R8 ;  /* 0x0001e00801007387 */ /* 0x0003e20000100a00 */
[----:B------:R-:W-:-:S02]  /*103c0*/  LEA.HI.X.SX32 R7, R71, R0, 0x2, P4 ;  /* 0x0000000047077211 */ /* 0x000fc400020f16ff */
[----:B--2---:R-:W-:Y:S01]  /*103d0*/  LEA R18, P6, R73, R114, 0x2 ;  /* 0x0000007249127211 */ /* 0x004fe200078c10ff */
[----:B------:R-:W-:Y:S01]  /*103e0*/  IMAD R78, R78, UR4, RZ ;  /* 0x000000044e4e7c24 */ /* 0x000fe2000f8e02ff */
        /* <DEDUP_REMOVED lines=13> */
[----:B--2---:R-:W-:-:S02]  /*104c0*/  LEA R12, P2, R76, R114, 0x2 ;  /* 0x000000724c0c7211 */ /* 0x004fc400078410ff */
[----:B------:R2:W-:Y:S01]  /*104d0*/  STL.64 [R1+0x1c0], R4 ;  /* 0x0001c00401007387 */ /* 0x0005e20000100a00 */
[----:B-1----:R-:W-:-:S03]  /*104e0*/  LEA R10, P3, R77, R114, 0x2 ;  /* 0x000000724d0a7211 */ /* 0x002fc600078610ff */
[----:B------:R1:W-:Y:S01]  /*104f0*/  STL.64 [R1+0x1b8], R18 ;  /* 0x0001b81201007387 */ /* 0x0003e20000100a00 */
[----:B------:R-:W-:Y:S02]  /*10500*/  LEA.HI.X.SX32 R13, R76, R0, 0x2, P2 ;  /* 0x000000004c0d7211 */ /* 0x000fe400010f16ff */
[----:B---3--:R-:W-:Y:S01]  /*10510*/  LEA R6, P4, R78, R114, 0x2 ;  /* 0x000000724e067211 */ /* 0x008fe200078810ff */
[----:B------:R-:W-:Y:S01]  /*10520*/  IMAD R83, R83, UR4, RZ ;  /* 0x0000000453537c24 */ /* 0x000fe2000f8e02ff */
[----:B------:R3:W-:Y:S01]  /*10530*/  STL.64 [R1+0x1b0], R16 ;  /* 0x0001b01001007387 */ /* 0x0007e20000100a00 */
[----:B------:R-:W-:Y:S02]  /*10540*/  LEA.HI.X.SX32 R11, R77, R0, 0x2, P3 ;  /* 0x000000004d0b7211 */ /* 0x000fe400018f16ff */
[----:B--2---:R-:W-:Y:S01]  /*10550*/  LEA R4, P5, R79, R114, 0x2 ;  /* 0x000000724f047211 */ /* 0x004fe200078a10ff */
[----:B------:R-:W-:Y:S01]  /*10560*/  IMAD R84, R84, UR4, RZ ;  /* 0x0000000454547c24 */ /* 0x000fe2000f8e02ff */
[----:B------:R2:W-:Y:S01]  /*10570*/  STL.64 [R1+0x1a8], R8 ;  /* 0x0001a80801007387 */ /* 0x0005e20000100a00 */
[----:B------:R-:W-:-:S02]  /*10580*/  LEA.HI.X.SX32 R7, R78, R0, 0x2, P4 ;  /* 0x000000004e077211 */ /* 0x000fc400020f16ff */
[----:B-1----:R-:W-:Y:S01]  /*10590*/  LEA R18, P6, R80, R114, 0x2 ;  /* 0x0000007250127211 */ /* 0x002fe200078c10ff */
[----:B------:R-:W-:Y:S01]  /*105a0*/  IMAD R85, R85, UR4, RZ ;  /* 0x0000000455557c24 */ /* 0x000fe2000f8e02ff */
        /* <DEDUP_REMOVED lines=8> */
[-C--:B------:R-:W-:Y:S01]  /*10630*/  LEA.HI.X.SX32 R17, R81, R0.reuse, 0x2, P0 ;  /* 0x0000000051117211 */ /* 0x080fe200000f16ff */
[----:B------:R-:W-:Y:S01]  /*10640*/  IMAD R88, R88, UR4, RZ ;  /* 0x0000000458587c24 */ /* 0x000fe2000f8e02ff */
[----:B------:R-:W-:Y:S01]  /*10650*/  LEA.HI.X.SX32 R9, R82, R0, 0x2, P1 ;  /* 0x0000000052097211 */ /* 0x000fe200008f16ff */
[----:B------:R3:W-:Y:S01]  /*10660*/  STL.64 [R1+0x190], R6 ;  /* 0x0001900601007387 */ /* 0x0007e20000100a00 */
[----:B----4-:R-:W-:Y:S01]  /*10670*/  IMAD R89, R89, UR4, RZ ;  /* 0x0000000459597c24 */ /* 0x010fe2000f8e02ff */
[----:B-1----:R-:W-:-:S02]  /*10680*/  LEA R12, P2, R83, R114, 0x2 ;  /* 0x00000072530c7211 */ /* 0x002fc400078410ff */
        /* <DEDUP_REMOVED lines=91> */
[----:B------:R-:W-:Y:S01]  /*10c40*/  LEA.HI.X.SX32 R11, R105, R0, 0x2, P3 ;  /* 0x00000000690b7211 */ /* 0x000fe200018f16ff */
[----:B------:R-:W-:Y:S01]  /*10c50*/  ULDC UR4, c[0x0][0x240] ;  /* 0x0000900000047ab9 */ /* 0x000fe20000000800 */
[----:B--2---:R-:W-:Y:S01]  /*10c60*/  LEA R4, P5, R107, R114, 0x2 ;  /* 0x000000726b047211 */ /* 0x004fe200078a10ff */
[----:B------:R2:W-:Y:S01]  /*10c70*/  STL.64 [R1+0xc8], R8 ;  /* 0x0000c80801007387 */ /* 0x0005e20000100a00 */
[----:B------:R-:W-:-:S02]  /*10c80*/  LEA.HI.X.SX32 R7, R106, R0, 0x2, P4 ;  /* 0x000000006a077211 */ /* 0x000fc400020f16ff */
[C---:B-1----:R-:W-:Y:S01]  /*10c90*/  LEA R18, P6, R108.reuse, R114, 0x2 ;  /* 0x000000726c127211 */ /* 0x042fe200078c10ff */
[----:B------:R1:W-:Y:S01]  /*10ca0*/  STL.64 [R1+0xc0], R12 ;  /* 0x0000c00c01007387 */ /* 0x0003e20000100a00 */
[----:B------:R-:W-:Y:S02]  /*10cb0*/  LEA.HI.X.SX32 R5, R107, R0, 0x2, P5 ;  /* 0x000000006b057211 */ /* 0x000fe400028f16ff */
[C---:B---3--:R-:W-:Y:S01]  /*10cc0*/  LEA R16, P0, R109.reuse, R114, 0x2 ;  /* 0x000000726d107211 */ /* 0x048fe200078010ff */
[----:B------:R3:W-:Y:S01]  /*10cd0*/  STL.64 [R1+0xb8], R10 ;  /* 0x0000b80a01007387 */ /* 0x0007e20000100a00 */
[----:B------:R-:W-:Y:S02]  /*10ce0*/  LEA.HI.X.SX32 R19, R108, R0, 0x2, P6 ;  /* 0x000000006c137211 */ /* 0x000fe400030f16ff */
[----:B--2---:R-:W-:Y:S01]  /*10cf0*/  LEA R8, P1, R176, R114, 0x2 ;  /* 0x00000072b0087211 */ /* 0x004fe200078210ff */
[----:B------:R2:W-:Y:S01]  /*10d00*/  STL.64 [R1+0xb0], R6 ;  /* 0x0000b00601007387 */ /* 0x0005e20000100a00 */
[----:B------:R-:W-:-:S02]  /*10d10*/  LEA.HI.X.SX32 R17, R109, R0, 0x2, P0 ;  /* 0x000000006d117211 */ /* 0x000fc400000f16ff */
[----:B-1----:R-:W-:Y:S02]  /*10d20*/  LEA R12, P2, R178, R114, 0x2 ;  /* 0x00000072b20c7211 */ /* 0x002fe400078410ff */
[----:B------:R-:W-:Y:S01]  /*10d30*/  LEA.HI.X.SX32 R9, R176, R0, 0x2, P1 ;  /* 0x00000000b0097211 */ /* 0x000fe200008f16ff */
[----:B------:R1:W-:Y:S01]  /*10d40*/  STL.64 [R1+0xa8], R4 ;  /* 0x0000a80401007387 */ /* 0x0003e20000100a00 */
[----:B---3--:R-:W-:-:S03]  /*10d50*/  LEA R10, P3, R180, R114, 0x2 ;  /* 0x00000072b40a7211 */ /* 0x008fc600078610ff */
[----:B------:R3:W-:Y:S01]  /*10d60*/  STL.64 [R1+0xa0], R18 ;  /* 0x0000a01201007387 */ /* 0x0007e20000100a00 */
[----:B--2---:R-:W-:Y:S02]  /*10d70*/  LEA R6, P4, R110, R114, 0x2 ;  /* 0x000000726e067211 */ /* 0x004fe400078810ff */
[-C--:B------:R-:W-:Y:S01]  /*10d80*/  LEA.HI.X.SX32 R13, R178, R0.reuse, 0x2, P2 ;  /* 0x00000000b20d7211 */ /* 0x080fe200010f16ff */
[----:B------:R2:W-:Y:S01]  /*10d90*/  STL.64 [R1+0x98], R16 ;  /* 0x0000981001007387 */ /* 0x0005e20000100a00 */
[----:B------:R-:W-:Y:S02]  /*10da0*/  LEA.HI.X.SX32 R11, R180, R0, 0x2, P3 ;  /* 0x00000000b40b7211 */ /* 0x000fe400018f16ff */
[C---:B-1----:R-:W-:Y:S01]  /*10db0*/  LEA R4, P5, R111.reuse, R114, 0x2 ;  /* 0x000000726f047211 */ /* 0x042fe200078a10ff */
[----:B------:R1:W-:Y:S01]  /*10dc0*/  STL.64 [R1+0x90], R8 ;  /* 0x0000900801007387 */ /* 0x0003e20000100a00 */
[----:B------:R-:W-:Y:S02]  /*10dd0*/  LEA.HI.X.SX32 R7, R110, R0, 0x2, P4 ;  /* 0x000000006e077211 */ /* 0x000fe400020f16ff */
[----:B---3--:R-:W-:Y:S01]  /*10de0*/  LEA R18, P6, R112, R114, 0x2 ;  /* 0x0000007270127211 */ /* 0x008fe200078c10ff */
[----:B------:R3:W-:Y:S01]  /*10df0*/  STL.64 [R1+0x88], R12 ;  /* 0x0000880c01007387 */ /* 0x0007e20000100a00 */
[----:B------:R-:W-:-:S02]  /*10e00*/  LEA.HI.X.SX32 R5, R111, R0, 0x2, P5 ;  /* 0x000000006f057211 */ /* 0x000fc400028f16ff */
[----:B--2---:R-:W-:Y:S01]  /*10e10*/  LEA R16, P0, R113, R114, 0x2 ;  /* 0x0000007271107211 */ /* 0x004fe200078010ff */
[----:B------:R2:W-:Y:S01]  /*10e20*/  STL.64 [R1+0x80], R10 ;  /* 0x0000800a01007387 */ /* 0x0005e20000100a00 */
[----:B------:R-:W-:Y:S02]  /*10e30*/  LEA.HI.X.SX32 R19, R112, R0, 0x2, P6 ;  /* 0x0000000070137211 */ /* 0x000fe400030f16ff */
[----:B-1----:R-:W-:Y:S01]  /*10e40*/  LEA R8, P1, R115, R114, 0x2 ;  /* 0x0000007273087211 */ /* 0x002fe200078210ff */
[----:B------:R1:W-:Y:S01]  /*10e50*/  STL.64 [R1+0x78], R6 ;  /* 0x0000780601007387 */ /* 0x0003e20000100a00 */
[----:B------:R-:W-:Y:S02]  /*10e60*/  LEA.HI.X.SX32 R17, R113, R0, 0x2, P0 ;  /* 0x0000000071117211 */ /* 0x000fe400000f16ff */
[----:B---3--:R-:W-:Y:S02]  /*10e70*/  LEA R12, P2, R116, R114, 0x2 ;  /* 0x00000072740c7211 */ /* 0x008fe400078410ff */
[----:B------:R-:W-:Y:S01]  /*10e80*/  LEA.HI.X.SX32 R9, R115, R0, 0x2, P1 ;  /* 0x0000000073097211 */ /* 0x000fe200008f16ff */
[----:B------:R3:W-:Y:S01]  /*10e90*/  STL.64 [R1+0x70], R4 ;  /* 0x0000700401007387 */ /* 0x0007e20000100a00 */
[----:B--2---:R-:W-:-:S03]  /*10ea0*/  LEA R10, P3, R117, R114, 0x2 ;  /* 0x00000072750a7211 */ /* 0x004fc600078610ff */
[----:B------:R2:W-:Y:S01]  /*10eb0*/  STL.64 [R1+0x68], R18 ;  /* 0x0000681201007387 */ /* 0x0005e20000100a00 */
[----:B-1----:R-:W-:Y:S02]  /*10ec0*/  LEA R6, P4, R118, R114, 0x2 ;  /* 0x0000007276067211 */ /* 0x002fe400078810ff */
[-C--:B------:R-:W-:Y:S01]  /*10ed0*/  LEA.HI.X.SX32 R13, R116, R0.reuse, 0x2, P2 ;  /* 0x00000000740d7211 */ /* 0x080fe200010f16ff */
[----:B------:R1:W-:Y:S01]  /*10ee0*/  STL.64 [R1+0x60], R16 ;  /* 0x0000601001007387 */ /* 0x0003e20000100a00 */
[----:B------:R-:W-:Y:S02]  /*10ef0*/  LEA.HI.X.SX32 R11, R117, R0, 0x2, P3 ;  /* 0x00000000750b7211 */ /* 0x000fe400018f16ff */
[C---:B---3--:R-:W-:Y:S01]  /*10f00*/  LEA R4, P5, R119.reuse, R114, 0x2 ;  /* 0x0000007277047211 */ /* 0x048fe200078a10ff */
[----:B------:R3:W-:Y:S01]  /*10f10*/  STL.64 [R1+0x58], R8 ;  /* 0x0000580801007387 */ /* 0x0007e20000100a00 */
[----:B------:R-:W-:Y:S02]  /*10f20*/  LEA.HI.X.SX32 R7, R118, R0, 0x2, P4 ;  /* 0x0000000076077211 */ /* 0x000fe400020f16ff */
[----:B--2---:R-:W-:Y:S01]  /*10f30*/  LEA R18, P6, R120, R114, 0x2 ;  /* 0x0000007278127211 */ /* 0x004fe200078c10ff */
[----:B------:R-:W-:Y:S01]  /*10f40*/  STL.64 [R1+0x50], R12 ;  /* 0x0000500c01007387 */ /* 0x000fe20000100a00 */
[----:B------:R-:W-:-:S02]  /*10f50*/  LEA.HI.X.SX32 R5, R119, R0, 0x2, P5 ;  /* 0x0000000077057211 */ /* 0x000fc400028f16ff */
[-C--:B-1----:R-:W-:Y:S01]  /*10f60*/  LEA R16, P0, R121, R114.reuse, 0x2 ;  /* 0x0000007279107211 */ /* 0x082fe200078010ff */
[----:B------:R-:W-:Y:S01]  /*10f70*/  STL.64 [R1+0x48], R10 ;  /* 0x0000480a01007387 */ /* 0x000fe20000100a00 */
[----:B---3--:R-:W-:-:S03]  /*10f80*/  LEA R8, P1, R122, R114, 0x2 ;  /* 0x000000727a087211 */ /* 0x008fc600078210ff */
[----:B------:R1:W-:Y:S01]  /*10f90*/  STL.64 [R1+0x40], R6 ;  /* 0x0000400601007387 */ /* 0x0003e20000100a00 */
[-C--:B------:R-:W-:Y:S01]  /*10fa0*/  LEA.HI.X.SX32 R19, R120, R0.reuse, 0x2, P6 ;  /* 0x0000000078137211 */ /* 0x080fe200030f16ff */
[----:B------:R-:W-:Y:S01]  /*10fb0*/  IMAD R130, R130, UR4, RZ ;  /* 0x0000000482827c24 */ /* 0x000fe2000f8e02ff */
[----:B------:R-:W-:Y:S01]  /*10fc0*/  LEA.HI.X.SX32 R9, R122, R0, 0x2, P1 ;  /* 0x000000007a097211 */ /* 0x000fe200008f16ff */
[----:B------:R-:W-:Y:S01]  /*10fd0*/  IMAD R131, R131, UR5, RZ ;  /* 0x0000000583837c24 */ /* 0x000fe2000f8e02ff */
[----:B------:R-:W-:Y:S02]  /*10fe0*/  LEA R60, P6, R127, R114, 0x2 ;  /* 0x000000727f3c7211 */ /* 0x000fe400078c10ff */
[----:B------:R-:W-:Y:S01]  /*10ff0*/  LEA.HI.X.SX32 R17, R121, R0, 0x2, P0 ;  /* 0x0000000079117211 */ /* 0x000fe200000f16ff */
[----:B------:R2:W-:Y:S01]  /*11000*/  STL.64 [R1+0x38], R4 ;  /* 0x0000380401007387 */ /* 0x0005e20000100a00 */
[-C--:B------:R-:W-:Y:S02]  /*11010*/  LEA R88, P0, R128, R114.reuse, 0x2 ;  /* 0x0000007280587211 */ /* 0x080fe400078010ff */
[----:B-1----:R-:W-:Y:S01]  /*11020*/  LEA R6, P4, R125, R114, 0x2 ;  /* 0x000000727d067211 */ /* 0x002fe200078810ff */
[----:B------:R1:W-:Y:S01]  /*11030*/  STL.64 [R1+0x30], R18 ;  /* 0x0000301201007387 */ /* 0x0003e20000100a00 */
[-C--:B------:R-:W-:Y:S01]  /*11040*/  LEA.HI.X.SX32 R61, R127, R0.reuse, 0x2, P6 ;  /* 0x000000007f3d7211 */ /* 0x080fe200030f16ff */
[----:B------:R-:W-:Y:S01]  /*11050*/  IMAD R132, R132, UR6, RZ ;  /* 0x0000000684847c24 */ /* 0x000fe2000f8e02ff */
[----:B------:R-:W-:Y:S01]  /*11060*/  LEA.HI.X.SX32 R7, R125, R0, 0x2, P4 ;  /* 0x000000007d077211 */ /* 0x000fe200020f16ff */
[----:B------:R3:W-:Y:S01]  /*11070*/  STL.64 [R1+0x20], R8 ;  /* 0x0000200801007387 */ /* 0x0007e20000100a00 */
[----:B------:R-:W-:Y:S01]  /*11080*/  IMAD R133, R133, UR7, RZ ;  /* 0x0000000785857c24 */ /* 0x000fe2000f8e02ff */
[-C--:B------:R-:W-:Y:S01]  /*11090*/  LEA R12, P2, R123, R114.reuse, 0x2 ;  /* 0x000000727b0c7211 */ /* 0x080fe200078410ff */
[----:B------:R-:W-:Y:S01]  /*110a0*/  IMAD R134, R134, UR8, RZ ;  /* 0x0000000886867c24 */ /* 0x000fe2000f8e02ff */
[-C--:B------:R-:W-:Y:S01]  /*110b0*/  LEA R10, P3, R124, R114.reuse, 0x2 ;  /* 0x000000727c0a7211 */ /* 0x080fe200078610ff */
[----:B------:R-:W-:Y:S01]  /*110c0*/  IMAD R135, R135, UR9, RZ ;  /* 0x0000000987877c24 */ /* 0x000fe2000f8e02ff */
[----:B--2---:R-:W-:Y:S01]  /*110d0*/  LEA R4, P5, R126, R114, 0x2 ;  /* 0x000000727e047211 */ /* 0x004fe200078a10ff */
[----:B------:R-:W-:Y:S01]  /*110e0*/  IMAD R136, R136, UR10, RZ ;  /* 0x0000000a88887c24 */ /* 0x000fe2000f8e02ff */
[----:B------:R-:W-:Y:S01]  /*110f0*/  LEA.HI.X.SX32 R89, R128, R0, 0x2, P0 ;  /* 0x0000000080597211 */ /* 0x000fe200000f16ff */
[----:B------:R-:W-:Y:S01]  /*11100*/  IMAD R137, R137, UR11, RZ ;  /* 0x0000000b89897c24 */ /* 0x000fe2000f8e02ff */
[-C--:B-1----:R-:W-:Y:S01]  /*11110*/  LEA R18, P4, R15, R114.reuse, 0x2 ;  /* 0x000000720f127211 */ /* 0x082fe200078810ff */
[----:B------:R-:W-:Y:S01]  /*11120*/  IMAD R58, R58, UR12, RZ ;  /* 0x0000000c3a3a7c24 */ /* 0x000fe2000f8e02ff */
[----:B---3--:R-:W-:-:S02]  /*11130*/  LEA R8, P1, R129, R114, 0x2 ;  /* 0x0000007281087211 */ /* 0x008fc400078210ff */
[-C--:B------:R-:W-:Y:S01]  /*11140*/  LEA R34, P6, R130, R114.reuse, 0x2 ;  /* 0x0000007282227211 */ /* 0x080fe200078c10ff */
[----:B------:R-:W-:Y:S01]  /*11150*/  IMAD R54, R54, UR13, RZ ;  /* 0x0000000d36367c24 */ /* 0x000fe2000f8e02ff */
[----:B------:R-:W-:Y:S01]  /*11160*/  LEA R62, P0, R131, R114, 0x2 ;  /* 0x00000072833e7211 */ /* 0x000fe200078010ff */
[----:B------:R-:W-:Y:S01]  /*11170*/  IMAD R140, R140, UR14, RZ ;  /* 0x0000000e8c8c7c24 */ /* 0x000fe2000f8e02ff */
[-C--:B------:R-:W-:Y:S01]  /*11180*/  LEA.HI.X.SX32 R13, R123, R0.reuse, 0x2, P2 ;  /* 0x000000007b0d7211 */ /* 0x080fe200010f16ff */
        /* <DEDUP_REMOVED lines=9> */
[----:B------:R-:W-:Y:S01]  /*11220*/  LEA.HI.X.SX32 R35, R130, R0, 0x2, P6 ;  /* 0x0000000082237211 */ /* 0x000fe200030f16ff */
[----:B------:R-:W-:Y:S01]  /*11230*/  IMAD R146, R146, UR20, RZ ;  /* 0x0000001492927c24 */ /* 0x000fe2000f8e02ff */
[-C--:B------:R-:W-:Y:S01]  /*11240*/  LEA R90, P1, R132, R114.reuse, 0x2 ;  /* 0x00000072845a7211 */ /* 0x080fe200078210ff */
        /* <DEDUP_REMOVED lines=9> */
[----:B------:R-:W-:Y:S01]  /*112e0*/  LEA R30, P6, R137, R114, 0x2 ;  /* 0x00000072891e7211 */ /* 0x000fe200078c10ff */
[----:B------:R-:W-:Y:S01]  /*112f0*/  IMAD R152, R152, UR26, RZ ;  /* 0x0000001a98987c24 */ /* 0x000fe2000f8e02ff */
[----:B------:R-:W-:Y:S01]  /*11300*/  LEA.HI.X.SX32 R63, R131, R0, 0x2, P0 ;  /* 0x00000000833f7211 */ /* 0x000fe200000f16ff */
[----:B------:R-:W-:Y:S01]  /*11310*/  STL.64 [R1+0x28], R16 ;  /* 0x0000281001007387 */ /* 0x000fe20000100a00 */
        /* <DEDUP_REMOVED lines=13> */
[----:B------:R-:W-:Y:S01]  /*113f0*/  STL.64 [R1+0x18], R12 ;  /* 0x0000180c01007387 */ /* 0x000fe20000100a00 */
        /* <DEDUP_REMOVED lines=34> */
[-C--:B-1----:R-:W-:Y:S01]  /*11620*/  LEA R10, P4, R149, R114.reuse, 0x2 ;  /* 0x00000072950a7211 */ /* 0x082fe200078810ff */
[----:B------:R-:W1:Y:S01]  /*11630*/  LDC R134, c[0x0][0x230] ;  /* 0x00008c00ff867b82 */ /* 0x000e620000000800 */
[-C--:B------:R-:W-:Y:S01]  /*11640*/  LEA R44, P5, R150, R114.reuse, 0x2 ;  /* 0x00000072962c7211 */ /* 0x080fe200078a10ff */
[C---:B------:R-:W-:Y:S01]  /*11650*/  IMAD R3, R2.reuse, 0xc, RZ ;  /* 0x0000000c02037824 */ /* 0x040fe200078e02ff */
[----:B------:R-:W-:Y:S01]  /*11660*/  LEA R72, P6, R151, R114, 0x2 ;  /* 0x0000007297487211 */ /* 0x000fe200078c10ff */
[C---:B------:R-:W-:Y:S01]  /*11670*/  IMAD R118, R2.reuse, 0x7, RZ ;  /* 0x0000000702767824 */ /* 0x040fe200078e02ff */
[----:B------:R-:W-:Y:S01]  /*11680*/  LEA.HI.X.SX32 R33, R145, R0, 0x2, P0 ;  /* 0x0000000091217211 */ /* 0x000fe200000f16ff */
[----:B------:R-:W-:Y:S01]  /*11690*/  IMAD.SHL.U32 R119, R2, 0x8, RZ ;  /* 0x0000000802777824 */ /* 0x000fe200078e00ff */
[----:B------:R-:W-:Y:S01]  /*116a0*/  LEA R100, P0, R152, R114, 0x2 ;  /* 0x0000007298647211 */ /* 0x000fe200078010ff */
[----:B------:R-:W-:Y:S01]  /*116b0*/  IMAD R123, R2, 0x14, RZ ;  /* 0x00000014027b7824 */ /* 0x000fe200078e02ff */
[-C--:B------:R-:W-:Y:S01]  /*116c0*/  LEA.HI.X.SX32 R43, R146, R0.reuse, 0x2, P1 ;  /* 0x00000000922b7211 */ /* 0x080fe200008f16ff */
[----:B------:R-:W2:Y:S01]  /*116d0*/  LDC R133, c[0x0][0x230] ;  /* 0x00008c00ff857b82 */ /* 0x000ea20000000800 */
[-C--:B------:R-:W-:Y:S01]  /*116e0*/  LEA.HI.X.SX32 R71, R147, R0.reuse, 0x2, P2 ;  /* 0x0000000093477211 */ /* 0x080fe200010f16ff */
[----:B------:R-:W-:Y:S01]  /*116f0*/  IMAD R120, R2, 0x9, RZ ;  /* 0x0000000902787824 */ /* 0x000fe200078e02ff */
[-C--:B------:R-:W-:Y:S01]  /*11700*/  LEA.HI.X.SX32 R99, R148, R0.reuse, 0x2, P3 ;  /* 0x0000000094637211 */ /* 0x080fe200018f16ff */
[C---:B------:R-:W-:Y:S01]  /*11710*/  IMAD R122, R2.reuse, 0xb, RZ ;  /* 0x0000000b027a7824 */ /* 0x040fe200078e02ff */
[-C--:B------:R-:W-:Y:S01]  /*11720*/  LEA.HI.X.SX32 R11, R149, R0.reuse, 0x2, P4 ;  /* 0x00000000950b7211 */ /* 0x080fe200020f16ff */
[----:B------:R-:W-:Y:S01]  /*11730*/  IMAD R206, R2, 0x34, RZ ;  /* 0x0000003402ce7824 */ /* 0x000fe200078e02ff */
[-C--:B------:R-:W-:Y:S01]  /*11740*/  LEA.HI.X.SX32 R45, R150, R0.reuse, 0x2, P5 ;  /* 0x00000000962d7211 */ /* 0x080fe200028f16ff */
[C---:B------:R-:W-:Y:S01]  /*11750*/  IMAD R246, R2.reuse, 0x3c, RZ ;  /* 0x0000003c02f67824 */ /* 0x040fe200078e02ff */
[----:B------:R-:W-:Y:S01]  /*11760*/  LEA.HI.X.SX32 R73, R151, R0, 0x2, P6 ;  /* 0x0000000097497211 */ /* 0x000fe200030f16ff */
[C---:B------:R-:W-:Y:S01]  /*11770*/  IMAD R121, R2.reuse, 0xa, RZ ;  /* 0x0000000a02797824 */ /* 0x040fe200078e02ff */
[-C--:B------:R-:W-:Y:S01]  /*11780*/  LEA R12, P1, R153, R114.reuse, 0x2 ;  /* 0x00000072990c7211 */ /* 0x080fe200078210ff */
[----:B------:R-:W-:Y:S01]  /*11790*/  IMAD R207, R2, 0x38, RZ ;  /* 0x0000003802cf7824 */ /* 0x000fe200078e02ff */
[-C--:B------:R-:W-:Y:S01]  /*117a0*/  LEA R46, P2, R154, R114.reuse, 0x2 ;  /* 0x000000729a2e7211 */ /* 0x080fe200078410ff */
[C---:B------:R-:W-:Y:S01]  /*117b0*/  IMAD R127, R2.reuse, 0xf, RZ ;  /* 0x0000000f027f7824 */ /* 0x040fe200078e02ff */
[-C--:B------:R-:W-:Y:S01]  /*117c0*/  LEA R74, P3, R155, R114.reuse, 0x2 ;  /* 0x000000729b4a7211 */ /* 0x080fe200078610ff */
[----:B------:R-:W-:Y:S01]  /*117d0*/  IMAD R204, R2, 0x44, RZ ;  /* 0x0000004402cc7824 */ /* 0x000fe200078e02ff */
[-C--:B------:R-:W-:Y:S01]  /*117e0*/  LEA R102, P4, R156, R114.reuse, 0x2 ;  /* 0x000000729c667211 */ /* 0x080fe200078810ff */
[C---:B------:R-:W-:Y:S01]  /*117f0*/  IMAD R125, R2.reuse, 0xe, RZ ;  /* 0x0000000e027d7824 */ /* 0x040fe200078e02ff */
[-C--:B------:R-:W-:Y:S01]  /*11800*/  LEA R24, P5, R157, R114.reuse, 0x2 ;  /* 0x000000729d187211 */ /* 0x080fe200078a10ff */
[----:B------:R-:W-:Y:S01]  /*11810*/  IMAD R208, R2, 0x5c, RZ ;  /* 0x0000005c02d07824 */ /* 0x000fe200078e02ff */
[----:B------:R-:W-:Y:S01]  /*11820*/  LEA R48, P6, R158, R114, 0x2 ;  /* 0x000000729e307211 */ /* 0x000fe200078c10ff */
[----:B------:R-:W-:Y:S01]  /*11830*/  IMAD R218, R2, 0x58, RZ ;  /* 0x0000005802da7824 */ /* 0x000fe200078e02ff */
[----:B------:R-:W-:Y:S01]  /*11840*/  LEA.HI.X.SX32 R101, R152, R0, 0x2, P0 ;  /* 0x0000000098657211 */ /* 0x000fe200000f16ff */
[C---:B------:R-:W-:Y:S01]  /*11850*/  IMAD R220, R2.reuse, 0x60, RZ ;  /* 0x0000006002dc7824 */ /* 0x040fe200078e02ff */
[----:B------:R-:W-:Y:S01]  /*11860*/  LEA R76, P0, R159, R114, 0x2 ;  /* 0x000000729f4c7211 */ /* 0x000fe200078010ff */
[C---:B------:R-:W-:Y:S01]  /*11870*/  IMAD R224, R2.reuse, 0x6c, RZ ;  /* 0x0000006c02e07824 */ /* 0x040fe200078e02ff */
[-C--:B------:R-:W-:Y:S01]  /*11880*/  LEA.HI.X.SX32 R13, R153, R0.reuse, 0x2, P1 ;  /* 0x00000000990d7211 */ /* 0x080fe200008f16ff */
[----:B------:R-:W-:Y:S01]  /*11890*/  IMAD R234, R2, 0x68, RZ ;  /* 0x0000006802ea7824 */ /* 0x000fe200078e02ff */
[-C--:B------:R-:W-:Y:S01]  /*118a0*/  LEA.HI.X.SX32 R47, R154, R0.reuse, 0x2, P2 ;  /* 0x000000009a2f7211 */ /* 0x080fe200010f16ff */
[C---:B------:R-:W-:Y:S01]  /*118b0*/  IMAD R236, R2.reuse, 0x70, RZ ;  /* 0x0000007002ec7824 */ /* 0x040fe200078e02ff */
[-C--:B------:R-:W-:Y:S01]  /*118c0*/  LEA.HI.X.SX32 R75, R155, R0.reuse, 0x2, P3 ;  /* 0x000000009b4b7211 */ /* 0x080fe200018f16ff */
[----:B------:R-:W-:Y:S01]  /*118d0*/  IMAD R238, R2, 0x74, RZ ;  /* 0x0000007402ee7824 */ /* 0x000fe200078e02ff */
[-C--:B------:R-:W-:Y:S01]  /*118e0*/  LEA.HI.X.SX32 R103, R156, R0.reuse, 0x2, P4 ;  /* 0x000000009c677211 */ /* 0x080fe200020f16ff */
[----:B------:R-:W-:Y:S01]  /*118f0*/  VIADD R185, R185, 0xfffffffd ;  /* 0xfffffffdb9b97836 */ /* 0x000fe20000000000 */
[-C--:B------:R-:W-:Y:S01]  /*11900*/  LEA.HI.X.SX32 R25, R157, R0.reuse, 0x2, P5 ;  /* 0x000000009d197211 */ /* 0x080fe200028f16ff */
[----:B------:R-:W-:Y:S01]  /*11910*/  IMAD R183, R2, 0xa4, RZ ;  /* 0x000000a402b77824 */ /* 0x000fe200078e02ff */
[----:B------:R-:W-:Y:S01]  /*11920*/  LEA.HI.X.SX32 R49, R158, R0, 0x2, P6 ;  /* 0x000000009e317211 */ /* 0x000fe200030f16ff */
[----:B------:R-:W-:Y:S01]  /*11930*/  VIADD R203, R203, 0xffffffff ;  /* 0xffffffffcbcb7836 */ /* 0x000fe20000000000 */
[-C--:B------:R-:W-:Y:S01]  /*11940*/  LEA R104, P1, R160, R114.reuse, 0x2 ;  /* 0x00000072a0687211 */ /* 0x080fe200078210ff */
[----:B------:R-:W-:Y:S01]  /*11950*/  VIADD R202, R202, 0xfffffffe ;  /* 0xfffffffecaca7836 */ /* 0x000fe20000000000 */
        /* <DEDUP_REMOVED lines=8> */
[----:B------:R-:W-:Y:S01]  /*119e0*/  LEA R14, P6, R165, R114, 0x2 ;  /* 0x00000072a50e7211 */ /* 0x000fe200078c10ff */
[C---:B------:R-:W-:Y:S01]  /*119f0*/  IMAD R216, R2.reuse, 0x31, RZ ;  /* 0x0000003102d87824 */ /* 0x040fe200078e02ff */
[----:B------:R-:W-:Y:S01]  /*11a00*/  LEA.HI.X.SX32 R77, R159, R0, 0x2, P0 ;  /* 0x000000009f4d7211 */ /* 0x000fe200000f16ff */
[----:B------:R-:W-:Y:S01]  /*11a10*/  IMAD R228, R2, 0x33, RZ ;  /* 0x0000003302e47824 */ /* 0x000fe200078e02ff */
[----:B------:R-:W-:Y:S01]  /*11a20*/  LEA R52, P0, R166, R114, 0x2 ;  /* 0x00000072a6347211 */ /* 0x000fe200078010ff */
[----:B------:R-:W-:Y:S01]  /*11a30*/  IMAD R215, R2, 0xd0, RZ ;  /* 0x000000d002d77824 */ /* 0x000fe200078e02ff */
[-C--:B------:R-:W-:Y:S01]  /*11a40*/  LEA.HI.X.SX32 R105, R160, R0.reuse, 0x2, P1 ;  /* 0x00000000a0697211 */ /* 0x080fe200008f16ff */
        /* <DEDUP_REMOVED lines=12> */
[C---:B------:R-:W-:Y:S01]  /*11b10*/  IMAD R231, R2.reuse, 0x35, RZ ;  /* 0x0000003502e77824 */ /* 0x040fe200078e02ff */
[-C--:B------:R-:W-:Y:S01]  /*11b20*/  LEA R108, P2, R179, R114.reuse, 0x2 ;  /* 0x00000072b36c7211 */ /* 0x080fe200078410ff */
[C---:B------:R-:W-:Y:S01]  /*11b30*/  IMAD R226, R2.reuse, 0x32, RZ ;  /* 0x0000003202e27824 */ /* 0x040fe200078e02ff */
[-C--:B------:R-:W-:Y:S01]  /*11b40*/  LEA R16, P3, R181, R114.reuse, 0x2 ;  /* 0x00000072b5107211 */ /* 0x080fe200078610ff */
[----:B------:R-:W-:Y:S01]  /*11b50*/  IMAD R227, R2, 0xd8, RZ ;  /* 0x000000d802e37824 */ /* 0x000fe200078e02ff */
[-C--:B------:R-:W-:Y:S01]  /*11b60*/  LEA R54, P4, R182, R114.reuse, 0x2 ;  /* 0x00000072b6367211 */ /* 0x080fe200078810ff */
[----:B------:R-:W-:Y:S01]  /*11b70*/  IMAD R248, R2, 0x36, RZ ;  /* 0x0000003602f87824 */ /* 0x000fe200078e02ff */
[-C--:B------:R-:W-:Y:S01]  /*11b80*/  LEA R82, P5, R171, R114.reuse, 0x2 ;  /* 0x00000072ab527211 */ /* 0x080fe200078a10ff */
[----:B------:R-:W3:Y:S01]  /*11b90*/  S2UR UR4, SR_CgaCtaId ;  /* 0x00000000000479c3 */ /* 0x000ee20000008800 */
[----:B------:R-:W-:Y:S01]  /*11ba0*/  LEA R110, P6, R172, R114, 0x2 ;  /* 0x00000072ac6e7211 */ /* 0x000fe200078c10ff */
[----:B------:R-:W-:Y:S01]  /*11bb0*/  IMAD R249, R2, 0xe8, RZ ;  /* 0x000000e802f97824 */ /* 0x000fe200078e02ff */
[----:B------:R-:W-:Y:S01]  /*11bc0*/  LEA.HI.X.SX32 R53, R166, R0, 0x2, P0 ;  /* 0x00000000a6357211 */ /* 0x000fe200000f16ff */
[----:B------:R-:W-:Y:S01]  /*11bd0*/  IMAD R247, R2, 0xe4, RZ ;  /* 0x000000e402f77824 */ /* 0x000fe200078e02ff */
[----:B------:R-:W-:Y:S01]  /*11be0*/  LEA R26, P0, R173, R114, 0x2 ;  /* 0x00000072ad1a7211 */ /* 0x000fe200078010ff */
[----:B------:R-:W-:Y:S01]  /*11bf0*/  UMOV UR6, 0x400 ;  /* 0x0000040000067882 */ /* 0x000fe20000000000 */
[-C--:B------:R-:W-:Y:S01]  /*11c00*/  LEA.HI.X.SX32 R81, R167, R0.reuse, 0x2, P1 ;  /* 0x00000000a7517211 */ /* 0x080fe200008f16ff */
[----:B------:R-:W-:Y:S01]  /*11c10*/  ULDC UR7, c[0x0][0x230] ;  /* 0x00008c0000077ab9 */ /* 0x000fe20000000800 */
[----:B------:R-:W-:-:S02]  /*11c20*/  LEA.HI.X.SX32 R109, R179, R0, 0x2, P2 ;  /* 0x00000000b36d7211 */ /* 0x000fc400010f16ff */
[-C--:B------:R-:W-:Y:S02]  /*11c30*/  LEA.HI.X.SX32 R17, R181, R0.reuse, 0x2, P3 ;  /* 0x00000000b5117211 */ /* 0x080fe400018f16ff */
[-C--:B------:R-:W-:Y:S02]  /*11c40*/  LEA.HI.X.SX32 R55, R182, R0.reuse, 0x2, P4 ;  /* 0x00000000b6377211 */ /* 0x080fe400020f16ff */
[-C--:B------:R-:W-:Y:S02]  /*11c50*/  LEA.HI.X.SX32 R83, R171, R0.reuse, 0x2, P5 ;  /* 0x00000000ab537211 */ /* 0x080fe400028f16ff */
[----:B------:R-:W-:Y:S02]  /*11c60*/  LEA.HI.X.SX32 R111, R172, R0, 0x2, P6 ;  /* 0x00000000ac6f7211 */ /* 0x000fe400030f16ff */
[-C--:B------:R-:W-:Y:S02]  /*11c70*/  LEA R56, P1, R177, R114.reuse, 0x2 ;  /* 0x00000072b1387211 */ /* 0x080fe400078210ff */
[----:B------:R-:W-:-:S02]  /*11c80*/  LEA R84, P2, R174, R114, 0x2 ;  /* 0x00000072ae547211 */ /* 0x000fc400078410ff */
[-C--:B------:R-:W-:Y:S02]  /*11c90*/  LEA R112, P3, R175, R114.reuse, 0x2 ;  /* 0x00000072af707211 */ /* 0x080fe400078610ff */
[-C--:B------:R-:W-:Y:S02]  /*11ca0*/  LEA R116, P4, R251, R114.reuse, 0x2 ;  /* 0x00000072fb747211 */ /* 0x080fe400078810ff */
[-C--:B------:R-:W-:Y:S02]  /*11cb0*/  LEA R58, P5, R170, R114.reuse, 0x2 ;  /* 0x00000072aa3a7211 */ /* 0x080fe400078a10ff */
[----:B------:R-:W-:Y:S02]  /*11cc0*/  LEA R86, P6, R169, R114, 0x2 ;  /* 0x00000072a9567211 */ /* 0x000fe400078c10ff */
[----:B------:R-:W-:Y:S02]  /*11cd0*/  LEA.HI.X.SX32 R27, R173, R0, 0x2, P0 ;  /* 0x00000000ad1b7211 */ /* 0x000fe400000f16ff */
[----:B------:R-:W-:Y:S01]  /*11ce0*/  LEA R114, P0, R168, R114, 0x2 ;  /* 0x00000072a8727211 */ /* 0x000fe200078010ff */
[----:B------:R-:W-:Y:S01]  /*11cf0*/  STL.64 [R1+0x8], R6 ;  /* 0x0000080601007387 */ /* 0x000fe20000100a00 */
[----:B------:R-:W-:-:S02]  /*11d00*/  LEA.HI.X.SX32 R57, R177, R0, 0x2, P1 ;  /* 0x00000000b1397211 */ /* 0x000fc400008f16ff */
[-C--:B------:R-:W-:Y:S01]  /*11d10*/  LEA.HI.X.SX32 R85, R174, R0.reuse, 0x2, P2 ;  /* 0x00000000ae557211 */ /* 0x080fe200010f16ff */
[----:B------:R4:W-:Y:S01]  /*11d20*/  STL.64 [R1], R4 ;  /* 0x0000000401007387 */ /* 0x0009e20000100a00 */
[-C--:B------:R-:W-:Y:S02]  /*11d30*/  LEA.HI.X.SX32 R113, R175, R0.reuse, 0x2, P3 ;  /* 0x00000000af717211 */ /* 0x080fe400018f16ff */
[-C--:B------:R-:W-:Y:S02]  /*11d40*/  LEA.HI.X.SX32 R117, R251, R0.reuse, 0x2, P4 ;  /* 0x00000000fb757211 */ /* 0x080fe400020f16ff */
[-C--:B------:R-:W-:Y:S02]  /*11d50*/  LEA.HI.X.SX32 R59, R170, R0.reuse, 0x2, P5 ;  /* 0x00000000aa3b7211 */ /* 0x080fe400028f16ff */
[-C--:B------:R-:W-:Y:S02]  /*11d60*/  LEA.HI.X.SX32 R87, R169, R0.reuse, 0x2, P6 ;  /* 0x00000000a9577211 */ /* 0x080fe400030f16ff */
[----:B------:R-:W-:Y:S01]  /*11d70*/  LEA.HI.X.SX32 R115, R168, R0, 0x2, P0 ;  /* 0x00000000a8737211 */ /* 0x000fe200000f16ff */
[C---:B------:R-:W-:Y:S01]  /*11d80*/  IMAD.SHL.U32 R0, R2.reuse, 0x2, RZ ;  /* 0x0000000202007824 */ /* 0x040fe200078e00ff */
[----:B------:R-:W-:Y:S01]  /*11d90*/  STL.64 [R1+0x19b8], R60 ;  /* 0x0019b83c01007387 */ /* 0x000fe20000100a00 */
[C---:B------:R-:W-:Y:S01]  /*11da0*/  IMAD R140, R2.reuse, 0x1c, RZ ;  /* 0x0000001c028c7824 */ /* 0x040fe200078e02ff */
[----:B------:R-:W-:-:S02]  /*11db0*/  LEA R136, P2, R2, R138, 0x3 ;  /* 0x0000008a02887211 */ /* 0x000fc400078418ff */
[----:B------:R1:W-:Y:S01]  /*11dc0*/  STL.64 [R1+0x1950], R88 ;  /* 0x0019505801007387 */ /* 0x0003e20000100a00 */
[C---:B----4-:R-:W-:Y:S01]  /*11dd0*/  IMAD R4, R2.reuse, 0x3, RZ ;  /* 0x0000000302047824 */ /* 0x050fe200078e02ff */
[-C--:B------:R-:W-:Y:S01]  /*11de0*/  IADD3 R242, P4, R3, R138.reuse, RZ ;  /* 0x0000008a03f27210 */ /* 0x080fe20007f9e0ff */
[C---:B------:R-:W-:Y:S01]  /*11df0*/  IMAD R126, R2.reuse, 0x18, RZ ;  /* 0x00000018027e7824 */ /* 0x040fe200078e02ff */
[----:B------:R-:W-:Y:S01]  /*11e00*/  STL.64 [R1+0x18c8], R8 ;  /* 0x0018c80801007387 */ /* 0x000fe20000100a00 */
[----:B------:R-:W-:Y:S01]  /*11e10*/  IMAD R5, R2, 0x5, RZ ;  /* 0x0000000502057824 */ /* 0x000fe200078e02ff */
[----:B------:R-:W-:Y:S02]  /*11e20*/  LEA.HI.X.SX32 R137, R0, R139, 0x2, P2 ;  /* 0x0000008b00897211 */ /* 0x000fe400010f16ff */
[----:B------:R-:W-:Y:S01]  /*11e30*/  STL.64 [R1+0x18d0], R18 ;  /* 0x0018d01201007387 */ /* 0x000fe20000100a00 */
[C---:B------:R-:W-:Y:S01]  /*11e40*/  IMAD R152, R2.reuse, 0x24, RZ ;  /* 0x0000002402987824 */ /* 0x040fe200078e02ff */
[-C--:B------:R-:W-:Y:S01]  /*11e50*/  IADD3 R240, P0, R123, R138.reuse, RZ ;  /* 0x0000008a7bf07210 */ /* 0x080fe20007f1e0ff */
[----:B------:R-:W-:Y:S01]  /*11e60*/  IMAD R174, R2, 0x2c, RZ ;  /* 0x0000002c02ae7824 */ /* 0x000fe200078e02ff */
[----:B------:R-:W-:Y:S01]  /*11e70*/  STL.64 [R1+0x1958], R90 ;  /* 0x0019585a01007387 */ /* 0x000fe20000100a00 */
[----:B------:R-:W-:Y:S01]  /*11e80*/  IADD3 R154, P2, R140, R138, RZ ;  /* 0x0000008a8c9a7210 */ /* 0x000fe20007f5e0ff */
[----:B------:R-:W-:-:S02]  /*11e90*/  IMAD R7, R2, 0x6, RZ ;  /* 0x0000000602077824 */ /* 0x000fc400078e02ff */
[----:B------:R-:W-:Y:S01]  /*11ea0*/  STL.64 [R1+0x18d8], R28 ;  /* 0x0018d81c01007387 */ /* 0x000fe20000100a00 */
[----:B-1----:R-:W-:Y:S01]  /*11eb0*/  IMAD.MOV.U32 R89, RZ, RZ, R197 ;  /* 0x000000ffff597224 */ /* 0x002fe200078e00c5 */
[-C--:B------:R-:W-:Y:S02]  /*11ec0*/  IADD3 R176, P3, R126, R138.reuse, RZ ;  /* 0x0000008a7eb07210 */ /* 0x080fe40007f7e0ff */
[----:B------:R1:W-:Y:S01]  /*11ed0*/  STL.64 [R1+0x1960], R92 ;  /* 0x0019605c01007387 */ /* 0x0003e20000100a00 */
[----:B------:R-:W-:Y:S01]  /*11ee0*/  IMAD R169, R2, 0x28, RZ ;  /* 0x0000002802a97824 */ /* 0x000fe200078e02ff */
[-C--:B------:R-:W-:Y:S02]  /*11ef0*/  LEA.HI.X.SX32 R243, R4, R139.reuse, 0x2, P4 ;  /* 0x0000008b04f37211 */ /* 0x080fe400020f16ff */
[----:B------:R-:W-:Y:S01]  /*11f00*/  STL.64 [R1+0x18e0], R30 ;  /* 0x0018e01e01007387 */ /* 0x000fe20000100a00 */
[C---:B------:R-:W-:Y:S01]  /*11f10*/  IMAD R197, R2.reuse, 0x30, RZ ;  /* 0x0000003002c57824 */ /* 0x040fe200078e02ff */
[----:B------:R-:W-:Y:S01]  /*11f20*/  LEA.HI.X.SX32 R241, R5, R139, 0x2, P0 ;  /* 0x0000008b05f17211 */ /* 0x000fe200000f16ff */
[C---:B------:R-:W-:Y:S01]  /*11f30*/  IMAD R124, R2.reuse, 0xd, RZ ;  /* 0x0000000d027c7824 */ /* 0x040fe200078e02ff */
[----:B------:R-:W-:Y:S01]  /*11f40*/  STL.64 [R1+0x1968], R94 ;  /* 0x0019685e01007387 */ /* 0x000fe20000100a00 */
[----:B------:R-:W-:-:S02]  /*11f50*/  LEA R244, P4, R2, R138, 0x5 ;  /* 0x0000008a02f47211 */ /* 0x000fc400078828ff */
[-C--:B------:R-:W-:Y:S01]  /*11f60*/  LEA.HI.X.SX32 R155, R118, R139.reuse, 0x2, P2 ;  /* 0x0000008b769b7211 */ /* 0x080fe200010f16ff */
[----:B------:R-:W-:Y:S01]  /*11f70*/  STL.64 [R1+0x18e8], R22 ;  /* 0x0018e81601007387 */ /* 0x000fe20000100a00 */
[-C--:B------:R-:W-:Y:S02]  /*11f80*/  IADD3 R164, P0, R152, R138.reuse, RZ ;  /* 0x0000008a98a47210 */ /* 0x080fe40007f1e0ff */
[-C--:B------:R-:W-:Y:S01]  /*11f90*/  LEA.HI.X.SX32 R177, R7, R139.reuse, 0x2, P3 ;  /* 0x0000008b07b17211 */ /* 0x080fe200018f16ff */
[----:B------:R-:W-:Y:S01]  /*11fa0*/  STL.64 [R1+0x1970], R96 ;  /* 0x0019706001007387 */ /* 0x000fe20000100a00 */
[-C--:B------:R-:W-:Y:S01]  /*11fb0*/  IADD3 R166, P2, R174, R138.reuse, RZ ;  /* 0x0000008aaea67210 */ /* 0x080fe20007f5e0ff */
[----:B-1----:R-:W-:Y:S02]  /*11fc0*/  IMAD.MOV.U32 R92, RZ, RZ, R192 ;  /* 0x000000ffff5c7224 */ /* 0x002fe400078e00c0 */
[----:B------:R-:W-:Y:S01]  /*11fd0*/  IMAD.SHL.U32 R128, R2, 0x10, RZ ;  /* 0x0000001002807824 */ /* 0x000fe200078e00ff */
[----:B------:R-:W-:Y:S01]  /*11fe0*/  STL.64 [R1+0x18f0], R32 ;  /* 0x0018f02001007387 */ /* 0x000fe20000100a00 */
[-C--:B------:R-:W-:Y:S01]  /*11ff0*/  IADD3 R222, P3, R169, R138.reuse, RZ ;  /* 0x0000008aa9de7210 */ /* 0x080fe20007f7e0ff */
[----:B------:R-:W-:Y:S01]  /*12000*/  IMAD.MOV.U32 R28, RZ, RZ, R190 ;  /* 0x000000ffff1c7224 */ /* 0x000fe200078e00be */
[-C--:B------:R-:W-:Y:S01]  /*12010*/  LEA.HI.X.SX32 R245, R119, R139.reuse, 0x2, P4 ;  /* 0x0000008b77f57211 */ /* 0x080fe200020f16ff */
[----:B------:R-:W-:Y:S01]  /*12020*/  STL.64 [R1+0x1978], R98 ;  /* 0x0019786201007387 */ /* 0x000fe20000100a00 */
[-C--:B------:R-:W-:Y:S01]  /*12030*/  LEA.HI.X.SX32 R165, R120, R139.reuse, 0x2, P0 ;  /* 0x0000008b78a57211 */ /* 0x080fe200000f16ff */
[----:B------:R-:W-:Y:S01]  /*12040*/  IMAD R192, R2, 0x4c, RZ ;  /* 0x0000004c02c07824 */ /* 0x000fe200078e02ff */
[-C--:B------:R-:W-:Y:S01]  /*12050*/  IADD3 R178, P4, R197, R138.reuse, RZ ;  /* 0x0000008ac5b27210 */ /* 0x080fe20007f9e0ff */
[----:B------:R1:W-:Y:S01]  /*12060*/  STL.64 [R1+0x18f8], R10 ;  /* 0x0018f80a01007387 */ /* 0x0003e20000100a00 */
[-C--:B------:R-:W-:Y:S01]  /*12070*/  LEA.HI.X.SX32 R167, R122, R139.reuse, 0x2, P2 ;  /* 0x0000008b7aa77211 */ /* 0x080fe200010f16ff */
[----:B------:R-:W-:Y:S01]  /*12080*/  IMAD R132, R2, 0x48, RZ ;  /* 0x0000004802847824 */ /* 0x000fe200078e02ff */
[-C--:B------:R-:W-:Y:S01]  /*12090*/  IADD3 R180, P2, R246, R138.reuse, RZ ;  /* 0x0000008af6b47210 */ /* 0x080fe20007f5e0ff */
[C---:B------:R-:W-:Y:S01]  /*120a0*/  IMAD R129, R2.reuse, 0x11, RZ ;  /* 0x0000001102817824 */ /* 0x040fe200078e02ff */
[----:B------:R-:W-:Y:S01]  /*120b0*/  LEA.HI.X.SX32 R223, R121, R139, 0x2, P3 ;  /* 0x0000008b79df7211 */ /* 0x000fe200018f16ff */
[C---:B------:R-:W-:Y:S01]  /*120c0*/  IMAD R141, R2.reuse, 0x13, RZ ;  /* 0x00000013028d7824 */ /* 0x040fe200078e02ff */
[----:B------:R-:W-:Y:S01]  /*120d0*/  IADD3 R232, P3, R207, R138, RZ ;  /* 0x0000008acfe87210 */ /* 0x000fe20007f7e0ff */
[----:B------:R-:W-:-:S02]  /*120e0*/  IMAD R130, R2, 0x50, RZ ;  /* 0x0000005002827824 */ /* 0x000fc400078e02ff */
[C---:B------:R-:W-:Y:S02]  /*120f0*/  IMAD R150, R2.reuse, 0x54, RZ ;  /* 0x0000005402967824 */ /* 0x040fe400078e02ff */
[C---:B------:R-:W-:Y:S02]  /*12100*/  IMAD R131, R2.reuse, 0x12, RZ ;  /* 0x0000001202837824 */ /* 0x040fe400078e02ff */
[C---:B------:R-:W-:Y:S02]  /*12110*/  IMAD R142, R2.reuse, 0x15, RZ ;  /* 0x00000015028e7824 */ /* 0x040fe400078e02ff */
[C---:B------:R-:W-:Y:S02]  /*12120*/  IMAD R145, R2.reuse, 0x17, RZ ;  /* 0x0000001702917824 */ /* 0x040fe400078e02ff */
[C---:B------:R-:W-:Y:S02]  /*12130*/  IMAD R143, R2.reuse, 0x64, RZ ;  /* 0x00000064028f7824 */ /* 0x040fe400078e02ff */
        /* <DEDUP_REMOVED lines=11> */
[C---:B------:R-:W-:Y:S02]  /*121f0*/  IMAD.SHL.U32 R162, R2.reuse, 0x20, RZ ;  /* 0x0000002002a27824 */ /* 0x040fe400078e00ff */
[----:B------:R-:W-:-:S02]  /*12200*/  IMAD R159, R2, 0x88, RZ ;  /* 0x00000088029f7824 */ /* 0x000fc400078e02ff */
[C---:B------:R-:W-:Y:S02]  /*12210*/  IMAD R173, R2.reuse, 0x23, RZ ;  /* 0x0000002302ad7824 */ /* 0x040fe400078e02ff */
[C---:B------:R-:W-:Y:S02]  /*12220*/  IMAD R163, R2.reuse, 0x90, RZ ;  /* 0x0000009002a37824 */ /* 0x040fe400078e02ff */
[C---:B------:R-:W-:Y:S02]  /*12230*/  IMAD R170, R2.reuse, 0x94, RZ ;  /* 0x0000009402aa7824 */ /* 0x040fe400078e02ff */
[C---:B------:R-:W-:Y:S02]  /*12240*/  IMAD R175, R2.reuse, 0x9c, RZ ;  /* 0x0000009c02af7824 */ /* 0x040fe400078e02ff */
[C---:B------:R-:W-:Y:S02]  /*12250*/  IMAD R171, R2.reuse, 0x22, RZ ;  /* 0x0000002202ab7824 */ /* 0x040fe400078e02ff */
[----:B------:R-:W-:-:S02]  /*12260*/  IMAD R182, R2, 0x25, RZ ;  /* 0x0000002502b67824 */ /* 0x000fc400078e02ff */
[----:B------:R-:W-:Y:S01]  /*12270*/  IMAD R172, R2, 0x98, RZ ;  /* 0x0000009802ac7824 */ /* 0x000fe200078e02ff */
[----:B------:R-:W-:Y:S01]  /*12280*/  ISETP.GE.U32.AND P5, PT, R185, 0x7fffffbe, PT ;  /* 0x7fffffbeb900780c */ /* 0x000fe20003fa6070 */
[----:B-1----:R-:W-:Y:S01]  /*12290*/  VIADD R11, R134, 0xffffffdf ;  /* 0xffffffdf860b7836 */ /* 0x002fe20000000000 */
[-C--:B------:R-:W-:Y:S01]  /*122a0*/  IADD3 R134, P0, R206, R138.reuse, RZ ;  /* 0x0000008ace867210 */ /* 0x080fe20007f1e0ff */
[----:B------:R-:W-:Y:S01]  /*122b0*/  IMAD.MOV.U32 R29, RZ, RZ, R191 ;  /* 0x000000ffff1d7224 */ /* 0x000fe200078e00bf */
[-C--:B------:R-:W-:Y:S01]  /*122c0*/  LEA.HI.X.SX32 R179, R3, R139.reuse, 0x2, P4 ;  /* 0x0000008b03b37211 */ /* 0x080fe200020f16ff */
[----:B------:R-:W-:Y:S01]  /*122d0*/  IMAD.MOV.U32 R93, RZ, RZ, R193 ;  /* 0x000000ffff5d7224 */ /* 0x000fe200078e00c1 */
[-C--:B------:R-:W-:Y:S01]  /*122e0*/  LEA.HI.X.SX32 R135, R124, R139.reuse, 0x2, P0 ;  /* 0x0000008b7c877211 */ /* 0x080fe200000f16ff */
[C---:B------:R-:W-:Y:S01]  /*122f0*/  IMAD R168, R2.reuse, 0x21, RZ ;  /* 0x0000002102a87824 */ /* 0x040fe200078e02ff */
[-C--:B------:R-:W-:Y:S01]  /*12300*/  LEA R190, P4, R2, R138.reuse, 0x6 ;  /* 0x0000008a02be7211 */ /* 0x080fe200078830ff */
[----:B------:R-:W-:Y:S01]  /*12310*/  IMAD.MOV.U32 R8, RZ, RZ, R194 ;  /* 0x000000ffff087224 */ /* 0x000fe200078e00c2 */
[-C--:B------:R-:W-:Y:S01]  /*12320*/  LEA.HI.X.SX32 R181, R127, R139.reuse, 0x2, P2 ;  /* 0x0000008b7fb57211 */ /* 0x080fe200010f16ff */
[----:B------:R-:W-:Y:S01]  /*12330*/  IMAD.MOV.U32 R18, RZ, RZ, R186 ;  /* 0x000000ffff127224 */ /* 0x000fe200078e00ba */
[-C--:B------:R-:W-:Y:S01]  /*12340*/  IADD3 R204, P0, R204, R138.reuse, RZ ;  /* 0x0000008acccc7210 */ /* 0x080fe20007f1e0ff */
[----:B------:R-:W-:Y:S01]  /*12350*/  IMAD.MOV.U32 R19, RZ, RZ, R187 ;  /* 0x000000ffff137224 */ /* 0x000fe200078e00bb */
[-C--:B------:R-:W-:Y:S01]  /*12360*/  IADD3 R192, P2, R192, R138.reuse, RZ ;  /* 0x0000008ac0c07210 */ /* 0x080fe20007f5e0ff */
[----:B------:R-:W-:Y:S01]  /*12370*/  IMAD.MOV.U32 R60, RZ, RZ, R200 ;  /* 0x000000ffff3c7224 */ /* 0x000fe200078e00c8 */
[-C--:B------:R-:W-:Y:S01]  /*12380*/  LEA.HI.X.SX32 R233, R125, R139.reuse, 0x2, P3 ;  /* 0x0000008b7de97211 */ /* 0x080fe200018f16ff */
[----:B------:R-:W-:Y:S01]  /*12390*/  STL.64 [R1+0x1980], R100 ;  /* 0x0019806401007387 */ /* 0x000fe20000100a00 */
[-C--:B------:R-:W-:Y:S01]  /*123a0*/  IADD3 R132, P3, R132, R138.reuse, RZ ;  /* 0x0000008a84847210 */ /* 0x080fe20007f7e0ff */
[----:B------:R-:W-:Y:S01]  /*123b0*/  IMAD.MOV.U32 R90, RZ, RZ, R188 ;  /* 0x000000ffff5a7224 */ /* 0x000fe200078e00bc */
[-C--:B------:R-:W-:Y:S01]  /*123c0*/  LEA.HI.X.SX32 R191, R128, R139.reuse, 0x2, P4 ;  /* 0x0000008b80bf7211 */ /* 0x080fe200020f16ff */
[----:B------:R2:W-:Y:S01]  /*123d0*/  STL.64 [R1+0x1900], R12 ;  /* 0x0019000c01007387 */ /* 0x0005e20000100a00 */
[-C--:B------:R-:W-:Y:S01]  /*123e0*/  LEA.HI.X.SX32 R205, R129, R139.reuse, 0x2, P0 ;  /* 0x0000008b81cd7211 */ /* 0x080fe200000f16ff */
[----:B------:R-:W-:Y:S01]  /*123f0*/  IMAD.MOV.U32 R91, RZ, RZ, R189 ;  /* 0x000000ffff5b7224 */ /* 0x000fe200078e00bd */
[-C--:B------:R-:W-:Y:S01]  /*12400*/  IADD3 R130, P4, R130, R138.reuse, RZ ;  /* 0x0000008a82827210 */ /* 0x080fe20007f9e0ff */
[----:B------:R-:W-:Y:S01]  /*12410*/  IMAD.MOV.U32 R61, RZ, RZ, R201 ;  /* 0x000000ffff3d7224 */ /* 0x000fe200078e00c9 */
[-C--:B------:R-:W-:Y:S01]  /*12420*/  LEA.HI.X.SX32 R193, R141, R139.reuse, 0x2, P2 ;  /* 0x0000008b8dc17211 */ /* 0x080fe200010f16ff */
[----:B------:R-:W-:Y:S01]  /*12430*/  IMAD.MOV.U32 R88, RZ, RZ, R196 ;  /* 0x000000ffff587224 */ /* 0x000fe200078e00c4 */
[-C--:B------:R-:W-:Y:S01]  /*12440*/  IADD3 R150, P0, R150, R138.reuse, RZ ;  /* 0x0000008a96967210 */ /* 0x080fe20007f1e0ff */
[----:B------:R-:W-:Y:S01]  /*12450*/  IMAD.MOV.U32 R9, RZ, RZ, R195 ;  /* 0x000000ffff097224 */ /* 0x000fe200078e00c3 */
[----:B------:R-:W-:Y:S01]  /*12460*/  IADD3 R208, P2, R208, R138, RZ ;  /* 0x0000008ad0d07210 */ /* 0x000fe20007f5e0ff */
[----:B------:R-:W-:Y:S01]  /*12470*/  IMAD.MOV.U32 R30, RZ, RZ, R198 ;  /* 0x000000ffff1e7224 */ /* 0x000fe200078e00c6 */
[----:B------:R-:W-:Y:S01]  /*12480*/  ISETP.GE.U32.AND P1, PT, R203, 0x7fffffc0, PT ;  /* 0x7fffffc0cb00780c */ /* 0x000fe20003f26070 */
[----:B--2---:R-:W-:Y:S01]  /*12490*/  VIADD R13, R133, 0xfffffffc ;  /* 0xfffffffc850d7836 */ /* 0x004fe20000000000 */
[----:B------:R-:W-:-:S02]  /*124a0*/  LEA.HI.X.SX32 R133, R131, R139, 0x2, P3 ;  /* 0x0000008b83857211 */ /* 0x000fc400018f16ff */
[----:B------:R-:W-:Y:S01]  /*124b0*/  ISETP.GE.U32.AND P6, PT, R202, 0x7fffffbf, PT ;  /* 0x7fffffbfca00780c */ /* 0x000fe20003fc6070 */
[----:B------:R-:W-:Y:S01]  /*124c0*/  IMAD.MOV.U32 R31, RZ, RZ, R199 ;  /* 0x000000ffff1f7224 */ /* 0x000fe200078e00c7 */
[-C--:B------:R-:W-:Y:S01]  /*124d0*/  LEA.HI.X.SX32 R131, R123, R139.reuse, 0x2, P4 ;  /* 0x0000008b7b837211 */ /* 0x080fe200020f16ff */
[----:B------:R-:W-:Y:S01]  /*124e0*/  IMAD R251, R2, 0xec, RZ ;  /* 0x000000ec02fb7824 */ /* 0x000fe200078e02ff */
[-C--:B------:R-:W-:Y:S01]  /*124f0*/  IADD3 R218, P3, R218, R138.reuse, RZ ;  /* 0x0000008adada7210 */ /* 0x080fe20007f7e0ff */
[----:B------:R-:W-:Y:S01]  /*12500*/  IMAD.MOV.U32 R6, RZ, RZ, R252 ;  /* 0x000000ffff067224 */ /* 0x000fe200078e00fc */
[-C--:B------:R-:W-:Y:S01]  /*12510*/  LEA.HI.X.SX32 R151, R142, R139.reuse, 0x2, P0 ;  /* 0x0000008b8e977211 */ /* 0x080fe200000f16ff */
[----:B------:R-:W1:Y:S01]  /*12520*/  LDC R5, c[0x0][0x230] ;  /* 0x00008c00ff057b82 */ /* 0x000e620000000800 */
[----:B------:R-:W-:Y:S02]  /*12530*/  IADD3 R220, P4, R220, R138, RZ ;  /* 0x0000008adcdc7210 */ /* 0x000fe40007f9e0ff */
[----:B------:R-:W-:-:S02]  /*12540*/  LEA.HI.X.SX32 R209, R145, R139, 0x2, P2 ;  /* 0x0000008b91d17211 */ /* 0x000fc400010f16ff */
[-C--:B------:R-:W-:Y:S02]  /*12550*/  IADD3 R142, P0, R143, R138.reuse, RZ ;  /* 0x0000008a8f8e7210 */ /* 0x080fe40007f1e0ff */
[-C--:B------:R-:W-:Y:S01]  /*12560*/  IADD3 R224, P2, R224, R138.reuse, RZ ;  /* 0x0000008ae0e07210 */ /* 0x080fe20007f5e0ff */
[----:B------:R-:W2:Y:S01]  /*12570*/  LDC R4, c[0x0][0x230] ;  /* 0x00008c00ff047b82 */ /* 0x000ea20000000800 */
[-C--:B------:R-:W-:Y:S02]  /*12580*/  LEA.HI.X.SX32 R219, R144, R139.reuse, 0x2, P3 ;  /* 0x0000008b90db7211 */ /* 0x080fe400018f16ff */
[-C--:B------:R-:W-:Y:S02]  /*12590*/  LEA.HI.X.SX32 R221, R126, R139.reuse, 0x2, P4 ;  /* 0x0000008b7edd7211 */ /* 0x080fe400020f16ff */
[----:B------:R-:W-:Y:S02]  /*125a0*/  IADD3 R234, P3, R234, R138, RZ ;  /* 0x0000008aeaea7210 */ /* 0x000fe40007f7e0ff */
[----:B------:R-:W-:-:S02]  /*125b0*/  LEA.HI.X.SX32 R143, R146, R139, 0x2, P0 ;  /* 0x0000008b928f7211 */ /* 0x000fc400000f16ff */
[-C--:B------:R-:W-:Y:S02]  /*125c0*/  IADD3 R236, P4, R236, R138.reuse, RZ ;  /* 0x0000008aecec7210 */ /* 0x080fe40007f9e0ff */
[-C--:B------:R-:W-:Y:S02]  /*125d0*/  LEA.HI.X.SX32 R225, R149, R139.reuse, 0x2, P2 ;  /* 0x0000008b95e17211 */ /* 0x080fe400010f16ff */
[-C--:B------:R-:W-:Y:S02]  /*125e0*/  IADD3 R238, P0, R238, R138.reuse, RZ ;  /* 0x0000008aeeee7210 */ /* 0x080fe40007f1e0ff */
[----:B------:R-:W-:Y:S02]  /*125f0*/  IADD3 R120, P2, R153, R138, RZ ;  /* 0x0000008a99787210 */ /* 0x000fe40007f5e0ff */
[-C--:B------:R-:W-:Y:S02]  /*12600*/  LEA.HI.X.SX32 R235, R147, R139.reuse, 0x2, P3 ;  /* 0x0000008b93eb7211 */ /* 0x080fe400018f16ff */
[----:B------:R-:W-:-:S02]  /*12610*/  LEA.HI.X.SX32 R237, R140, R139, 0x2, P4 ;  /* 0x0000008b8ced7211 */ /* 0x000fc400020f16ff */
[-C--:B------:R-:W-:Y:S02]  /*12620*/  IADD3 R118, P3, R148, R138.reuse, RZ ;  /* 0x0000008a94767210 */ /* 0x080fe40007f7e0ff */
[-C--:B------:R-:W-:Y:S02]  /*12630*/  LEA.HI.X.SX32 R239, R156, R139.reuse, 0x2, P0 ;  /* 0x0000008b9cef7211 */ /* 0x080fe400000f16ff */
[-C--:B------:R-:W-:Y:S02]  /*12640*/  LEA R140, P4, R2, R138.reuse, 0x7 ;  /* 0x0000008a028c7211 */ /* 0x080fe400078838ff */
[-C--:B------:R-:W-:Y:S02]  /*12650*/  LEA.HI.X.SX32 R121, R160, R139.reuse, 0x2, P2 ;  /* 0x0000008ba0797211 */ /* 0x080fe400010f16ff */
[-C--:B------:R-:W-:Y:S02]  /*12660*/  IADD3 R144, P0, R157, R138.reuse, RZ ;  /* 0x0000008a9d907210 */ /* 0x080fe40007f1e0ff */
[-C--:B------:R-:W-:Y:S01]  /*12670*/  IADD3 R148, P2, R161, R138.reuse, RZ ;  /* 0x0000008aa1947210 */ /* 0x080fe20007f5e0ff */
[----:B------:R-:W-:Y:S01]  /*12680*/  IMAD R186, R2, 0x27, RZ ;  /* 0x0000002702ba7824 */ /* 0x000fe200078e02ff */
[-C--:B------:R-:W-:Y:S01]  /*12690*/  LEA.HI.X.SX32 R119, R158, R139.reuse, 0x2, P3 ;  /* 0x0000008b9e777211 */ /* 0x080fe200018f16ff */
[----:B------:R-:W-:Y:S01]  /*126a0*/  IMAD R194, R2, 0xa0, RZ ;  /* 0x000000a002c27824 */ /* 0x000fe200078e02ff */
[----:B------:R-:W-:Y:S01]  /*126b0*/  LEA.HI.X.SX32 R141, R162, R139, 0x2, P4 ;  /* 0x0000008ba28d7211 */ /* 0x000fe200020f16ff */
[----:B------:R-:W-:Y:S01]  /*126c0*/  IMAD R187, R2, 0xac, RZ ;  /* 0x000000ac02bb7824 */ /* 0x000fe200078e02ff */
[----:B------:R-:W-:-:S02]  /*126d0*/  IADD3 R146, P3, R159, R138, RZ ;  /* 0x0000008a9f927210 */ /* 0x000fc40007f7e0ff */
[-C--:B------:R-:W-:Y:S02]  /*126e0*/  LEA.HI.X.SX32 R145, R168, R139.reuse, 0x2, P0 ;  /* 0x0000008ba8917211 */ /* 0x080fe400000f16ff */
[-C--:B------:R-:W-:Y:S02]  /*126f0*/  IADD3 R156, P4, R163, R138.reuse, RZ ;  /* 0x0000008aa39c7210 */ /* 0x080fe40007f9e0ff */
[-C--:B------:R-:W-:Y:S02]  /*12700*/  LEA.HI.X.SX32 R149, R173, R139.reuse, 0x2, P2 ;  /* 0x0000008bad957211 */ /* 0x080fe400010f16ff */
[-C--:B------:R-:W-:Y:S02]  /*12710*/  IADD3 R158, P0, R170, R138.reuse, RZ ;  /* 0x0000008aaa9e7210 */ /* 0x080fe40007f1e0ff */
[-C--:B------:R-:W-:Y:S01]  /*12720*/  IADD3 R162, P2, R175, R138.reuse, RZ ;  /* 0x0000008aafa27210 */ /* 0x080fe20007f5e0ff */
[C---:B------:R-:W-:Y:S01]  /*12730*/  IMAD R189, R2.reuse, 0x29, RZ ;  /* 0x0000002902bd7824 */ /* 0x040fe200078e02ff */
[-C--:B------:R-:W-:Y:S01]  /*12740*/  LEA.HI.X.SX32 R147, R171, R139.reuse, 0x2, P3 ;  /* 0x0000008bab937211 */ /* 0x080fe200018f16ff */
[----:B------:R-:W-:Y:S01]  /*12750*/  IMAD R200, R2, 0x2b, RZ ;  /* 0x0000002b02c87824 */ /* 0x000fe200078e02ff */
[-C--:B------:R-:W-:Y:S01]  /*12760*/  LEA.HI.X.SX32 R157, R152, R139.reuse, 0x2, P4 ;  /* 0x0000008b989d7211 */ /* 0x080fe200020f16ff */
[----:B------:R-:W-:Y:S01]  /*12770*/  IMAD R188, R2, 0xb0, RZ ;  /* 0x000000b002bc7824 */ /* 0x000fe200078e02ff */
[-C--:B------:R-:W-:Y:S01]  /*12780*/  IADD3 R160, P3, R172, R138.reuse, RZ ;  /* 0x0000008aaca07210 */ /* 0x080fe20007f7e0ff */
[----:B------:R-:W-:Y:S01]  /*12790*/  IMAD R185, R2, 0xa8, RZ ;  /* 0x000000a802b97824 */ /* 0x000fe200078e02ff */
[-C--:B------:R-:W-:Y:S01]  /*127a0*/  LEA.HI.X.SX32 R159, R182, R139.reuse, 0x2, P0 ;  /* 0x0000008bb69f7211 */ /* 0x080fe200000f16ff */
[----:B------:R-:W-:Y:S01]  /*127b0*/  IMAD R196, R2, 0xb4, RZ ;  /* 0x000000b402c47824 */ /* 0x000fe200078e02ff */
[----:B------:R-:W-:Y:S01]  /*127c0*/  IADD3 R194, P4, R194, R138, RZ ;  /* 0x0000008ac2c27210 */ /* 0x000fe20007f9e0ff */
[----:B------:R-:W-:Y:S01]  /*127d0*/  IMAD R201, R2, 0xbc, RZ ;  /* 0x000000bc02c97824 */ /* 0x000fe200078e02ff */
[----:B------:R-:W-:-:S02]  /*127e0*/  LEA.HI.X.SX32 R163, R186, R139, 0x2, P2 ;  /* 0x0000008bbaa37211 */ /* 0x000fc400010f16ff */
[-C--:B------:R-:W-:Y:S02]  /*127f0*/  IADD3 R168, P0, R183, R138.reuse, RZ ;  /* 0x0000008ab7a87210 */ /* 0x080fe40007f1e0ff */
[-C--:B------:R-:W-:Y:S01]  /*12800*/  IADD3 R172, P2, R187, R138.reuse, RZ ;  /* 0x0000008abbac7210 */ /* 0x080fe20007f5e0ff */
[C---:B------:R-:W-:Y:S01]  /*12810*/  IMAD R198, R2.reuse, 0x2a, RZ ;  /* 0x0000002a02c67824 */ /* 0x040fe200078e02ff */
[-C--:B------:R-:W-:Y:S01]  /*12820*/  LEA.HI.X.SX32 R195, R169, R139.reuse, 0x2, P4 ;  /* 0x0000008ba9c37211 */ /* 0x080fe200020f16ff */
[----:B------:R-:W-:Y:S01]  /*12830*/  IMAD R203, R2, 0x2d, RZ ;  /* 0x0000002d02cb7824 */ /* 0x000fe200078e02ff */
[-C--:B------:R-:W-:Y:S01]  /*12840*/  LEA.HI.X.SX32 R161, R184, R139.reuse, 0x2, P3 ;  /* 0x0000008bb8a17211 */ /* 0x080fe200018f16ff */
[----:B------:R-:W-:Y:S01]  /*12850*/  IMAD R202, R2, 0xc0, RZ ;  /* 0x000000c002ca7824 */ /* 0x000fe200078e02ff */
[----:B------:R-:W-:Y:S02]  /*12860*/  LEA.HI.X.SX32 R169, R189, R139, 0x2, P0 ;  /* 0x0000008bbda97211 */ /* 0x000fe400000f16ff */
[----:B------:R-:W-:-:S02]  /*12870*/  IADD3 R182, P4, R188, R138, RZ ;  /* 0x0000008abcb67210 */ /* 0x000fc40007f9e0ff */
[-C--:B------:R-:W-:Y:S02]  /*12880*/  LEA.HI.X.SX32 R173, R200, R139.reuse, 0x2, P2 ;  /* 0x0000008bc8ad7211 */ /* 0x080fe400010f16ff */
[-C--:B------:R-:W-:Y:S02]  /*12890*/  IADD3 R170, P3, R185, R138.reuse, RZ ;  /* 0x0000008ab9aa7210 */ /* 0x080fe40007f7e0ff */
[-C--:B------:R-:W-:Y:S02]  /*128a0*/  IADD3 R184, P0, R196, R138.reuse, RZ ;  /* 0x0000008ac4b87210 */ /* 0x080fe40007f1e0ff */
[----:B------:R-:W-:Y:S01]  /*128b0*/  IADD3 R188, P2, R201, R138, RZ ;  /* 0x0000008ac9bc7210 */ /* 0x000fe20007f5e0ff */
[----:B------:R-:W-:Y:S01]  /*128c0*/  IMAD R199, R2, 0xb8, RZ ;  /* 0x000000b802c77824 */ /* 0x000fe200078e02ff */
[-C--:B------:R-:W-:Y:S01]  /*128d0*/  LEA.HI.X.SX32 R183, R174, R139.reuse, 0x2, P4 ;  /* 0x0000008baeb77211 */ /* 0x080fe200020f16ff */
[----:B------:R-:W4:Y:S01]  /*128e0*/  S2R R95, SR_TID.X ;  /* 0x00000000005f7919 */ /* 0x000f220000002100 */
[----:B------:R-:W-:-:S02]  /*128f0*/  LEA.HI.X.SX32 R171, R198, R139, 0x2, P3 ;  /* 0x0000008bc6ab7211 */ /* 0x000fc400018f16ff */
[-C--:B------:R-:W-:Y:S02]  /*12900*/  LEA.HI.X.SX32 R185, R203, R139.reuse, 0x2, P0 ;  /* 0x0000008bcbb97211 */ /* 0x080fe400000f16ff */
[-C--:B------:R-:W-:Y:S02]  /*12910*/  IADD3 R196, P4, R202, R138.reuse, RZ ;  /* 0x0000008acac47210 */ /* 0x080fe40007f9e0ff */
[----:B------:R-:W-:Y:S02]  /*12920*/  LEA.HI.X.SX32 R189, R213, R139, 0x2, P2 ;  /* 0x0000008bd5bd7211 */ /* 0x000fe400010f16ff */
[-C--:B------:R-:W-:Y:S02]  /*12930*/  IADD3 R198, P0, R210, R138.reuse, RZ ;  /* 0x0000008ad2c67210 */ /* 0x080fe40007f1e0ff */
[-C--:B------:R-:W-:Y:S01]  /*12940*/  IADD3 R202, P2, R214, R138.reuse, RZ ;  /* 0x0000008ad6ca7210 */ /* 0x080fe20007f5e0ff */
[----:B------:R-:W3:Y:S01]  /*12950*/  S2R R94, SR_TID.X ;  /* 0x00000000005e7919 */ /* 0x000ee20000002100 */
[----:B------:R-:W-:-:S02]  /*12960*/  IADD3 R186, P3, R199, R138, RZ ;  /* 0x0000008ac7ba7210 */ /* 0x000fc40007f7e0ff */
[-C--:B------:R-:W-:Y:S02]  /*12970*/  LEA.HI.X.SX32 R197, R197, R139.reuse, 0x2, P4 ;  /* 0x0000008bc5c57211 */ /* 0x080fe400020f16ff */
[-C--:B------:R-:W-:Y:S02]  /*12980*/  LEA.HI.X.SX32 R199, R216, R139.reuse, 0x2, P0 ;  /* 0x0000008bd8c77211 */ /* 0x080fe400000f16ff */
[-C--:B------:R-:W-:Y:S02]  /*12990*/  IADD3 R210, P4, R215, R138.reuse, RZ ;  /* 0x0000008ad7d27210 */ /* 0x080fe40007f9e0ff */
[-C--:B------:R-:W-:Y:S02]  /*129a0*/  LEA.HI.X.SX32 R203, R228, R139.reuse, 0x2, P2 ;  /* 0x0000008be4cb7211 */ /* 0x080fe400010f16ff */
[----:B------:R-:W-:Y:S02]  /*129b0*/  IADD3 R216, P2, R229, R138, RZ ;  /* 0x0000008ae5d87210 */ /* 0x000fe40007f5e0ff */
[----:B------:R-:W-:-:S02]  /*129c0*/  LEA.HI.X.SX32 R187, R211, R139, 0x2, P3 ;  /* 0x0000008bd3bb7211 */ /* 0x000fc400018f16ff */
[-C--:B------:R-:W-:Y:S01]  /*129d0*/  IADD3 R200, P3, R212, R138.reuse, RZ ;  /* 0x0000008ad4c87210 */ /* 0x080fe20007f7e0ff */
[----:B------:R-:W-:Y:S01]  /*129e0*/  IMAD R10, R2, 0x3b, RZ ;  /* 0x0000003b020a7824 */ /* 0x000fe200078e02ff */
[-C--:B------:R-:W-:Y:S02]  /*129f0*/  IADD3 R212, P0, R217, R138.reuse, RZ ;  /* 0x0000008ad9d47210 */ /* 0x080fe40007f1e0ff */
[-C--:B------:R-:W-:Y:S01]  /*12a00*/  LEA.HI.X.SX32 R211, R206, R139.reuse, 0x2, P4 ;  /* 0x0000008bced37211 */ /* 0x080fe200020f16ff */
[----:B------:R-:W-:Y:S01]  /*12a10*/  IMAD R252, R2, 0xf0, RZ ;  /* 0x000000f002fc7824 */ /* 0x000fe200078e02ff */
[-C--:B------:R-:W-:Y:S02]  /*12a20*/  IADD3 R206, P4, R230, R138.reuse, RZ ;  /* 0x0000008ae6ce7210 */ /* 0x080fe40007f9e0ff */
[-C--:B------:R-:W-:Y:S02]  /*12a30*/  LEA.HI.X.SX32 R217, R250, R139.reuse, 0x2, P2 ;  /* 0x0000008bfad97211 */ /* 0x080fe400010f16ff */
[-C--:B------:R-:W-:Y:S01]  /*12a40*/  IADD3 R230, P2, R251, R138.reuse, RZ ;  /* 0x0000008afbe67210 */ /* 0x080fe20007f5e0ff */
[C---:B------:R-:W-:Y:S01]  /*12a50*/  IMAD.SHL.U32 R174, R2.reuse, 0x4, RZ ;  /* 0x0000000402ae7824 */ /* 0x040fe200078e00ff */
[-C--:B------:R-:W-:Y:S01]  /*12a60*/  LEA.HI.X.SX32 R213, R231, R139.reuse, 0x2, P0 ;  /* 0x0000008be7d57211 */ /* 0x080fe200000f16ff */
[----:B------:R-:W-:Y:S01]  /*12a70*/  IMAD R124, R2, 0xf4, RZ ;  /* 0x000000f4027c7824 */ /* 0x000fe200078e02ff */
[-C--:B------:R-:W-:Y:S01]  /*12a80*/  LEA.HI.X.SX32 R231, R10, R139.reuse, 0x2, P2 ;  /* 0x0000008b0ae77211 */ /* 0x080fe200010f16ff */
[----:B------:R-:W-:Y:S01]  /*12a90*/  STL.64 [R1+0x1988], R102 ;  /* 0x0019886601007387 */ /* 0x000fe20000100a00 */
[-C--:B------:R-:W-:Y:S01]  /*12aa0*/  IADD3 R122, P2, R252, R138.reuse, RZ ;  /* 0x0000008afc7a7210 */ /* 0x080fe20007f5e0ff */
[----:B------:R-:W-:Y:S01]  /*12ab0*/  IMAD R0, R2, 0x3d, RZ ;  /* 0x0000003d02007824 */ /* 0x000fe200078e02ff */
[-C--:B------:R-:W-:Y:S01]  /*12ac0*/  LEA.HI.X.SX32 R201, R226, R139.reuse, 0x2, P3 ;  /* 0x0000008be2c97211 */ /* 0x080fe200018f16ff */
[----:B------:R-:W-:Y:S01]  /*12ad0*/  STL.64 [R1+0x1908], R24 ;  /* 0x0019081801007387 */ /* 0x000fe20000100a00 */
[-C--:B------:R-:W-:Y:S01]  /*12ae0*/  IADD3 R214, P3, R227, R138.reuse, RZ ;  /* 0x0000008ae3d67210 */ /* 0x080fe20007f7e0ff */
[----:B----4-:R-:W-:Y:S01]  /*12af0*/  IMAD.SHL.U32 R7, R95, 0x10, RZ ;  /* 0x000000105f077824 */ /* 0x010fe200078e00ff */
[-C--:B------:R-:W-:Y:S01]  /*12b00*/  LEA.HI.X.SX32 R123, R246, R139.reuse, 0x2, P2 ;  /* 0x0000008bf67b7211 */ /* 0x080fe200010f16ff */
[C---:B------:R-:W-:Y:S01]  /*12b10*/  IMAD R126, R2.reuse, 0xf8, RZ ;  /* 0x000000f8027e7824 */ /* 0x040fe200078e02ff */
[CC--:B------:R-:W-:Y:S01]  /*12b20*/  LEA R152, P2, R2.reuse, R138.reuse, 0x4 ;  /* 0x0000008a02987211 */ /* 0x0c0fe200078420ff */
[----:B------:R-:W-:Y:S01]  /*12b30*/  IMAD R3, R2, 0x3e, RZ ;  /* 0x0000003e02037824 */ /* 0x000fe200078e02ff */
[----:B------:R-:W-:Y:S01]  /*12b40*/  LEA.HI.X.SX32 R215, R248, R139, 0x2, P3 ;  /* 0x0000008bf8d77211 */ /* 0x000fe200018f16ff */
[----:B------:R-:W4:Y:S01]  /*12b50*/  LDC R250, c[0x0][0x230] ;  /* 0x00008c00fffa7b82 */ /* 0x000f220000000800 */
[----:B------:R-:W-:-:S02]  /*12b60*/  IADD3 R228, P3, R249, R138, RZ ;  /* 0x0000008af9e47210 */ /* 0x000fc40007f7e0ff */
[C---:B------:R-:W-:Y:S02]  /*12b70*/  LEA.HI.X.SX32 R153, R174.reuse, R139, 0x2, P2 ;  /* 0x0000008bae997211 */ /* 0x040fe400010f16ff */
[----:B------:R-:W-:-:S03]  /*12b80*/  IADD3 R174, P2, R174, R138, RZ ;  /* 0x0000008aaeae7210 */ /* 0x000fc60007f5e0ff */
[----:B------:R-:W2:Y:S01]  /*12b90*/  LDC R249, c[0x0][0x230] ;  /* 0x00008c00fff97b82 */ /* 0x000ea20000000800 */
[-C--:B------:R-:W-:Y:S01]  /*12ba0*/  IADD3 R226, P0, R247, R138.reuse, RZ ;  /* 0x0000008af7e27210 */ /* 0x080fe20007f1e0ff */
[----:B------:R-:W-:Y:S01]  /*12bb0*/  STL.64 [R1+0x1990], R104 ;  /* 0x0019906801007387 */ /* 0x000fe20000100a00 */
[-C--:B------:R-:W-:Y:S02]  /*12bc0*/  LEA.HI.X.SX32 R175, R2, R139.reuse, 0x2, P2 ;  /* 0x0000008b02af7211 */ /* 0x080fe400010f16ff */
[----:B------:R-:W-:Y:S01]  /*12bd0*/  IADD3 R124, P2, R124, R138, RZ ;  /* 0x0000008a7c7c7210 */ /* 0x000fe20007f5e0ff */
[----:B------:R-:W-:Y:S02]  /*12be0*/  STL.64 [R1+0x1910], R20 ;  /* 0x0019101401007387 */ /* 0x000fe40000100a00 */
[----:B------:R-:W4:Y:S02]  /*12bf0*/  LDC R247, c[0x0][0x230] ;  /* 0x00008c00fff77b82 */ /* 0x000f240000000800 */
[----:B------:R-:W-:Y:S01]  /*12c00*/  STL.64 [R1+0x1998], R106 ;  /* 0x0019986a01007387 */ /* 0x000fe20000100a00 */
[----:B------:R-:W-:-:S03]  /*12c10*/  LEA.HI.X.SX32 R125, R0, R139, 0x2, P2 ;  /* 0x0000008b007d7211 */ /* 0x000fc600010f16ff */
[----:B------:R1:W-:Y:S01]  /*12c20*/  STL.64 [R1+0x1918], R14 ;  /* 0x0019180e01007387 */ /* 0x0003e20000100a00 */
[----:B------:R-:W-:Y:S01]  /*12c30*/  LOP3.LUT R0, R7, 0x70, RZ, 0xc0, !PT ;  /* 0x0000007007007812 */ /* 0x000fe200078ec0ff */
[----:B------:R-:W4:Y:S01]  /*12c40*/  LDC R248, c[0x0][0x230] ;  /* 0x00008c00fff87b82 */ /* 0x000f220000000800 */
[----:B---3--:R-:W-:Y:S01]  /*12c50*/  LOP3.LUT R94, R94, 0x7f, RZ, 0xc0, !PT ;  /* 0x0000007f5e5e7812 */ /* 0x008fe200078ec0ff */
[----:B------:R-:W-:Y:S01]  /*12c60*/  IMAD R128, R2, 0xfc, RZ ;  /* 0x000000fc02807824 */ /* 0x000fe200078e02ff */
[----:B------:R-:W-:Y:S01]  /*12c70*/  IADD3 R126, P2, R126, R138, RZ ;  /* 0x0000008a7e7e7210 */ /* 0x000fe20007f5e0ff */
[----:B------:R-:W-:Y:S01]  /*12c80*/  IMAD R12, R2, 0x3a, RZ ;  /* 0x0000003a020c7824 */ /* 0x000fe200078e02ff */
[----:B------:R-:W-:-:S03]  /*12c90*/  ULEA UR6, UR4, UR6, 0x18 ;  /* 0x0000000604067291 */ /* 0x000fc6000f8ec03f */
[----:B------:R-:W3:Y:S01]  /*12ca0*/  LDC R246, c[0x0][0x230] ;  /* 0x00008c00fff67b82 */ /* 0x000ee20000000800 */
[C---:B-1----:R-:W-:Y:S01]  /*12cb0*/  IMAD R14, R2.reuse, 0x39, RZ ;  /* 0x00000039020e7824 */ /* 0x042fe200078e02ff */
[-C--:B------:R-:W-:Y:S01]  /*12cc0*/  LEA.HI.X.SX32 R127, R3, R139.reuse, 0x2, P2 ;  /* 0x0000008b037f7211 */ /* 0x080fe200010f16ff */
[----:B------:R-:W-:Y:S01]  /*12cd0*/  IMAD R2, R2, 0x3f, RZ ;  /* 0x0000003f02027824 */ /* 0x000fe200078e02ff */
[----:B------:R-:W-:Y:S02]  /*12ce0*/  IADD3 R128, P2, R128, R138, RZ ;  /* 0x0000008a80807210 */ /* 0x000fe40007f5e0ff */
[-C--:B------:R-:W-:Y:S01]  /*12cf0*/  LEA.HI.X.SX32 R227, R14, R139.reuse, 0x2, P0 ;  /* 0x0000008b0ee37211 */ /* 0x080fe200000f16ff */
[----:B------:R-:W-:Y:S01]  /*12d00*/  IMAD R14, R94, 0x80, R0 ;  /* 0x000000805e0e7824 */ /* 0x000fe200078e0200 */
[----:B------:R-:W1:Y:S01]  /*12d10*/  LDC R7, c[0x0][0x230] ;  /* 0x00008c00ff077b82 */ /* 0x000e620000000800 */
[----:B------:R-:W-:Y:S01]  /*12d20*/  VIADD R0, R5, 0xffffffdd ;  /* 0xffffffdd05007836 */ /* 0x000fe20000000000 */
[----:B------:R-:W-:-:S02]  /*12d30*/  LEA.HI.X.SX32 R229, R12, R139, 0x2, P3 ;  /* 0x0000008b0ce57211 */ /* 0x000fc400018f16ff */
[-C--:B------:R-:W-:Y:S01]  /*12d40*/  LEA.HI.X.SX32 R129, R2, R139.reuse, 0x2, P2 ;  /* 0x0000008b02817211 */ /* 0x080fe200010f16ff */
[----:B------:R-:W-:Y:S01]  /*12d50*/  VIADD R2, R14, UR6 ;  /* 0x000000060e027c36 */ /* 0x000fe20008000000 */
[----:B------:R-:W-:Y:S01]  /*12d60*/  ISETP.GE.U32.AND P3, PT, R0, 0x7fffff9e, PT ;  /* 0x7fffff9e0000780c */ /* 0x000fe20003f66070 */
[----:B--2---:R-:W-:Y:S01]  /*12d70*/  VIADD R0, R249, 0xffffffdc ;  /* 0xffffffdcf9007836 */ /* 0x004fe20000000000 */
[----:B------:R-:W2:Y:S01]  /*12d80*/  LDC R5, c[0x0][0x230] ;  /* 0x00008c00ff057b82 */ /* 0x000ea20000000800 */
[----:B------:R-:W-:Y:S01]  /*12d90*/  ULDC.64 UR4, c[0x0][0x208] ;  /* 0x0000820000047ab9 */ /* 0x000fe20000000a00 */
[----:B------:R-:W-:Y:S01]  /*12da0*/  ISETP.GE.U32.AND P0, PT, R13, 0x7fffffbd, PT ;  /* 0x7fffffbd0d00780c */ /* 0x000fe20003f06070 */
[----:B------:R-:W-:Y:S01]  /*12db0*/  VIADD R3, R4, 0xffffffde ;  /* 0xffffffde04037836 */ /* 0x000fe20000000000 */
[----:B------:R-:W-:Y:S01]  /*12dc0*/  @!PT LDS RZ, [RZ] ;  /* 0x00000000fffff984 */ /* 0x000fe20000000800 */
[----:B------:R-:W-:Y:S01]  /*12dd0*/  @!PT LDS RZ, [RZ] ;  /* 0x00000000fffff984 */ /* 0x000fe20000000800 */
[----:B------:R-:W-:Y:S01]  /*12de0*/  @!PT LDS RZ, [RZ] ;  /* 0x00000000fffff984 */ /* 0x000fe20000000800 */
[----:B------:R-:W-:Y:S01]  /*12df0*/  LDGSTS.E [R2+0x60000], desc[UR4][R138.64], !P1 ;  /* 0x600000008a027fae */ /* 0x000fe2000c921844 */
[----:B------:R-:W-:Y:S01]  /*12e00*/  ISETP.GE.U32.AND P1, PT, R0, 0x7fffff9d, PT ;  /* 0x7fffff9d0000780c */ /* 0x000fe20003f26070 */
[----:B----4-:R-:W-:Y:S01]  /*12e10*/  VIADD R0, R247, 0xfffffffb ;  /* 0xfffffffbf7007836 */ /* 0x010fe20000000000 */
[----:B------:R-:W-:Y:S01]  /*12e20*/  LEA.HI.X.SX32 R207, R207, R139, 0x2, P4 ;  /* 0x0000008bcfcf7211 */ /* 0x000fe200020f16ff */
[----:B------:R-:W4:Y:S01]  /*12e30*/  LDC R4, c[0x0][0x230] ;  /* 0x00008c00ff047b82 */ /* 0x000f220000000800 */
[----:B------:R-:W-:Y:S01]  /*12e40*/  ISETP.GE.U32.AND P4, PT, R11, 0x7fffffa0, PT ;  /* 0x7fffffa00b00780c */ /* 0x000fe20003f86070 */
[----:B------:R-:W-:Y:S01]  /*12e50*/  LDGSTS.E [R2+0x60004], desc[UR4][R174.64], !P6 ;  /* 0x60004000ae027fae */ /* 0x000fe2000f121844 */
[----:B------:R-:W-:Y:S01]  /*12e60*/  ISETP.GE.U32.AND P2, PT, R3, 0x7fffff9f, PT ;  /* 0x7fffff9f0300780c */ /* 0x000fe20003f46070 */
[----:B------:R-:W-:Y:S01]  /*12e70*/  VIADD R3, R248, 0xfffffffa ;  /* 0xfffffffaf8037836 */ /* 0x000fe20000000000 */
[----:B------:R-:W-:Y:S01]  /*12e80*/  ISETP.GE.U32.AND P6, PT, R0, 0x7fffffbc, PT ;  /* 0x7fffffbc0000780c */ /* 0x000fe20003fc6070 */
[----:B------:R-:W-:Y:S01]  /*12e90*/  VIADD R0, R250, 0xfffffff9 ;  /* 0xfffffff9fa007836 */ /* 0x000fe20000000000 */
[----:B------:R4:W-:Y:S01]  /*12ea0*/  LDGSTS.E [R2+0x60008], desc[UR4][R136.64], !P5 ;  /* 0x6000800088027fae */ /* 0x0009e2000e921844 */
[----:B------:R-:W4:Y:S01]  /*12eb0*/  LDC R249, c[0x0][0x230] ;  /* 0x00008c00fff97b82 */ /* 0x000f220000000800 */
[----:B------:R-:W-:-:S02]  /*12ec0*/  ISETP.GE.U32.AND P5, PT, R3, 0x7fffffbb, PT ;  /* 0x7fffffbb0300780c */ /* 0x000fc40003fa6070 */
[----:B------:R-:W-:Y:S01]  /*12ed0*/  LDGSTS.E [R2+0x6000c], desc[UR4][R242.64], !P0 ;  /* 0x6000c000f2027fae */ /* 0x000fe2000c121844 */
[----:B------:R-:W-:Y:S01]  /*12ee0*/  ISETP.GE.U32.AND P0, PT, R0, 0x7fffffba, PT ;  /* 0x7fffffba0000780c */ /* 0x000fe20003f06070 */
[----:B-1----:R-:W-:Y:S02]  /*12ef0*/  VIADD R3, R7, 0xfffffff8 ;  /* 0xfffffff807037836 */ /* 0x002fe40000000000 */
[----:B---3--:R-:W-:Y:S01]  /*12f00*/  VIADD R0, R246, 0xffffffdb ;  /* 0xffffffdbf6007836 */ /* 0x008fe20000000000 */
[----:B------:R-:W1:Y:S01]  /*12f10*/  LDC R7, c[0x0][0x230] ;  /* 0x00008c00ff077b82 */ /* 0x000e620000000800 */
[----:B------:R-:W-:Y:S04]  /*12f20*/  LDGSTS.E [R2+0x64000], desc[UR4][R140.64], !P4 ;  /* 0x640000008c027fae */ /* 0x000fe8000e121844 */
[----:B------:R-:W-:Y:S01]  /*12f30*/  LDGSTS.E [R2+0x64004], desc[UR4][R144.64], !P2 ;  /* 0x6400400090027fae */ /* 0x000fe2000d121844 */
[----:B------:R-:W-:Y:S01]  /*12f40*/  ISETP.GE.U32.AND P2, PT, R0, 0x7fffff9c, PT ;  /* 0x7fffff9c0000780c */ /* 0x000fe20003f46070 */
[----:B--2---:R-:W-:Y:S01]  /*12f50*/  VIADD R0, R5, 0xffffffda ;  /* 0xffffffda05007836 */ /* 0x004fe20000000000 */
[----:B------:R-:W2:Y:S01]  /*12f60*/  LDC R250, c[0x0][0x230] ;  /* 0x00008c00fffa7b82 */ /* 0x000ea20000000800 */
[----:B------:R-:W-:Y:S01]  /*12f70*/  LDGSTS.E [R2+0x64008], desc[UR4][R146.64], !P3 ;  /* 0x6400800092027fae */ /* 0x000fe2000d921844 */
[----:B------:R-:W-:-:S06]  /*12f80*/  LOP3.LUT R10, R14, 0x10, RZ, 0x3c, !PT ;  /* 0x000000100e0a7812 */ /* 0x000fcc00078e3cff */
[----:B------:R-:W3:Y:S01]  /*12f90*/  LDC R5, c[0x0][0x230] ;  /* 0x00008c00ff057b82 */ /* 0x000ee20000000800 */
[----:B------:R-:W-:Y:S01]  /*12fa0*/  ISETP.GE.U32.AND P3, PT, R0, 0x7fffff9b, PT ;  /* 0x7fffff9b0000780c */ /* 0x000fe20003f66070 */
[----:B----4-:R-:W-:Y:S01]  /*12fb0*/  VIADD R0, R4, 0xffffffd9 ;  /* 0xffffffd904007836 */ /* 0x010fe20000000000 */
[----:B------:R-:W-:Y:S01]  /*12fc0*/  ISETP.GE.U32.AND P4, PT, R3, 0x7fffffb9, PT ;  /* 0x7fffffb90300780c */ /* 0x000fe20003f86070 */
[----:B------:R-:W-:Y:S01]  /*12fd0*/  LDGSTS.E [R2+0x6400c], desc[UR4][R148.64], !P1 ;  /* 0x6400c00094027fae */ /* 0x000fe2000c921844 */
[----:B------:R-:W-:Y:S02]  /*12fe0*/  VIADD R247, R10, UR6 ;  /* 0x000000060af77c36 */ /* 0x000fe40008000000 */
[----:B------:R-:W-:Y:S01]  /*12ff0*/  ISETP.GE.U32.AND P1, PT, R0, 0x7fffff9a, PT ;  /* 0x7fffff9a0000780c */ /* 0x000fe20003f26070 */
[----:B------:R-:W-:Y:S01]  /*13000*/  VIADD R0, R249, 0xffffffd8 ;  /* 0xffffffd8f9007836 */ /* 0x000fe20000000000 */
[----:B------:R-:W4:Y:S01]  /*13010*/  LDC R248, c[0x0][0x230] ;  /* 0x00008c00fff87b82 */ /* 0x000f220000000800 */
[----:B------:R-:W-:Y:S03]  /*13020*/  LDGSTS.E [R247+0x60000], desc[UR4][R152.64], !P6 ;  /* 0x6000000098f77fae */ /* 0x000fe6000f121844 */
[----:B------:R-:W-:Y:S01]  /*13030*/  ISETP.GE.U32.AND P6, PT, R0, 0x7fffff99, PT ;  /* 0x7fffff990000780c */ /* 0x000fe20003fc6070 */
[----:B-1----:R-:W-:Y:S01]  /*13040*/  VIADD R0, R7, 0xfffffff5 ;  /* 0xfffffff507007836 */ /* 0x002fe20000000000 */
[----:B------:R-:W-:Y:S02]  /*13050*/  LDGSTS.E [R247+0x60004], desc[UR4][R240.64], !P5 ;  /* 0x60004000f0f77fae */ /* 0x000fe4000e921844 */
[----:B------:R-:W1:Y:S02]  /*13060*/  LDC R246, c[0x0][0x230] ;  /* 0x00008c00fff67b82 */ /* 0x000e640000000800 */
[----:B------:R-:W-:Y:S04]  /*13070*/  LDGSTS.E [R247+0x60008], desc[UR4][R176.64], !P0 ;  /* 0x60008000b0f77fae */ /* 0x000fe8000c121844 */
[----:B------:R-:W-:Y:S02]  /*13080*/  LDGSTS.E [R247+0x6000c], desc[UR4][R154.64], !P4 ;  /* 0x6000c0009af77fae */ /* 0x000fe4000e121844 */
[----:B------:R-:W1:Y:S01]  /*13090*/  LDC R251, c[0x0][0x230] ;  /* 0x00008c00fffb7b82 */ /* 0x000e620000000800 */
[----:B------:R-:W-:Y:S01]  /*130a0*/  ISETP.GE.U32.AND P4, PT, R0, 0x7fffffb6, PT ;  /* 0x7fffffb60000780c */ /* 0x000fe20003f86070 */
[----:B---3--:R-:W-:Y:S01]  /*130b0*/  VIADD R0, R5, 0xfffffff4 ;  /* 0xfffffff405007836 */ /* 0x008fe20000000000 */
[----:B------:R-:W-:Y:S01]  /*130c0*/  LDGSTS.E [R247+0x64000], desc[UR4][R156.64], !P2 ;  /* 0x640000009cf77fae */ /* 0x000fe2000d121844 */
[----:B--2---:R-:W-:-:S04]  /*130d0*/  VIADD R3, R250, 0xfffffff7 ;  /* 0xfffffff7fa037836 */ /* 0x004fc80000000000 */
[----:B------:R-:W2:Y:S08]  /*130e0*/  LDC R5, c[0x0][0x230] ;  /* 0x00008c00ff057b82 */ /* 0x000eb00000000800 */
[----:B------:R-:W3:Y:S01]  /*130f0*/  LDC R4, c[0x0][0x230] ;  /* 0x00008c00ff047b82 */ /* 0x000ee20000000800 */
[----:B------:R-:W-:Y:S01]  /*13100*/  ISETP.GE.U32.AND P5, PT, R3, 0x7fffffb8, PT ;  /* 0x7fffffb80300780c */ /* 0x000fe20003fa6070 */
[----:B------:R-:W-:Y:S01]  /*13110*/  LDGSTS.E [R247+0x64004], desc[UR4][R158.64], !P3 ;  /* 0x640040009ef77fae */ /* 0x000fe2000d921844 */
[----:B------:R-:W-:-:S05]  /*13120*/  ISETP.GE.U32.AND P2, PT, R0, 0x7fffffb5, PT ;  /* 0x7fffffb50000780c */ /* 0x000fca0003f46070 */
[----:B------:R-:W3:Y:S01]  /*13130*/  LDC R249, c[0x0][0x230] ;  /* 0x00008c00fff97b82 */ /* 0x000ee20000000800 */
[----:B----4-:R-:W-:Y:S01]  /*13140*/  VIADD R0, R248, 0xffffffd6 ;  /* 0xffffffd6f8007836 */ /* 0x010fe20000000000 */
[----:B------:R-:W-:Y:S01]  /*13150*/  LOP3.LUT R10, R14, 0x20, RZ, 0x3c, !PT ;  /* 0x000000200e0a7812 */ /* 0x000fe200078e3cff */
[----:B------:R-:W-:Y:S01]  /*13160*/  LDGSTS.E [R247+0x64008], desc[UR4][R160.64], !P1 ;  /* 0x64008000a0f77fae */ /* 0x000fe2000c921844 */
[----:B-1----:R-:W-:-:S04]  /*13170*/  VIADD R3, R246, 0xfffffff6 ;  /* 0xfffffff6f6037836 */ /* 0x002fc80000000000 */
[----:B------:R-:W1:Y:S01]  /*13180*/  LDC R250, c[0x0][0x230] ;  /* 0x00008c00fffa7b82 */ /* 0x000e620000000800 */
[----:B------:R-:W-:Y:S01]  /*13190*/  ISETP.GE.U32.AND P1, PT, R0, 0x7fffff97, PT ;  /* 0x7fffff970000780c */ /* 0x000fe20003f26070 */
[----:B------:R-:W-:Y:S01]  /*131a0*/  VIADD R248, R10, UR6 ;  /* 0x000000060af87c36 */ /* 0x000fe20008000000 */
[----:B------:R-:W-:Y:S05]  /*131b0*/  LDGSTS.E [R247+0x6400c], desc[UR4][R162.64], !P6 ;  /* 0x6400c000a2f77fae */ /* 0x000fea000f121844 */
[----:B------:R-:W4:Y:S01]  /*131c0*/  LDC R252, c[0x0][0x230] ;  /* 0x00008c00fffc7b82 */ /* 0x000f220000000800 */
[----:B------:R-:W-:Y:S01]  /*131d0*/  VIADD R0, R251, 0xffffffd4 ;  /* 0xffffffd4fb007836 */ /* 0x000fe20000000000 */
[----:B------:R-:W-:Y:S01]  /*131e0*/  ISETP.GE.U32.AND P0, PT, R3, 0x7fffffb7, PT ;  /* 0x7fffffb70300780c */ /* 0x000fe20003f06070 */
[----:B------:R-:W-:Y:S05]  /*131f0*/  LDGSTS.E [R248+0x60000], desc[UR4][R244.64], !P5 ;  /* 0x60000000f4f87fae */ /* 0x000fea000e921844 */
[----:B------:R-:W4:Y:S01]  /*13200*/  LDC R7, c[0x0][0x230] ;  /* 0x00008c00ff077b82 */ /* 0x000f220000000800 */
[----:B------:R-:W-:Y:S01]  /*13210*/  ISETP.GE.U32.AND P5, PT, R0, 0x7fffff95, PT ;  /* 0x7fffff950000780c */ /* 0x000fe20003fa6070 */
[----:B--2---:R-:W-:-:S06]  /*13220*/  VIADD R0, R5, 0xfffffff3 ;  /* 0xfffffff305007836 */ /* 0x004fcc0000000000 */
[----:B------:R-:W2:Y:S01]  /*13230*/  LDC R246, c[0x0][0x230] ;  /* 0x00008c00fff67b82 */ /* 0x000ea20000000800 */
[----:B---3--:R-:W-:Y:S01]  /*13240*/  VIADD R3, R4, 0xffffffd7 ;  /* 0xffffffd704037836 */ /* 0x008fe20000000000 */
[----:B------:R-:W-:Y:S06]  /*13250*/  LDGSTS.E [R248+0x60004], desc[UR4][R164.64], !P0 ;  /* 0x60004000a4f87fae */ /* 0x000fec000c121844 */
[----:B------:R-:W3:Y:S01]  /*13260*/  LDC R5, c[0x0][0x230] ;  /* 0x00008c00ff057b82 */ /* 0x000ee20000000800 */
[----:B------:R-:W-:Y:S01]  /*13270*/  ISETP.GE.U32.AND P3, PT, R3, 0x7fffff98, PT ;  /* 0x7fffff980300780c */ /* 0x000fe20003f66070 */
[----:B------:R-:W-:Y:S01]  /*13280*/  VIADD R3, R249, 0xffffffd5 ;  /* 0xffffffd5f9037836 */ /* 0x000fe20000000000 */
[----:B------:R-:W-:-:S05]  /*13290*/  ISETP.GE.U32.AND P0, PT, R0, 0x7fffffb4, PT ;  /* 0x7fffffb40000780c */ /* 0x000fca0003f06070 */
[----:B------:R-:W3:Y:S01]  /*132a0*/  LDC R4, c[0x0][0x230] ;  /* 0x00008c00ff047b82 */ /* 0x000ee20000000800 */
[----:B------:R-:W-:Y:S01]  /*132b0*/  ISETP.GE.U32.AND P6, PT, R3, 0x7fffff96, PT ;  /* 0x7fffff960300780c */ /* 0x000fe20003fc6070 */
[----:B-1----:R-:W-:Y:S01]  /*132c0*/  VIADD R3, R250, 0xfffffff2 ;  /* 0xfffffff2fa037836 */ /* 0x002fe20000000000 */
[----:B------:R-:W-:Y:S01]  /*132d0*/  LDGSTS.E [R248+0x60008], desc[UR4][R222.64], !P4 ;  /* 0x60008000def87fae */ /* 0x000fe2000e121844 */
[----:B----4-:R-:W-:-:S03]  /*132e0*/  VIADD R0, R252, 0xfffffff1 ;  /* 0xfffffff1fc007836 */ /* 0x010fc60000000000 */
[----:B------:R-:W-:Y:S01]  /*132f0*/  LDGSTS.E [R248+0x6000c], desc[UR4][R166.64], !P2 ;  /* 0x6000c000a6f87fae */ /* 0x000fe2000d121844 */
[----:B------:R-:W1:Y:S01]  /*13300*/  LDC R251, c[0x0][0x230] ;  /* 0x00008c00fffb7b82 */ /* 0x000e620000000800 */
[----:B------:R-:W-:Y:S01]  /*13310*/  ISETP.GE.U32.AND P4, PT, R3, 0x7fffffb3, PT ;  /* 0x7fffffb30300780c */ /* 0x000fe20003f86070 */
[----:B------:R-:W-:Y:S01]  /*13320*/  VIADD R3, R7, 0xfffffff0 ;  /* 0xfffffff007037836 */ /* 0x000fe20000000000 */
[----:B------:R-:W-:Y:S01]  /*13330*/  ISETP.GE.U32.AND P2, PT, R0, 0x7fffffb2, PT ;  /* 0x7fffffb20000780c */ /* 0x000fe20003f46070 */
[----:B--2---:R-:W-:Y:S01]  /*13340*/  VIADD R0, R246, 0xffffffd3 ;  /* 0xffffffd3f6007836 */ /* 0x004fe20000000000 */
[----:B------:R-:W-:Y:S03]  /*13350*/  LDGSTS.E [R248+0x64000], desc[UR4][R194.64], !P3 ;  /* 0x64000000c2f87fae */ /* 0x000fe6000d921844 */
[----:B------:R-:W2:Y:S01]  /*13360*/  LDC R7, c[0x0][0x230] ;  /* 0x00008c00ff077b82 */ /* 0x000ea20000000800 */
[----:B------:R-:W-:Y:S01]  /*13370*/  LDGSTS.E [R248+0x64004], desc[UR4][R168.64], !P1 ;  /* 0x64004000a8f87fae */ /* 0x000fe2000c921844 */
[----:B------:R-:W-:Y:S01]  /*13380*/  ISETP.GE.U32.AND P1, PT, R0, 0x7fffff94, PT ;  /* 0x7fffff940000780c */ /* 0x000fe20003f26070 */
[----:B---3--:R-:W-:-:S02]  /*13390*/  VIADD R0, R5, 0xffffffd2 ;  /* 0xffffffd205007836 */ /* 0x008fc40000000000 */
[----:B------:R-:W-:Y:S03]  /*133a0*/  LDGSTS.E [R248+0x64008], desc[UR4][R170.64], !P6 ;  /* 0x64008000aaf87fae */ /* 0x000fe6000f121844 */
[----:B------:R-:W3:Y:S01]  /*133b0*/  LDC R5, c[0x0][0x230] ;  /* 0x00008c00ff057b82 */ /* 0x000ee20000000800 */
[----:B------:R-:W-:Y:S01]  /*133c0*/  ISETP.GE.U32.AND P6, PT, R0, 0x7fffff93, PT ;  /* 0x7fffff930000780c */ /* 0x000fe20003fc6070 */
[----:B------:R-:W-:Y:S01]  /*133d0*/  VIADD R0, R4, 0xffffffd1 ;  /* 0xffffffd104007836 */ /* 0x000fe20000000000 */
[----:B------:R-:W-:Y:S01]  /*133e0*/  LOP3.LUT R10, R14, 0x30, RZ, 0x3c, !PT ;  /* 0x000000300e0a7812 */ /* 0x000fe200078e3cff */
[----:B------:R-:W-:Y:S04]  /*133f0*/  LDGSTS.E [R248+0x6400c], desc[UR4][R172.64], !P5 ;  /* 0x6400c000acf87fae */ /* 0x000fe8000e921844 */
[----:B------:R-:W4:Y:S01]  /*13400*/  LDC R252, c[0x0][0x230] ;  /* 0x00008c00fffc7b82 */ /* 0x000f220000000800 */
[----:B------:R-:W-:Y:S01]  /*13410*/  ISETP.GE.U32.AND P3, PT, R3, 0x7fffffb1, PT ;  /* 0x7fffffb10300780c */ /* 0x000fe20003f66070 */
[----:B------:R-:W-:Y:S01]  /*13420*/  VIADD R249, R10, UR6 ;  /* 0x000000060af97c36 */ /* 0x000fe20008000000 */
[----:B------:R-:W-:Y:S01]  /*13430*/  ISETP.GE.U32.AND P5, PT, R0, 0x7fffff92, PT ;  /* 0x7fffff920000780c */ /* 0x000fe20003fa6070 */
[----:B-1----:R-:W-:-:S03]  /*13440*/  VIADD R0, R251, 0xffffffd0 ;  /* 0xffffffd0fb007836 */ /* 0x002fc60000000000 */
[----:B------:R-:W-:Y:S01]  /*13450*/  LDGSTS.E [R249+0x60000], desc[UR4][R178.64], !P0 ;  /* 0x60000000b2f97fae */ /* 0x000fe2000c121844 */
[----:B------:R-:W1:Y:S01]  /*13460*/  LDC R250, c[0x0][0x230] ;  /* 0x00008c00fffa7b82 */ /* 0x000e620000000800 */
[----:B------:R-:W-:Y:S01]  /*13470*/  ISETP.GE.U32.AND P0, PT, R0, 0x7fffff91, PT ;  /* 0x7fffff910000780c */ /* 0x000fe20003f06070 */
[----:B--2---:R-:W-:Y:S01]  /*13480*/  VIADD R0, R7, 0xffffffed ;  /* 0xffffffed07007836 */ /* 0x004fe20000000000 */
[----:B------:R-:W-:Y:S04]  /*13490*/  LDGSTS.E [R249+0x60004], desc[UR4][R134.64], !P4 ;  /* 0x6000400086f97fae */ /* 0x000fe8000e121844 */
[----:B------:R-:W-:Y:S01]  /*134a0*/  LDGSTS.E [R249+0x60008], desc[UR4][R232.64], !P2 ;  /* 0x60008000e8f97fae */ /* 0x000fe2000d121844 */
[----:B------:R-:W2:Y:S03]  /*134b0*/  LDC R246, c[0x0][0x230] ;  /* 0x00008c00fff67b82 */ /* 0x000ea60000000800 */
[----:B------:R-:W-:Y:S01]  /*134c0*/  LDGSTS.E [R249+0x6000c], desc[UR4][R180.64], !P3 ;  /* 0x6000c000b4f97fae */ /* 0x000fe2000d921844 */
[----:B------:R-:W-:-:S04]  /*134d0*/  ISETP.GE.U32.AND P3, PT, R0, 0x7fffffae, PT ;  /* 0x7fffffae0000780c */ /* 0x000fc80003f66070 */
[----:B------:R-:W2:Y:S01]  /*134e0*/  LDC R12, c[0x0][0x230] ;  /* 0x00008c00ff0c7b82 */ /* 0x000ea20000000800 */
[----:B---3--:R-:W-:Y:S01]  /*134f0*/  VIADD R0, R5, 0xffffffec ;  /* 0xffffffec05007836 */ /* 0x008fe20000000000 */
[----:B------:R-:W-:Y:S01]  /*13500*/  LDGSTS.E [R249+0x64000], desc[UR4][R182.64], !P1 ;  /* 0x64000000b6f97fae */ /* 0x000fe2000c921844 */
[----:B----4-:R-:W-:-:S05]  /*13510*/  VIADD R3, R252, 0xffffffef ;  /* 0xffffffeffc037836 */ /* 0x010fca0000000000 */
[----:B------:R-:W3:Y:S01]  /*13520*/  LDC R5, c[0x0][0x230] ;  /* 0x00008c00ff057b82 */ /* 0x000ee20000000800 */
[----:B------:R-:W-:Y:S01]  /*13530*/  ISETP.GE.U32.AND P4, PT, R3, 0x7fffffb0, PT ;  /* 0x7fffffb00300780c */ /* 0x000fe20003f86070 */
[----:B------:R-:W-:Y:S06]  /*13540*/  LDGSTS.E [R249+0x64004], desc[UR4][R184.64], !P6 ;  /* 0x64004000b8f97fae */ /* 0x000fec000f121844 */
[----:B------:R-:W4:Y:S01]  /*13550*/  LDC R4, c[0x0][0x230] ;  /* 0x00008c00ff047b82 */ /* 0x000f220000000800 */
[----:B------:R-:W-:Y:S01]  /*13560*/  ISETP.GE.U32.AND P1, PT, R0, 0x7fffffad, PT ;  /* 0x7fffffad0000780c */ /* 0x000fe20003f26070 */
[----:B-1----:R-:W-:Y:S01]  /*13570*/  VIADD R0, R250, 0xffffffce ;  /* 0xffffffcefa007836 */ /* 0x002fe20000000000 */
[----:B------:R-:W-:-:S05]  /*13580*/  LOP3.LUT R11, R14, 0x40, RZ, 0x3c, !PT ;  /* 0x000000400e0b7812 */ /* 0x000fca00078e3cff */
[----:B------:R-:W1:Y:S01]  /*13590*/  LDC R251, c[0x0][0x230] ;  /* 0x00008c00fffb7b82 */ /* 0x000e620000000800 */
[----:B--2---:R-:W-:Y:S01]  /*135a0*/  VIADD R3, R246, 0xffffffee ;  /* 0xffffffeef6037836 */ /* 0x004fe20000000000 */
[----:B------:R-:W-:Y:S01]  /*135b0*/  LDGSTS.E [R249+0x64008], desc[UR4][R186.64], !P5 ;  /* 0x64008000baf97fae */ /* 0x000fe2000e921844 */
[----:B------:R-:W-:-:S05]  /*135c0*/  ISETP.GE.U32.AND P5, PT, R0, 0x7fffff8f, PT ;  /* 0x7fffff8f0000780c */ /* 0x000fca0003fa6070 */
[----:B------:R-:W2:Y:S01]  /*135d0*/  LDC R10, c[0x0][0x230] ;  /* 0x00008c00ff0a7b82 */ /* 0x000ea20000000800 */
[----:B------:R-:W-:Y:S01]  /*135e0*/  VIADD R250, R11, UR6 ;  /* 0x000000060bfa7c36 */ /* 0x000fe20008000000 */
[----:B------:R-:W-:Y:S01]  /*135f0*/  ISETP.GE.U32.AND P2, PT, R3, 0x7fffffaf, PT ;  /* 0x7fffffaf0300780c */ /* 0x000fe20003f46070 */
[----:B------:R-:W-:Y:S01]  /*13600*/  VIADD R0, R12, 0xffffffcc ;  /* 0xffffffcc0c007836 */ /* 0x000fe20000000000 */
[----:B------:R-:W-:Y:S04]  /*13610*/  LDGSTS.E [R249+0x6400c], desc[UR4][R188.64], !P0 ;  /* 0x6400c000bcf97fae */ /* 0x000fe8000c121844 */
[----:B------:R-:W2:Y:S01]  /*13620*/  LDC R252, c[0x0][0x230] ;  /* 0x00008c00fffc7b82 */ /* 0x000ea20000000800 */
[----:B------:R-:W-:Y:S01]  /*13630*/  LDGSTS.E [R250+0x60000], desc[UR4][R190.64], !P4 ;  /* 0x60000000befa7fae */ /* 0x000fe2000e121844 */
[----:B------:R-:W-:-:S06]  /*13640*/  ISETP.GE.U32.AND P4, PT, R0, 0x7fffff8d, PT ;  /* 0x7fffff8d0000780c */ /* 0x000fcc0003f86070 */
[----:B------:R-:W2:Y:S01]  /*13650*/  LDC R246, c[0x0][0x230] ;  /* 0x00008c00fff67b82 */ /* 0x000ea20000000800 */
[----:B---3--:R-:W-:Y:S01]  /*13660*/  VIADD R0, R5, 0xffffffeb ;  /* 0xffffffeb05007836 */ /* 0x008fe20000000000 */
[----:B------:R-:W-:Y:S01]  /*13670*/  LDGSTS.E [R250+0x60004], desc[UR4][R204.64], !P2 ;  /* 0x60004000ccfa7fae */ /* 0x000fe2000d121844 */
[----:B----4-:R-:W-:-:S05]  /*13680*/  VIADD R3, R4, 0xffffffcf ;  /* 0xffffffcf04037836 */ /* 0x010fca0000000000 */
[----:B------:R-:W3:Y:S08]  /*13690*/  LDC R7, c[0x0][0x230] ;  /* 0x00008c00ff077b82 */ /* 0x000ef00000000800 */
[----:B------:R-:W4:Y:S01]  /*136a0*/  LDC R5, c[0x0][0x230] ;  /* 0x00008c00ff057b82 */ /* 0x000f220000000800 */
[----:B------:R-:W-:Y:S01]  /*136b0*/  ISETP.GE.U32.AND P6, PT, R3, 0x7fffff90, PT ;  /* 0x7fffff900300780c */ /* 0x000fe20003fc6070 */
[----:B-1----:R-:W-:Y:S01]  /*136c0*/  VIADD R3, R251, 0xffffffcd ;  /* 0xffffffcdfb037836 */ /* 0x002fe20000000000 */
[----:B------:R-:W-:Y:S01]  /*136d0*/  ISETP.GE.U32.AND P2, PT, R0, 0x7fffffac, PT ;  /* 0x7fffffac0000780c */ /* 0x000fe20003f46070 */
[----:B------:R-:W-:Y:S04]  /*136e0*/  LDGSTS.E [R250+0x60008], desc[UR4][R132.64], !P3 ;  /* 0x6000800084fa7fae */ /* 0x000fe8000d921844 */
[----:B------:R-:W1:Y:S01]  /*136f0*/  LDC R4, c[0x0][0x230] ;  /* 0x00008c00ff047b82 */ /* 0x000e620000000800 */
[----:B--2---:R-:W-:Y:S01]  /*13700*/  VIADD R0, R10, 0xffffffe9 ;  /* 0xffffffe90a007836 */ /* 0x004fe20000000000 */
[----:B------:R-:W-:Y:S01]  /*13710*/  ISETP.GE.U32.AND P0, PT, R3, 0x7fffff8e, PT ;  /* 0x7fffff8e0300780c */ /* 0x000fe20003f06070 */
[----:B------:R-:W-:Y:S05]  /*13720*/  LDGSTS.E [R250+0x6000c], desc[UR4][R192.64], !P1 ;  /* 0x6000c000c0fa7fae */ /* 0x000fea000c921844 */
[----:B------:R-:W2:Y:S01]  /*13730*/  LDC R11, c[0x0][0x230] ;  /* 0x00008c00ff0b7b82 */ /* 0x000ea20000000800 */
[----:B------:R-:W-:Y:S01]  /*13740*/  ISETP.GE.U32.AND P1, PT, R0, 0x7fffffaa, PT ;  /* 0x7fffffaa0000780c */ /* 0x000fe20003f26070 */
[----:B------:R-:W-:Y:S01]  /*13750*/  VIADD R3, R252, 0xffffffea ;  /* 0xffffffeafc037836 */ /* 0x000fe20000000000 */
[----:B------:R-:W-:Y:S01]  /*13760*/  LDGSTS.E [R250+0x64000], desc[UR4][R196.64], !P6 ;  /* 0x64000000c4fa7fae */ /* 0x000fe2000f121844 */
[----:B------:R-:W-:-:S03]  /*13770*/  VIADD R0, R246, 0xffffffcb ;  /* 0xffffffcbf6007836 */ /* 0x000fc60000000000 */
[----:B------:R-:W-:Y:S01]  /*13780*/  ISETP.GE.U32.AND P3, PT, R3, 0x7fffffab, PT ;  /* 0x7fffffab0300780c */ /* 0x000fe20003f66070 */
[----:B------:R-:W2:Y:S01]  /*13790*/  LDC R246, c[0x0][0x230] ;  /* 0x00008c00fff67b82 */ /* 0x000ea20000000800 */
[----:B------:R-:W-:Y:S01]  /*137a0*/  LDGSTS.E [R250+0x64004], desc[UR4][R198.64], !P5 ;  /* 0x64004000c6fa7fae */ /* 0x000fe2000e921844 */
[----:B---3--:R-:W-:Y:S01]  /*137b0*/  VIADD R3, R7, 0xffffffe8 ;  /* 0xffffffe807037836 */ /* 0x008fe20000000000 */
[----:B------:R-:W-:Y:S01]  /*137c0*/  ISETP.GE.U32.AND P5, PT, R0, 0x7fffff8c, PT ;  /* 0x7fffff8c0000780c */ /* 0x000fe20003fa6070 */
[----:B----4-:R-:W-:Y:S01]  /*137d0*/  VIADD R0, R5, 0xffffffca ;  /* 0xffffffca05007836 */ /* 0x010fe20000000000 */
[----:B------:R-:W-:Y:S03]  /*137e0*/  LDGSTS.E [R250+0x64008], desc[UR4][R200.64], !P0 ;  /* 0x64008000c8fa7fae */ /* 0x000fe6000c121844 */
[----:B------:R-:W3:Y:S01]  /*137f0*/  LDC R7, c[0x0][0x230] ;  /* 0x00008c00ff077b82 */ /* 0x000ee20000000800 */
[----:B------:R-:W-:Y:S01]  /*13800*/  ISETP.GE.U32.AND P0, PT, R0, 0x7fffff8b, PT ;  /* 0x7fffff8b0000780c */ /* 0x000fe20003f06070 */
[----:B-1----:R-:W-:Y:S01]  /*13810*/  VIADD R0, R4, 0xffffffc9 ;  /* 0xffffffc904007836 */ /* 0x002fe20000000000 */
[----:B------:R-:W-:Y:S01]  /*13820*/  LOP3.LUT R12, R14, 0x50, RZ, 0x3c, !PT ;  /* 0x000000500e0c7812 */ /* 0x000fe200078e3cff */
[----:B------:R-:W-:Y:S04]  /*13830*/  LDGSTS.E [R250+0x6400c], desc[UR4][R202.64], !P4 ;  /* 0x6400c000cafa7fae */ /* 0x000fe8000e121844 */
[----:B------:R-:W1:Y:S01]  /*13840*/  LDC R10, c[0x0][0x230] ;  /* 0x00008c00ff0a7b82 */ /* 0x000e620000000800 */
[----:B------:R-:W-:Y:S01]  /*13850*/  ISETP.GE.U32.AND P6, PT, R3, 0x7fffffa9, PT ;  /* 0x7fffffa90300780c */ /* 0x000fe20003fc6070 */
[----:B------:R-:W-:Y:S01]  /*13860*/  VIADD R251, R12, UR6 ;  /* 0x000000060cfb7c36 */ /* 0x000fe20008000000 */
[----:B------:R-:W-:Y:S01]  /*13870*/  ISETP.GE.U32.AND P4, PT, R0, 0x7fffff8a, PT ;  /* 0x7fffff8a0000780c */ /* 0x000fe20003f86070 */
[----:B--2---:R-:W-:-:S03]  /*13880*/  VIADD R0, R11, 0xffffffc8 ;  /* 0xffffffc80b007836 */ /* 0x004fc60000000000 */
[----:B------:R-:W-:Y:S01]  /*13890*/  LDGSTS.E [R251+0x60000], desc[UR4][R130.64], !P2 ;  /* 0x6000000082fb7fae */ /* 0x000fe2000d121844 */
[----:B------:R-:W2:Y:S01]  /*138a0*/  LDC R252, c[0x0][0x230] ;  /* 0x00008c00fffc7b82 */ /* 0x000ea20000000800 */
[----:B------:R-:W-:Y:S01]  /*138b0*/  ISETP.GE.U32.AND P2, PT, R0, 0x7fffff89, PT ;  /* 0x7fffff890000780c */ /* 0x000fe20003f46070 */
[----:B------:R-:W-:Y:S01]  /*138c0*/  VIADD R0, R246, 0xffffffe5 ;  /* 0xffffffe5f6007836 */ /* 0x000fe20000000000 */
[----:B------:R-:W-:Y:S04]  /*138d0*/  LDGSTS.E [R251+0x60004], desc[UR4][R150.64], !P3 ;  /* 0x6000400096fb7fae */ /* 0x000fe8000d921844 */
[----:B------:R-:W-:Y:S01]  /*138e0*/  LDGSTS.E [R251+0x60008], desc[UR4][R218.64], !P1 ;  /* 0x60008000dafb7fae */ /* 0x000fe2000c921844 */
[----:B------:R-:W4:Y:S03]  /*138f0*/  LDC R5, c[0x0][0x230] ;  /* 0x00008c00ff057b82 */ /* 0x000f260000000800 */
[----:B------:R-:W-:Y:S01]  /*13900*/  LDGSTS.E [R251+0x6000c], desc[UR4][R208.64], !P6 ;  /* 0x6000c000d0fb7fae */ /* 0x000fe2000f121844 */
[----:B------:R-:W-:-:S04]  /*13910*/  ISETP.GE.U32.AND P6, PT, R0, 0x7fffffa6, PT ;  /* 0x7fffffa60000780c */ /* 0x000fc80003fc6070 */
[----:B------:R-:W4:Y:S01]  /*13920*/  LDC R13, c[0x0][0x230] ;  /* 0x00008c00ff0d7b82 */ /* 0x000f220000000800 */
[----:B---3--:R-:W-:Y:S01]  /*13930*/  VIADD R0, R7, 0xffffffe4 ;  /* 0xffffffe407007836 */ /* 0x008fe20000000000 */
[----:B------:R-:W-:Y:S06]  /*13940*/  LDGSTS.E [R251+0x64000], desc[UR4][R210.64], !P5 ;  /* 0x64000000d2fb7fae */ /* 0x000fec000e921844 */
[----:B------:R-:W3:Y:S01]  /*13950*/  LDC R4, c[0x0][0x230] ;  /* 0x00008c00ff047b82 */ /* 0x000ee20000000800 */
[----:B-1----:R-:W-:-:S07]  /*13960*/  VIADD R3, R10, 0xffffffe7 ;  /* 0xffffffe70a037836 */ /* 0x002fce0000000000 */
[----:B------:R-:W1:Y:S01]  /*13970*/  LDC R7, c[0x0][0x230] ;  /* 0x00008c00ff077b82 */ /* 0x000e620000000800 */
[----:B------:R-:W-:Y:S01]  /*13980*/  ISETP.GE.U32.AND P3, PT, R3, 0x7fffffa8, PT ;  /* 0x7fffffa80300780c */ /* 0x000fe20003f66070 */
[----:B--2---:R-:W-:-:S06]  /*13990*/  VIADD R3, R252, 0xffffffe6 ;  /* 0xffffffe6fc037836 */ /* 0x004fcc0000000000 */
[----:B------:R-:W2:Y:S01]  /*139a0*/  LDC R15, c[0x0][0x230] ;  /* 0x00008c00ff0f7b82 */ /* 0x000ea20000000800 */
[----:B------:R-:W-:Y:S01]  /*139b0*/  ISETP.GE.U32.AND P5, PT, R0, 0x7fffffa5, PT ;  /* 0x7fffffa50000780c */ /* 0x000fe20003fa6070 */
[----:B----4-:R-:W-:-:S06]  /*139c0*/  VIADD R0, R5, 0xffffffc6 ;  /* 0xffffffc605007836 */ /* 0x010fcc0000000000 */
[----:B------:R-:W4:Y:S01]  /*139d0*/  LDC R11, c[0x0][0x230] ;  /* 0x00008c00ff0b7b82 */ /* 0x000f220000000800 */
[----:B------:R-:W-:Y:S01]  /*139e0*/  LOP3.LUT R12, R14, 0x60, RZ, 0x3c, !PT ;  /* 0x000000600e0c7812 */ /* 0x000fe200078e3cff */
[----:B------:R-:W-:Y:S01]  /*139f0*/  LDGSTS.E [R251+0x64004], desc[UR4][R212.64], !P0 ;  /* 0x64004000d4fb7fae */ /* 0x000fe2000c121844 */
[----:B------:R-:W-:-:S03]  /*13a00*/  ISETP.GE.U32.AND P1, PT, R3, 0x7fffffa7, PT ;  /* 0x7fffffa70300780c */ /* 0x000fc60003f26070 */
[----:B------:R-:W-:Y:S02]  /*13a10*/  LDGSTS.E [R251+0x64008], desc[UR4][R214.64], !P4 ;  /* 0x64008000d6fb7fae */ /* 0x000fe4000e121844 */
[----:B------:R-:W4:Y:S01]  /*13a20*/  LDC R5, c[0x0][0x230] ;  /* 0x00008c00ff057b82 */ /* 0x000f220000000800 */
[----:B------:R-:W-:Y:S01]  /*13a30*/  ISETP.GE.U32.AND P4, PT, R0, 0x7fffff87, PT ;  /* 0x7fffff870000780c */ /* 0x000fe20003f86070 */
[----:B------:R-:W-:Y:S01]  /*13a40*/  VIADD R252, R12, UR6 ;  /* 0x000000060cfc7c36 */ /* 0x000fe20008000000 */
[----:B------:R-:W-:Y:S01]  /*13a50*/  LDGSTS.E [R251+0x6400c], desc[UR4][R216.64], !P2 ;  /* 0x6400c000d8fb7fae */ /* 0x000fe2000d121844 */
[----:B------:R-:W-:Y:S02]  /*13a60*/  VIADD R0, R13, 0xffffffc4 ;  /* 0xffffffc40d007836 */ /* 0x000fe40000000000 */
[----:B---3--:R-:W-:Y:S01]  /*13a70*/  VIADD R3, R4, 0xffffffc7 ;  /* 0xffffffc704037836 */ /* 0x008fe20000000000 */
[----:B------:R-:W-:Y:S01]  /*13a80*/  LDGSTS.E [R252+0x60000], desc[UR4][R220.64], !P3 ;  /* 0x60000000dcfc7fae */ /* 0x000fe2000d921844 */
[----:B------:R-:W3:Y:S01]  /*13a90*/  LDC R10, c[0x0][0x230] ;  /* 0x00008c00ff0a7b82 */ /* 0x000ee20000000800 */
[----:B------:R-:W-:Y:S01]  /*13aa0*/  ISETP.GE.U32.AND P3, PT, R0, 0x7fffff85, PT ;  /* 0x7fffff850000780c */ /* 0x000fe20003f66070 */
[----:B-1----:R-:W-:-:S06]  /*13ab0*/  VIADD R0, R7, 0xffffffe3 ;  /* 0xffffffe307007836 */ /* 0x002fcc0000000000 */
[----:B------:R-:W1:Y:S01]  /*13ac0*/  LDC R246, c[0x0][0x230] ;  /* 0x00008c00fff67b82 */ /* 0x000e620000000800 */
[----:B------:R-:W-:-:S07]  /*13ad0*/  ISETP.GE.U32.AND P0, PT, R3, 0x7fffff88, PT ;  /* 0x7fffff880300780c */ /* 0x000fce0003f06070 */
[----:B------:R-:W1:Y:S01]  /*13ae0*/  LDC R4, c[0x0][0x230] ;  /* 0x00008c00ff047b82 */ /* 0x000e620000000800 */
[----:B--2---:R-:W-:Y:S01]  /*13af0*/  VIADD R3, R15, 0xffffffc5 ;  /* 0xffffffc50f037836 */ /* 0x004fe20000000000 */
[----:B------:R-:W-:Y:S01]  /*13b00*/  LDGSTS.E [R252+0x60004], desc[UR4][R142.64], !P1 ;  /* 0x600040008efc7fae */ /* 0x000fe2000c921844 */
[----:B------:R-:W-:Y:S01]  /*13b10*/  ISETP.GE.U32.AND P1, PT, R0, 0x7fffffa4, PT ;  /* 0x7fffffa40000780c */ /* 0x000fe20003f26070 */
[----:B----4-:R-:W-:-:S04]  /*13b20*/  VIADD R0, R11, 0xffffffe2 ;  /* 0xffffffe20b007836 */ /* 0x010fc80000000000 */
[----:B------:R-:W2:Y:S01]  /*13b30*/  LDC R7, c[0x0][0x230] ;  /* 0x00008c00ff077b82 */ /* 0x000ea20000000800 */
[----:B------:R-:W-:Y:S01]  /*13b40*/  ISETP.GE.U32.AND P2, PT, R3, 0x7fffff86, PT ;  /* 0x7fffff860300780c */ /* 0x000fe20003f46070 */
[----:B------:R-:W-:Y:S06]  /*13b50*/  LDGSTS.E [R252+0x60008], desc[UR4][R234.64], !P6 ;  /* 0x60008000eafc7fae */ /* 0x000fec000f121844 */
[----:B------:R-:W4:Y:S01]  /*13b60*/  LDC R15, c[0x0][0x230] ;  /* 0x00008c00ff0f7b82 */ /* 0x000f220000000800 */
[----:B------:R-:W-:Y:S01]  /*13b70*/  ISETP.GE.U32.AND P6, PT, R0, 0x7fffffa3, PT ;  /* 0x7fffffa30000780c */ /* 0x000fe20003fc6070 */
[----:B------:R-:W-:Y:S01]  /*13b80*/  VIADD R0, R5, 0xffffffe0 ;  /* 0xffffffe005007836 */ /* 0x000fe20000000000 */
[----:B------:R-:W-:Y:S04]  /*13b90*/  LDGSTS.E [R252+0x6000c], desc[UR4][R224.64], !P5 ;  /* 0x6000c000e0fc7fae */ /* 0x000fe8000e921844 */
[----:B------:R-:W-:Y:S01]  /*13ba0*/  LDGSTS.E [R252+0x64000], desc[UR4][R206.64], !P0 ;  /* 0x64000000cefc7fae */ /* 0x000fe2000c121844 */
[----:B------:R-:W-:Y:S01]  /*13bb0*/  ISETP.GE.U32.AND P0, PT, R0, 0x7fffffa1, PT ;  /* 0x7fffffa10000780c */ /* 0x000fe20003f06070 */
[----:B---3--:R-:W-:Y:S01]  /*13bc0*/  VIADD R0, R10, 0xffffffc3 ;  /* 0xffffffc30a007836 */ /* 0x008fe20000000000 */
[----:B------:R-:W-:Y:S01]  /*13bd0*/  LOP3.LUT R14, R14, 0x70, RZ, 0x3c, !PT ;  /* 0x000000700e0e7812 */ /* 0x000fe200078e3cff */
[----:B-1----:R-:W-:Y:S01]  /*13be0*/  VIADD R10, R246, 0x3f ;  /* 0x0000003ff60a7836 */ /* 0x002fe20000000000 */
[----:B------:R-:W-:Y:S01]  /*13bf0*/  LDGSTS.E [R252+0x64004], desc[UR4][R226.64], !P4 ;  /* 0x64004000e2fc7fae */ /* 0x000fe2000e121844 */
[----:B------:R-:W-:Y:S01]  /*13c00*/  VIADD R3, R4, 0xffffffe1 ;  /* 0xffffffe104037836 */ /* 0x000fe20000000000 */
[----:B------:R-:W1:Y:S02]  /*13c10*/  LDC R13, c[0x0][0x230] ;  /* 0x00008c00ff0d7b82 */ /* 0x000e640000000800 */
[----:B------:R-:W-:Y:S01]  /*13c20*/  LDGSTS.E [R252+0x64008], desc[UR4][R228.64], !P2 ;  /* 0x64008000e4fc7fae */ /* 0x000fe2000d121844 */
[----:B------:R-:W-:Y:S01]  /*13c30*/  ISETP.GT.AND P2, PT, R10, 0x3f, PT ;  /* 0x0000003f0a00780c */ /* 0x000fe20003f44270 */
[----:B------:R-:W-:Y:S01]  /*13c40*/  VIADD R246, R14, UR6 ;  /* 0x000000060ef67c36 */ /* 0x000fe20008000000 */
[----:B------:R-:W-:Y:S01]  /*13c50*/  LOP3.LUT R95, R95, 0x3f, RZ, 0xc0, !PT ;  /* 0x0000003f5f5f7812 */ /* 0x000fe200078ec0ff */
[----:B------:R-:W-:Y:S01]  /*13c60*/  LDGSTS.E [R252+0x6400c], desc[UR4][R230.64], !P3 ;  /* 0x6400c000e6fc7fae */ /* 0x000fe2000d921844 */
[----:B------:R-:W-:Y:S01]  /*13c70*/  ISETP.GE.U32.AND P5, PT, R3, 0x7fffffa2, PT ;  /* 0x7fffffa20300780c */ /* 0x000fe20003fa6070 */
[----:B--2---:R-:W-:Y:S01]  /*13c80*/  VIADD R3, R7, 0xffffffc2 ;  /* 0xffffffc207037836 */ /* 0x004fe20000000000 */
[----:B------:R-:W-:Y:S01]  /*13c90*/  ISETP.GE.U32.AND P4, PT, R0, 0x7fffff84, PT ;  /* 0x7fffff840000780c */ /* 0x000fe20003f86070 */
[----:B------:R-:W2:Y:S01]  /*13ca0*/  LDC R11, c[0x0][0x230] ;  /* 0x00008c00ff0b7b82 */ /* 0x000ea20000000800 */
[----:B------:R-:W-:Y:S01]  /*13cb0*/  SEL R0, RZ, 0x4, !P2 ;  /* 0x00000004ff007807 */ /* 0x000fe20005000000 */
[----:B----4-:R-:W-:Y:S01]  /*13cc0*/  VIADD R4, R15, 0xffffffc0 ;  /* 0xffffffc00f047836 */ /* 0x010fe20000000000 */
[----:B------:R-:W-:Y:S01]  /*13cd0*/  ISETP.GE.AND P2, PT, R95, UR7, PT ;  /* 0x000000075f007c0c */ /* 0x000fe2000bf46270 */
[----:B------:R-:W-:Y:S01]  /*13ce0*/  LDGSTS.E [R246+0x60000], desc[UR4][R236.64], !P1 ;  /* 0x60000000ecf67fae */ /* 0x000fe2000c921844 */
[----:B------:R-:W-:-:S02]  /*13cf0*/  ISETP.GE.U32.AND P1, PT, R3, 0x7fffff83, PT ;  /* 0x7fffff830300780c */ /* 0x000fc40003f26070 */
[----:B------:R-:W-:Y:S01]  /*13d00*/  SEL R3, R0, RZ, !P2 ;  /* 0x000000ff00037207 */ /* 0x000fe20005000000 */
[----:B------:R-:W3:Y:S01]  /*13d10*/  LDC R12, c[0x0][0x230] ;  /* 0x00008c00ff0c7b82 */ /* 0x000ee20000000800 */
[----:B------:R-:W-:Y:S01]  /*13d20*/  ISETP.GE.AND P3, PT, R95, R4, PT ;  /* 0x000000045f00720c */ /* 0x000fe20003f66270 */
[----:B------:R-:W-:Y:S01]  /*13d30*/  STL.64 [R1+0x19a0], R108 ;  /* 0x0019a06c01007387 */ /* 0x000fe20000100a00 */
[----:B------:R-:W-:Y:S02]  /*13d40*/  ISETP.GT.AND P2, PT, R10, 0x7f, PT ;  /* 0x0000007f0a00780c */ /* 0x000fe40003f44270 */
[----:B------:R-:W-:Y:S01]  /*13d50*/  SEL R0, RZ, 0x4, P3 ;  /* 0x00000004ff007807 */ /* 0x000fe20001800000 */
[----:B------:R-:W-:Y:S02]  /*13d60*/  LDGSTS.E [R246+0x60004], desc[UR4][R238.64], !P6 ;  /* 0x60004000eef67fae */ /* 0x000fe4000f121844 */
[----:B------:R-:W4:Y:S01]  /*13d70*/  LDC R10, c[0x0][0x230] ;  /* 0x00008c00ff0a7b82 */ /* 0x000f220000000800 */
[----:B------:R-:W-:Y:S01]  /*13d80*/  SEL R0, R0, RZ, P2 ;  /* 0x000000ff00007207 */ /* 0x000fe20001000000 */
[----:B------:R-:W-:Y:S04]  /*13d90*/  STL.64 [R1+0x1920], R16 ;  /* 0x0019201001007387 */ /* 0x000fe80000100a00 */
[----:B------:R-:W-:Y:S01]  /*13da0*/  STL.64 [R1+0x19a8], R110 ;  /* 0x0019a86e01007387 */ /* 0x000fe20000100a00 */
[----:B------:R-:W-:Y:S01]  /*13db0*/  IMAD.MOV.U32 R98, RZ, RZ, R30 ;  /* 0x000000ffff627224 */ /* 0x000fe200078e001e */
[----:B------:R-:W4:Y:S02]  /*13dc0*/  LDC R7, c[0x0][0x230] ;  /* 0x00008c00ff077b82 */ /* 0x000f240000000800 */
[----:B------:R-:W-:Y:S04]  /*13dd0*/  STL.64 [R1+0x1928], R26 ;  /* 0x0019281a01007387 */ /* 0x000fe80000100a00 */
[----:B------:R-:W-:Y:S01]  /*13de0*/  STL.64 [R1+0x19b0], R112 ;  /* 0x0019b07001007387 */ /* 0x000fe20000100a00 */
[----:B------:R-:W-:Y:S01]  /*13df0*/  IMAD.MOV.U32 R99, RZ, RZ, R31 ;  /* 0x000000ffff637224 */ /* 0x000fe200078e001f */
[----:B------:R-:W4:Y:S02]  /*13e00*/  LDC R5, c[0x0][0x230] ;  /* 0x00008c00ff057b82 */ /* 0x000f240000000800 */
[----:B------:R-:W-:Y:S04]  /*13e10*/  STL.64 [R1+0x1930], R116 ;  /* 0x0019307401007387 */ /* 0x000fe80000100a00 */
[----:B------:R-:W-:Y:S01]  /*13e20*/  LDGSTS.E [R246+0x60008], desc[UR4][R118.64], !P5 ;  /* 0x6000800076f67fae */ /* 0x000fe2000e921844 */
[----:B------:R-:W-:Y:S01]  /*13e30*/  ISETP.NE.U32.AND P5, PT, R0, RZ, PT ;  /* 0x000000ff0000720c */ /* 0x000fe20003fa5070 */
[----:B-1----:R-:W-:-:S02]  /*13e40*/  VIADD R0, R13, 0xffffffbf ;  /* 0xffffffbf0d007836 */ /* 0x002fc40000000000 */
[----:B------:R-:W-:Y:S04]  /*13e50*/  STL.64 [R1+0x1938], R138 ;  /* 0x0019388a01007387 */ /* 0x000fe80000100a00 */
[----:B------:R-:W-:Y:S04]  /*13e60*/  STL.64 [R1+0x1940], R174 ;  /* 0x001940ae01007387 */ /* 0x000fe80000100a00 */
[----:B------:R1:W-:Y:S04]  /*13e70*/  STL [R1+0x18c4], R137 ;  /* 0x0018c48901007387 */ /* 0x0003e80000100800 */
[----:B------:R1:W-:Y:S04]  /*13e80*/  STL.64 [R1+0x1948], R242 ;  /* 0x001948f201007387 */ /* 0x0003e80000100a00 */
[----:B------:R-:W4:Y:S01]  /*13e90*/  LDL.64 R32, [R1+0x548] ;  /* 0x0005480001207983 */ /* 0x000f220000100a00 */
[----:B------:R-:W-:-:S03]  /*13ea0*/  IMAD.MOV.U32 R20, RZ, RZ, R92 ;  /* 0x000000ffff147224 */ /* 0x000fc600078e005c */
[----:B------:R-:W-:Y:S01]  /*13eb0*/  LDGSTS.E [R246+0x6000c], desc[UR4][R120.64], !P0 ;  /* 0x6000c00078f67fae */ /* 0x000fe2000c121844 */
[----:B------:R-:W-:Y:S01]  /*13ec0*/  ISETP.GE.U32.AND P0, PT, R0, 0x7fffff80, PT ;  /* 0x7fffff800000780c */ /* 0x000fe20003f06070 */
[----:B--2---:R-:W-:Y:S02]  /*13ed0*/  VIADD R0, R11, 0xffffffbd ;  /* 0xffffffbd0b007836 */ /* 0x004fe40000000000 */
[----:B------:R-:W2:Y:S01]  /*13ee0*/  LDL.64 R96, [R1+0x528] ;  /* 0x0005280001607983 */ /* 0x000ea20000100a00 */
[----:B------:R-:W-:-:S03]  /*13ef0*/  IMAD.MOV.U32 R21, RZ, RZ, R93 ;  /* 0x000000ffff157224 */ /* 0x000fc600078e005d */
[----:B------:R-:W2:Y:S01]  /*13f00*/  LDL.64 R22, [R1+0x508] ;  /* 0x0005080001167983 */ /* 0x000ea20000100a00 */
[----:B------:R-:W-:-:S03]  /*13f10*/  IMAD.MOV.U32 R104, RZ, RZ, R28 ;  /* 0x000000ffff687224 */ /* 0x000fc600078e001c */
[----:B------:R-:W2:Y:S01]  /*13f20*/  LDL.64 R94, [R1+0x4e8] ;  /* 0x0004e800015e7983 */ /* 0x000ea20000100a00 */
[----:B------:R-:W-:Y:S01]  /*13f30*/  IMAD.MOV.U32 R105, RZ, RZ, R29 ;  /* 0x000000ffff697224 */ /* 0x000fe200078e001d */
[----:B------:R-:W-:Y:S02]  /*13f40*/  ISETP.NE.U32.AND P6, PT, R3, RZ, PT ;  /* 0x000000ff0300720c */ /* 0x000fe40003fc5070 */
[----:B------:R-:W2:Y:S01]  /*13f50*/  LDL.64 R30, [R1+0x4c8] ;  /* 0x0004c800011e7983 */ /* 0x000ea20000100a00 */
[----:B------:R-:W-:Y:S02]  /*13f60*/  IMAD.MOV.U32 R24, RZ, RZ, R90 ;  /* 0x000000ffff187224 */ /* 0x000fe400078e005a */
[----:B------:R-:W-:Y:S01]  /*13f70*/  IMAD.MOV.U32 R25, RZ, RZ, R91 ;  /* 0x000000ffff197224 */ /* 0x000fe200078e005b */
[----:B------:R-:W2:Y:S01]  /*13f80*/  LDL.64 R92, [R1+0x4a8] ;  /* 0x0004a800015c7983 */ /* 0x000ea20000100a00 */
[----:B---3--:R-:W-:Y:S02]  /*13f90*/  VIADD R3, R12, 0xffffffbe ;  /* 0xffffffbe0c037836 */ /* 0x008fe40000000000 */
[----:B------:R-:W-:Y:S01]  /*13fa0*/  IMAD.MOV.U32 R102, RZ, RZ, R18 ;  /* 0x000000ffff667224 */ /* 0x000fe200078e0012 */
[----:B------:R-:W-:Y:S01]  /*13fb0*/  LDGSTS.E [R246+0x64000], desc[UR4][R122.64], !P4 ;  /* 0x640000007af67fae */ /* 0x000fe2000e121844 */
[----:B------:R-:W-:-:S03]  /*13fc0*/  IMAD.MOV.U32 R103, RZ, RZ, R19 ;  /* 0x000000ffff677224 */ /* 0x000fc600078e0013 */
[----:B------:R-:W3:Y:S01]  /*13fd0*/  LDL.64 R28, [R1+0x488] ;  /* 0x00048800011c7983 */ /* 0x000ee20000100a00 */
[----:B------:R-:W-:Y:S02]  /*13fe0*/  IMAD.MOV.U32 R12, RZ, RZ, R8 ;  /* 0x000000ffff0c7224 */ /* 0x000fe400078e0008 */
[----:B------:R-:W-:Y:S01]  /*13ff0*/  IMAD.MOV.U32 R13, RZ, RZ, R9 ;  /* 0x000000ffff0d7224 */ /* 0x000fe200078e0009 */
[----:B------:R-:W-:Y:S01]  /*14000*/  LDGSTS.E [R246+0x64004], desc[UR4][R124.64], !P1 ;  /* 0x640040007cf67fae */ /* 0x000fe2000c921844 */
[----:B------:R-:W-:Y:S01]  /*14010*/  ISETP.GE.U32.AND P1, PT, R0, 0x7fffff7e, PT ;  /* 0x7fffff7e0000780c */ /* 0x000fe20003f26070 */
[----:B----4-:R-:W-:Y:S02]  /*14020*/  VIADD R0, R10, 0xffffff9f ;  /* 0xffffff9f0a007836 */ /* 0x010fe40000000000 */
[----:B------:R-:W4:Y:S01]  /*14030*/  LDL.64 R90, [R1+0x468] ;  /* 0x00046800015a7983 */ /* 0x000f220000100a00 */
[----:B------:R-:W-:Y:S02]  /*14040*/  IMAD.MOV.U32 R100, RZ, RZ, R88 ;  /* 0x000000ffff647224 */ /* 0x000fe400078e0058 */
[----:B------:R-:W-:Y:S01]  /*14050*/  IMAD.MOV.U32 R101, RZ, RZ, R89 ;  /* 0x000000ffff657224 */ /* 0x000fe200078e0059 */
[----:B------:R-:W4:Y:S01]  /*14060*/  LDL.64 R18, [R1+0x448] ;  /* 0x0004480001127983 */ /* 0x000f220000100a00 */
[----:B------:R-:W-:-:S02]  /*14070*/  IMAD.MOV.U32 R10, RZ, RZ, R60 ;  /* 0x000000ffff0a7224 */ /* 0x000fc400078e003c */
[----:B------:R-:W-:Y:S01]  /*14080*/  IMAD.MOV.U32 R11, RZ, RZ, R61 ;  /* 0x000000ffff0b7224 */ /* 0x000fe200078e003d */
[----:B------:R-:W4:Y:S04]  /*14090*/  LDL.64 R8, [R1+0x428] ;  /* 0x0004280001087983 */ /* 0x000f280000100a00 */
[----:B------:R-:W4:Y:S04]  /*140a0*/  LDL.64 R88, [R1+0x408] ;  /* 0x0004080001587983 */ /* 0x000f280000100a00 */
[----:B------:R-:W4:Y:S01]  /*140b0*/  LDL.64 R60, [R1+0x3e0] ;  /* 0x0003e000013c7983 */ /* 0x000f220000100a00 */
[----:B------:R-:W-:Y:S01]  /*140c0*/  ISETP.GE.U32.AND P4, PT, R3, 0x7fffff7f, PT ;  /* 0x7fffff7f0300780c */ /* 0x000fe20003f86070 */
[----:B------:R-:W-:-:S02]  /*140d0*/  VIADD R3, R7, 0xffffffbc ;  /* 0xffffffbc07037836 */ /* 0x000fc40000000000 */
[----:B------:R-:W-:Y:S02]  /*140e0*/  IMAD.MOV.U32 R107, RZ, RZ, R6 ;  /* 0x000000ffff6b7224 */ /* 0x000fe400078e0006 */
[----:B------:R-:W1:Y:S01]  /*140f0*/  LDC.64 R6, c[0x0][0x238] ;  /* 0x00008e00ff067b82 */ /* 0x000e620000000a00 */
[----:B------:R-:W-:-:S05]  /*14100*/  VIADD R5, R5, 0xffffffc1 ;  /* 0xffffffc105057836 */ /* 0x000fca0000000000 */
[----:B------:R-:W-:Y:S02]  /*14110*/  ISETP.GE.U32.AND P3, PT, R5, 0x7fffff82, PT ;  /* 0x7fffff820500780c */ /* 0x000fe40003f66070 */
[----:B------:R-:W-:Y:S01]  /*14120*/  ISETP.GE.U32.AND P2, PT, R4, 0x7fffff81, PT ;  /* 0x7fffff810400780c */ /* 0x000fe20003f46070 */
[----:B------:R-:W4:Y:S01]  /*14130*/  LDC R5, c[0x0][0x230] ;  /* 0x00008c00ff057b82 */ /* 0x000f220000000800 */
[----:B------:R-:W-:-:S09]  /*14140*/  LOP3.LUT R4, R107, 0x40, RZ, 0x3c, !PT ;  /* 0x000000406b047812 */ /* 0x000fd200078e3cff */
[----:B------:R-:W-:Y:S01]  /*14150*/  LDGSTS.E [R246+0x64008], desc[UR4][R126.64], !P3 ;  /* 0x640080007ef67fae */ /* 0x000fe2000d921844 */
[----:B------:R-:W-:Y:S02]  /*14160*/  ISETP.GE.U32.AND P3, PT, R3, 0x7fffff7d, PT ;  /* 0x7fffff7d0300780c */ /* 0x000fe40003f66070 */
[C---:B------:R-:W-:Y:S01]  /*14170*/  LOP3.LUT R3, R107.reuse, 0x20, RZ, 0x3c, !PT ;  /* 0x000000206b037812 */ /* 0x040fe200078e3cff */
[----:B------:R-:W-:Y:S01]  /*14180*/  LDGSTS.E [R246+0x6400c], desc[UR4][R128.64], !P2 ;  /* 0x6400c00080f67fae */ /* 0x000fe2000d121844 */
[----:B-1----:R-:W-:Y:S02]  /*14190*/  IMAD.MOV.U32 R137, RZ, RZ, R6 ;  /* 0x000000ffff897224 */ /* 0x002fe400078e0006 */
[----:B------:R-:W-:Y:S01]  /*141a0*/  IMAD.MOV.U32 R6, RZ, RZ, R7 ;  /* 0x000000ffff067224 */ /* 0x000fe200078e0007 */
[----:B------:R-:W-:Y:S01]  /*141b0*/  LOP3.LUT R7, R107, 0x60, RZ, 0x3c, !PT ;  /* 0x000000606b077812 */ /* 0x000fe200078e3cff */
[----:B------:R1:W-:Y:S04]  /*141c0*/  STL [R1+0xf70], R3 ;  /* 0x000f700301007387 */ /* 0x0003e80000100800 */
[----:B------:R1:W-:Y:S04]  /*141d0*/  STL [R1+0xf6c], R4 ;  /* 0x000f6c0401007387 */ /* 0x0003e80000100800 */
[----:B------:R-:W-:Y:S04]  /*141e0*/  STL [R1+0xf68], R7 ;  /* 0x000f680701007387 */ /* 0x000fe80000100800 */
[----:B------:R-:W4:Y:S01]  /*141f0*/  LDL.64 R242, [R1+0x3c0] ;  /* 0x0003c00001f27983 */ /* 0x000f220000100a00 */
[----:B------:R-:W-:-:S03]  /*14200*/  ISETP.GE.U32.AND P2, PT, R0, 0x7fffff60, PT ;  /* 0x7fffff600000780c */ /* 0x000fc60003f46070 */
[----:B------:R-:W4:Y:S01]  /*14210*/  LDL.64 R174, [R1+0x3a0] ;  /* 0x0003a00001ae7983 */ /* 0x000f220000100a00 */
[----:B------:R-:W-:-:S03]  /*14220*/  IADD3 R0, R107, UR6, RZ ;  /* 0x000000066b007c10 */ /* 0x000fc6000fffe0ff */
[----:B------:R-:W4:Y:S04]  /*14230*/  LDL.64 R138, [R1+0x380] ;  /* 0x00038000018a7983 */ /* 0x000f280000100a00 */
[----:B------:R-:W4:Y:S04]  /*14240*/  LDL.64 R116, [R1+0x360] ;  /* 0x0003600001747983 */ /* 0x000f280000100a00 */
[----:B------:R-:W4:Y:S04]  /*14250*/  LDL.64 R112, [R1+0x340] ;  /* 0x0003400001707983 */ /* 0x000f280000100a00 */
[----:B------:R-:W4:Y:S04]  /*14260*/  LDL.64 R26, [R1+0x320] ;  /* 0x00032000011a7983 */ /* 0x000f280000100a00 */
[----:B------:R-:W4:Y:S04]  /*14270*/  LDL.64 R110, [R1+0x300] ;  /* 0x00030000016e7983 */ /* 0x000f280000100a00 */
[----:B------:R-:W4:Y:S04]  /*14280*/  LDL.64 R16, [R1+0x2e0] ;  /* 0x0002e00001107983 */ /* 0x000f280000100a00 */
[----:B------:R-:W4:Y:S04]  /*14290*/  LDL.64 R108, [R1+0x2c0] ;  /* 0x0002c000016c7983 */ /* 0x000f280000100a00 */
[----:B------:R-:W0:Y:S04]  /*142a0*/  LDGDEPBAR ;  /* 0x00000000000079af */ /* 0x000e280000000000 */
[----:B------:R-:W4:Y:S04]  /*142b0*/  LDL.64 R14, [R1+0x2a0] ;  /* 0x0002a000010e7983 */ /* 0x000f280000100a00 */
[----:B------:R-:W-:Y:S04]  /*142c0*/  LDGSTS.E [R0], desc[UR4][R20.64], P6 ;  /* 0x0000000014007fae */ /* 0x000fe8000b121844 */
[----:B------:R-:W4:Y:S04]  /*142d0*/  LDL.64 R106, [R1+0x280] ;  /* 0x00028000016a7983 */ /* 0x000f280000100a00 */
[----:B------:R-:W-:Y:S04]  /*142e0*/  LDGSTS.E [R0+0x400], desc[UR4][R104.64], P6 ;  /* 0x0040000068007fae */ /* 0x000fe8000b121844 */
        /* <DEDUP_REMOVED lines=13> */
[----:B------:R-:W4:Y:S04]  /*143c0*/  LDL.64 R98, [R1+0x180] ;  /* 0x0001800001627983 */ /* 0x000f280000100a00 */
[----:B------:R-:W-:Y:S04]  /*143d0*/  LDGSTS.E [R0+0x2000], desc[UR4][R32.64], P6 ;  /* 0x0200000020007fae */ /* 0x000fe8000b121844 */
[----:B--2---:R-:W-:Y:S04]  /*143e0*/  LDGSTS.E [R0+0x2400], desc[UR4][R96.64], P6 ;  /* 0x0240000060007fae */ /* 0x004fe8000b121844 */
[----:B------:R-:W2:Y:S04]  /*143f0*/  LDL.64 R32, [R1+0x160] ;  /* 0x0001600001207983 */ /* 0x000ea80000100a00 */
[----:B------:R-:W-:Y:S04]  /*14400*/  LDGSTS.E [R0+0x2800], desc[UR4][R22.64], P6 ;  /* 0x0280000016007fae */ /* 0x000fe8000b121844 */
[----:B------:R-:W2:Y:S04]  /*14410*/  LDL.64 R96, [R1+0x140] ;  /* 0x0001400001607983 */ /* 0x000ea80000100a00 */
[----:B------:R-:W-:Y:S04]  /*14420*/  LDGSTS.E [R0+0x2c00], desc[UR4][R94.64], P6 ;  /* 0x02c000005e007fae */ /* 0x000fe8000b121844 */
[----:B------:R-:W2:Y:S04]  /*14430*/  LDL.64 R22, [R1+0x120] ;  /* 0x0001200001167983 */ /* 0x000ea80000100a00 */
[----:B------:R-:W-:Y:S04]  /*14440*/  LDGSTS.E [R0+0x3000], desc[UR4][R30.64], P6 ;  /* 0x030000001e007fae */ /* 0x000fe8000b121844 */
[----:B------:R-:W2:Y:S04]  /*14450*/  LDL.64 R94, [R1+0x100] ;  /* 0x00010000015e7983 */ /* 0x000ea80000100a00 */
[----:B------:R-:W-:Y:S04]  /*14460*/  LDGSTS.E [R0+0x3400], desc[UR4][R92.64], P6 ;  /* 0x034000005c007fae */ /* 0x000fe8000b121844 */
[----:B------:R-:W2:Y:S04]  /*14470*/  LDL.64 R30, [R1+0xe0] ;  /* 0x0000e000011e7983 */ /* 0x000ea80000100a00 */
[----:B---3--:R-:W-:Y:S04]  /*14480*/  LDGSTS.E [R0+0x3800], desc[UR4][R28.64], P6 ;  /* 0x038000001c007fae */ /* 0x008fe8000b121844 */
[----:B------:R-:W3:Y:S04]  /*14490*/  LDL.64 R92, [R1+0xc0] ;  /* 0x0000c000015c7983 */ /* 0x000ee80000100a00 */
[----:B----4-:R-:W-:Y:S04]  /*144a0*/  LDGSTS.E [R0+0x3c00], desc[UR4][R90.64], P6 ;  /* 0x03c000005a007fae */ /* 0x010fe8000b121844 */
        /* <DEDUP_REMOVED lines=9> */
[----:B------:R-:W4:Y:S04]  /*14540*/  LDL.64 R60, [R1] ;  /* 0x00000000013c7983 */ /* 0x000f280000100a00 */
[----:B------:R-:W-:Y:S04]  /*14550*/  LDGSTS.E [R0+0x5000], desc[UR4][R242.64], P6 ;  /* 0x05000000f2007fae */ /* 0x000fe8000b121844 */
[----:B------:R-:W-:Y:S04]  /*14560*/  LDGSTS.E [R0+0x5400], desc[UR4][R174.64], P6 ;  /* 0x05400000ae007fae */ /* 0x000fe8000b121844 */
[----:B------:R-:W-:Y:S04]  /*14570*/  LDGSTS.E [R0+0x5800], desc[UR4][R138.64], P6 ;  /* 0x058000008a007fae */ /* 0x000fe8000b121844 */
[----:B------:R-:W-:Y:S04]  /*14580*/  LDGSTS.E [R0+0x5c00], desc[UR4][R116.64], P6 ;  /* 0x05c0000074007fae */ /* 0x000fe8000b121844 */
[----:B------:R-:W-:Y:S04]  /*14590*/  LDGSTS.E [R0+0x6000], desc[UR4][R112.64], P6 ;  /* 0x0600000070007fae */ /* 0x000fe8000b121844 */
[----:B------:R-:W-:Y:S04]  /*145a0*/  LDGSTS.E [R0+0x6400], desc[UR4][R26.64], P6 ;  /* 0x064000001a007fae */ /* 0x000fe8000b121844 */
[----:B------:R-:W-:Y:S04]  /*145b0*/  LDGSTS.E [R0+0x6800], desc[UR4][R110.64], P6 ;  /* 0x068000006e007fae */ /* 0x000fe8000b121844 */
[----:B------:R-:W-:Y:S04]  /*145c0*/  LDGSTS.E [R0+0x6c00], desc[UR4][R16.64], P6 ;  /* 0x06c0000010007fae */ /* 0x000fe8000b121844 */
[----:B------:R-:W-:Y:S01]  /*145d0*/  LDGSTS.E [R0+0x7000], desc[UR4][R108.64], P6 ;  /* 0x070000006c007fae */ /* 0x000fe2000b121844 */
[----:B-1----:R-:W-:-:S03]  /*145e0*/  VIADD R3, R3, UR6 ;  /* 0x0000000603037c36 */ /* 0x002fc60008000000 */
        /* <DEDUP_REMOVED lines=29> */
[----:B--2---:R-:W-:Y:S04]  /*147c0*/  LDGSTS.E [R0+0x11c00], desc[UR4][R32.64], P6 ;  /* 0x11c0000020007fae */ /* 0x004fe8000b121844 */
        /* <DEDUP_REMOVED lines=73> */
[----:B------:R-:W2:Y:S04]  /*14c60*/  LDL.64 R60, [R1+0x3d8] ;  /* 0x0003d800013c7983 */ /* 0x000ea80000100a00 */
[----:B--2---:R-:W-:Y:S04]  /*14c70*/  LDGSTS.E [R3+0x4d00], desc[UR4][R60.64], P6 ;  /* 0x04d000003c037fae */ /* 0x004fe8000b121844 */
[----:B------:R-:W-:Y:S04]  /*14c80*/  LDGSTS.E [R3+0x5100], desc[UR4][R242.64], P6 ;  /* 0x05100000f2037fae */ /* 0x000fe8000b121844 */
[----:B------:R-:W-:Y:S04]  /*14c90*/  LDGSTS.E [R3+0x5500], desc[UR4][R174.64], P6 ;  /* 0x05500000ae037fae */ /* 0x000fe8000b121844 */
[----:B------:R-:W2:Y:S04]  /*14ca0*/  LDL.LU.64 R60, [R1+0x19b8] ;  /* 0x0019b800013c7983 */ /* 0x000ea80000300a00 */
        /* <DEDUP_REMOVED lines=12> */
[----:B------:R-:W2:Y:S04]  /*14d70*/  LDL.64 R20, [R1+0x638] ;  /* 0x0006380001147983 */ /* 0x000ea80000100a00 */
        /* <DEDUP_REMOVED lines=33> */
[----:B------:R-:W4:Y:S01]  /*14f90*/  LDL.64 R88, [R1+0x3f0] ;  /* 0x0003f00001587983 */ /* 0x000f220000100a00 */
[----:B------:R-:W-:-:S03]  /*14fa0*/  VIADD R4, R4, UR6 ;  /* 0x0000000604047c36 */ /* 0x000fc60008000000 */
[----:B--2---:R-:W-:Y:S04]  /*14fb0*/  LDGSTS.E [R3+0x14900], desc[UR4][R60.64], P6 ;  /* 0x149000003c037fae */ /* 0x004fe8000b121844 */
        /* <DEDUP_REMOVED lines=16> */
[----:B------:R1:W-:Y:S04]  /*150c0*/  STL.64 [R1+0x18b8], R60 ;  /* 0x0018b83c01007387 */ /* 0x0003e80000100a00 */
        /* <DEDUP_REMOVED lines=21> */
[----:B-1----:R-:W4:Y:S04]  /*15220*/  LDL.64 R60, [R1+0x230] ;  /* 0x00023000013c7983 */ /* 0x002f280000100a00 */
        /* <DEDUP_REMOVED lines=27> */
[----:B------:R-:W2:Y:S04]  /*153e0*/  LDL.LU.64 R112, [R1+0x19b0] ;  /* 0x0019b00001707983 */ /* 0x000ea80000300a00 */
        /* <DEDUP_REMOVED lines=10> */
[----:B---3--:R-:W-:Y:S04]  /*15490*/  LDGSTS.E [R4+0x6a00], desc[UR4][R98.64], P6 ;  /* 0x06a0000062047fae */ /* 0x008fe8000b121844 */
[----:B------:R-:W3:Y:S04]  /*154a0*/  LDL.LU.64 R100, [R1+0x1980] ;  /* 0x0019800001647983 */ /* 0x000ee80000300a00 */
[----:B----4-:R-:W-:Y:S04]  /*154b0*/  LDGSTS.E [R4+0x6e00], desc[UR4][R96.64], P6 ;  /* 0x06e0000060047fae */ /* 0x010fe8000b121844 */
[----:B------:R-:W4:Y:S04]  /*154c0*/  LDL.LU.64 R98, [R1+0x1978] ;  /* 0x0019780001627983 */ /* 0x000f280000300a00 */
[----:B------:R-:W-:Y:S04]  /*154d0*/  LDGSTS.E [R4+0x7200], desc[UR4][R94.64], P6 ;  /* 0x072000005e047fae */ /* 0x000fe8000b121844 */
[----:B------:R-:W2:Y:S04]  /*154e0*/  LDL.LU.64 R96, [R1+0x1970] ;  /* 0x0019700001607983 */ /* 0x000ea80000300a00 */
[----:B------:R-:W3:Y:S04]  /*154f0*/  LDL.LU.64 R94, [R1+0x1968] ;  /* 0x00196800015e7983 */ /* 0x000ee80000300a00 */
[----:B------:R-:W-:Y:S04]  /*15500*/  LDGSTS.E [R4+0x7600], desc[UR4][R92.64], P6 ;  /* 0x076000005c047fae */ /* 0x000fe8000b121844 */
[----:B------:R-:W4:Y:S04]  /*15510*/  LDL.LU.64 R92, [R1+0x1960] ;  /* 0x00196000015c7983 */ /* 0x000f280000300a00 */
[----:B------:R-:W-:Y:S04]  /*15520*/  LDGSTS.E [R4+0x7a00], desc[UR4][R90.64], P6 ;  /* 0x07a000005a047fae */ /* 0x000fe8000b121844 */
[----:B------:R-:W2:Y:S04]  /*15530*/  LDL.LU.64 R90, [R1+0x1958] ;  /* 0x00195800015a7983 */ /* 0x000ea80000300a00 */
[----:B------:R-:W-:Y:S04]  /*15540*/  LDGSTS.E [R4+0x7e00], desc[UR4][R88.64], P6 ;  /* 0x07e0000058047fae */ /* 0x000fe8000b121844 */
[----:B------:R-:W-:Y:S04]  /*15550*/  LDGSTS.E [R4+0x10200], desc[UR4][R60.64], P6 ;  /* 0x102000003c047fae */ /* 0x000fe8000b121844 */
[----:B------:R-:W-:Y:S04]  /*15560*/  LDGSTS.E [R4+0x10600], desc[UR4][R242.64], P6 ;  /* 0x10600000f2047fae */ /* 0x000fe8000b121844 */
[----:B------:R-:W3:Y:S04]  /*15570*/  LDL.LU.64 R88, [R1+0x1950] ;  /* 0x0019500001587983 */ /* 0x000ee80000300a00 */
        /* <DEDUP_REMOVED lines=34> */
[----:B---3--:R-:W-:Y:S04]  /*157a0*/  LDGSTS.E [R4+0x14a00], desc[UR4][R88.64], P6 ;  /* 0x14a0000058047fae */ /* 0x008fe8000b121844 */
[----:B------:R1:W-:Y:S04]  /*157b0*/  STL.64 [R1+0x1850], R88 ;  /* 0x0018505801007387 */ /* 0x0003e80000100a00 */
[----:B--2---:R-:W-:Y:S04]  /*157c0*/  LDGSTS.E [R4+0x14e00], desc[UR4][R90.64], P6 ;  /* 0x14e000005a047fae */ /* 0x004fe8000b121844 */
[----:B----4-:R-:W-:Y:S04]  /*157d0*/  LDGSTS.E [R4+0x15200], desc[UR4][R92.64], P6 ;  /* 0x152000005c047fae */ /* 0x010fe8000b121844 */
[----:B-1----:R-:W2:Y:S04]  /*157e0*/  LDL.64 R88, [R1+0x630] ;  /* 0x0006300001587983 */ /* 0x002ea80000100a00 */
[----:B------:R-:W-:Y:S04]  /*157f0*/  LDGSTS.E [R4+0x15600], desc[UR4][R94.64], P6 ;  /* 0x156000005e047fae */ /* 0x000fe8000b121844 */
[----:B------:R-:W-:Y:S04]  /*15800*/  LDGSTS.E [R4+0x15a00], desc[UR4][R96.64], P6 ;  /* 0x15a0000060047fae */ /* 0x000fe8000b121844 */
[----:B------:R-:W-:Y:S04]  /*15810*/  STL.64 [R1+0x1858], R90 ;  /* 0x0018585a01007387 */ /* 0x000fe80000100a00 */
[----:B------:R-:W-:Y:S01]  /*15820*/  LDGSTS.E [R4+0x15e00], desc[UR4][R98.64], P6 ;  /* 0x15e0000062047fae */ /* 0x000fe2000b121844 */
[----:B------:R-:W-:-:S03]  /*15830*/  VIADD R7, R7, UR6 ;  /* 0x0000000607077c36 */ /* 0x000fc60008000000 */
[----:B------:R-:W-:Y:S04]  /*15840*/  STL.64 [R1+0x1860], R92 ;  /* 0x0018605c01007387 */ /* 0x000fe80000100a00 */
[----:B------:R-:W-:Y:S04]  /*15850*/  LDGSTS.E [R4+0x16200], desc[UR4][R100.64], P6 ;  /* 0x1620000064047fae */ /* 0x000fe8000b121844 */
        /* <DEDUP_REMOVED lines=14> */
[----:B------:R1:W-:Y:S04]  /*15940*/  STL.64 [R1+0x18a0], R108 ;  /* 0x0018a06c01007387 */ /* 0x0003e80000100a00 */
[----:B------:R3:W-:Y:S04]  /*15950*/  STL.64 [R1+0x18a8], R110 ;  /* 0x0018a86e01007387 */ /* 0x0007e80000100a00 */
[----:B------:R4:W-:Y:S04]  /*15960*/  STL.64 [R1+0x18b0], R112 ;  /* 0x0018b07001007387 */ /* 0x0009e80000100a00 */
[----:B-1----:R-:W2:Y:S04]  /*15970*/  LDL.64 R108, [R1+0x168] ;  /* 0x00016800016c7983 */ /* 0x002ea80000100a00 */
[----:B---3--:R-:W3:Y:S04]  /*15980*/  LDL.64 R110, [R1+0x188] ;  /* 0x00018800016e7983 */ /* 0x008ee80000100a00 */
[----:B----4-:R-:W4:Y:S04]  /*15990*/  LDL.64 R112, [R1+0x1a8] ;  /* 0x0001a80001707983 */ /* 0x010f280000100a00 */
[----:B------:R-:W3:Y:S04]  /*159a0*/  LDL.64 R106, [R1+0x148] ;  /* 0x00014800016a7983 */ /* 0x000ee80000100a00 */
        /* <DEDUP_REMOVED lines=8> */
[----:B--2---:R-:W-:Y:S04]  /*15a30*/  LDGSTS.E [R7+0x300], desc[UR4][R88.64], P6 ;  /* 0x0030000058077fae */ /* 0x004fe8000b121844 */
[----:B------:R-:W-:Y:S04]  /*15a40*/  LDGSTS.E [R7+0x700], desc[UR4][R60.64], P6 ;  /* 0x007000003c077fae */ /* 0x000fe8000b121844 */
[----:B------:R-:W-:Y:S04]  /*15a50*/  LDGSTS.E [R7+0xb00], desc[UR4][R242.64], P6 ;  /* 0x00b00000f2077fae */ /* 0x000fe8000b121844 */
[----:B------:R-:W-:Y:S04]  /*15a60*/  LDGSTS.E [R7+0xf00], desc[UR4][R174.64], P6 ;  /* 0x00f00000ae077fae */ /* 0x000fe8000b121844 */
[----:B------:R-:W-:Y:S04]  /*15a70*/  LDGSTS.E [R7+0x1300], desc[UR4][R138.64], P6 ;  /* 0x013000008a077fae */ /* 0x000fe8000b121844 */
[----:B------:R-:W2:Y:S04]  /*15a80*/  LDL.64 R242, [R1+0x3c8] ;  /* 0x0003c80001f27983 */ /* 0x000ea80000100a00 */
[----:B------:R-:W4:Y:S04]  /*15a90*/  LDL.64 R174, [R1+0x3a8] ;  /* 0x0003a80001ae7983 */ /* 0x000f280000100a00 */
[----:B------:R-:W-:Y:S04]  /*15aa0*/  LDGSTS.E [R7+0x1700], desc[UR4][R116.64], P6 ;  /* 0x0170000074077fae */ /* 0x000fe8000b121844 */
[----:B------:R-:W3:Y:S04]  /*15ab0*/  LDL.64 R138, [R1+0x388] ;  /* 0x00038800018a7983 */ /* 0x000ee80000100a00 */
        /* <DEDUP_REMOVED lines=26> */
[----:B------:R-:W3:Y:S04]  /*15c60*/  LDL.64 R88, [R1+0x28] ;  /* 0x0000280001587983 */ /* 0x000ee80000100a00 */
[----:B------:R-:W3:Y:S04]  /*15c70*/  LDL.64 R8, [R1+0x1c8] ;  /* 0x0001c80001087983 */ /* 0x000ee80000100a00 */
[----:B------:R-:W3:Y:S04]  /*15c80*/  LDL.64 R60, [R1+0x8] ;  /* 0x00000800013c7983 */ /* 0x000ee80000100a00 */
[----:B--2---:R-:W-:Y:S04]  /*15c90*/  LDGSTS.E [R7+0x4f00], desc[UR4][R242.64], P6 ;  /* 0x04f00000f2077fae */ /* 0x004fe8000b121844 */
[----:B----4-:R-:W-:Y:S04]  /*15ca0*/  LDGSTS.E [R7+0x5300], desc[UR4][R174.64], P6 ;  /* 0x05300000ae077fae */ /* 0x010fe8000b121844 */
[----:B------:R-:W2:Y:S04]  /*15cb0*/  LDL.LU.64 R242, [R1+0x1948] ;  /* 0x0019480001f27983 */ /* 0x000ea80000300a00 */
[----:B------:R-:W4:Y:S04]  /*15cc0*/  LDL.LU.64 R174, [R1+0x1940] ;  /* 0x0019400001ae7983 */ /* 0x000f280000300a00 */
[----:B---3--:R-:W-:Y:S04]  /*15cd0*/  LDGSTS.E [R7+0x5700], desc[UR4][R138.64], P6 ;  /* 0x057000008a077fae */ /* 0x008fe8000b121844 */
[----:B------:R-:W-:Y:S04]  /*15ce0*/  LDGSTS.E [R7+0x5b00], desc[UR4][R116.64], P6 ;  /* 0x05b0000074077fae */ /* 0x000fe8000b121844 */
[----:B------:R-:W-:Y:S04]  /*15cf0*/  LDGSTS.E [R7+0x5f00], desc[UR4][R26.64], P6 ;  /* 0x05f000001a077fae */ /* 0x000fe8000b121844 */
[----:B------:R-:W3:Y:S04]  /*15d00*/  LDL.LU.64 R138, [R1+0x1938] ;  /* 0x00193800018a7983 */ /* 0x000ee80000300a00 */
[----:B------:R-:W2:Y:S04]  /*15d10*/  LDL.LU.64 R116, [R1+0x1930] ;  /* 0x0019300001747983 */ /* 0x000ea80000300a00 */
[----:B------:R-:W4:Y:S04]  /*15d20*/  LDL.LU.64 R26, [R1+0x1928] ;  /* 0x00192800011a7983 */ /* 0x000f280000300a00 */
[----:B------:R-:W-:Y:S04]  /*15d30*/  LDGSTS.E [R7+0x6300], desc[UR4][R16.64], P6 ;  /* 0x0630000010077fae */ /* 0x000fe8000b121844 */
        /* <DEDUP_REMOVED lines=31> */
[----:B------:R1:W-:Y:S04]  /*15f30*/  LDGSTS.E [R7+0x13300], desc[UR4][R96.64], P6 ;  /* 0x1330000060077fae */ /* 0x0003e8000b121844 */
[----:B------:R-:W-:Y:S04]  /*15f40*/  LDGSTS.E [R7+0x13700], desc[UR4][R94.64], P6 ;  /* 0x137000005e077fae */ /* 0x000fe8000b121844 */
[----:B------:R-:W-:Y:S04]  /*15f50*/  LDGSTS.E [R7+0x13b00], desc[UR4][R92.64], P6 ;  /* 0x13b000005c077fae */ /* 0x000fe8000b121844 */
[----:B------:R1:W-:Y:S01]  /*15f60*/  LDGSTS.E [R7+0x13f00], desc[UR4][R90.64], P6 ;  /* 0x13f000005a077fae */ /* 0x0003e2000b121844 */
[----:B------:R-:W-:Y:S01]  /*15f70*/  VIADD R5, R5, 0xffffff9e ;  /* 0xffffff9e05057836 */ /* 0x000fe20000000000 */
[----:B-1----:R-:W1:Y:S02]  /*15f80*/  LDC R96, c[0x0][0x230] ;  /* 0x00008c00ff607b82 */ /* 0x002e640000000800 */
[----:B------:R-:W-:Y:S04]  /*15f90*/  LDGSTS.E [R7+0x14300], desc[UR4][R88.64], P6 ;  /* 0x1430000058077fae */ /* 0x000fe8000b121844 */
[----:B------:R1:W-:Y:S02]  /*15fa0*/  LDGSTS.E [R7+0x14700], desc[UR4][R60.64], P6 ;  /* 0x147000003c077fae */ /* 0x0003e4000b121844 */
[----:B------:R-:W2:Y:S08]  /*15fb0*/  LDC R91, c[0x0][0x230] ;  /* 0x00008c00ff5b7b82 */ /* 0x000eb00000000800 */
[----:B-1----:R-:W1:Y:S08]  /*15fc0*/  LDC R60, c[0x0][0x230] ;  /* 0x00008c00ff3c7b82 */ /* 0x002e700000000800 */
[----:B------:R-:W1:Y:S08]  /*15fd0*/  LDC R61, c[0x0][0x230] ;  /* 0x00008c00ff3d7b82 */ /* 0x000e700000000800 */
[----:B------:R-:W1:Y:S08]  /*15fe0*/  LDC R89, c[0x0][0x230] ;  /* 0x00008c00ff597b82 */ /* 0x000e700000000800 */
[----:B------:R-:W1:Y:S01]  /*15ff0*/  LDC R88, c[0x0][0x230] ;  /* 0x00008c00ff587b82 */ /* 0x000e620000000800 */
[----:B----4-:R-:W-:Y:S04]  /*16000*/  LDGSTS.E [R7+0x14b00], desc[UR4][R8.64], P6 ;  /* 0x14b0000008077fae */ /* 0x010fe8000b121844 */
[----:B---3--:R-:W-:Y:S04]  /*16010*/  LDGSTS.E [R7+0x14f00], desc[UR4][R28.64], P6 ;  /* 0x14f000001c077fae */ /* 0x008fe8000b121844 */
[----:B------:R-:W-:Y:S04]  /*16020*/  LDGSTS.E [R7+0x15300], desc[UR4][R30.64], P6 ;  /* 0x153000001e077fae */ /* 0x000fe8000b121844 */
        /* <DEDUP_REMOVED lines=11> */
[----:B------:R-:W-:Y:S01]  /*160e0*/  ISETP.GE.U32.AND P6, PT, R5, 0x7fffff5f, PT ;  /* 0x7fffff5f0500780c */ /* 0x000fe20003fc6070 */
[----:B------:R-:W-:-:S02]  /*160f0*/  IMAD.SHL.U32 R5, R137, 0x40, RZ ;  /* 0x0000004089057824 */ /* 0x000fc400078e00ff */
[----:B------:R-:W2:Y:S04]  /*16100*/  LDL.LU R137, [R1+0x18c4] ;  /* 0x0018c40001897983 */ /* 0x000ea80000300800 */
[----:B------:R-:W0:Y:S01]  /*16110*/  LDGDEPBAR ;  /* 0x00000000000079af */ /* 0x000e220000000000 */
[----:B------:R-:W-:Y:S02]  /*16120*/  IMAD.WIDE R92, R5, 0x4, R138 ;  /* 0x00000004055c7825 */ /* 0x000fe400078e028a */
[----:B------:R-:W3:Y:S08]  /*16130*/  LDC R139, c[0x0][0x230] ;  /* 0x00008c00ff8b7b82 */ /* 0x000ef00000000800 */
[----:B------:R-:W-:Y:S01]  /*16140*/  BAR.SYNC.DEFER_BLOCKING 0x0 ;  /* 0x0000000000007b1d */ /* 0x000fe20000010000 */
[----:B-1----:R-:W-:-:S02]  /*16150*/  VIADD R90, R60, 0xffffff9d ;  /* 0xffffff9d3c5a7836 */ /* 0x002fc40000000000 */
[----:B------:R-:W-:Y:S02]  /*16160*/  VIADD R138, R61, 0xffffff9c ;  /* 0xffffff9c3d8a7836 */ /* 0x000fe40000000000 */
[----:B------:R-:W-:-:S03]  /*16170*/  IMAD.WIDE R60, R5, 0x4, R174 ;  /* 0x00000004053c7825 */ /* 0x000fc600078e02ae */
[----:B------:R-:W1:Y:S01]  /*16180*/  LDC R174, c[0x0][0x230] ;  /* 0x00008c00ffae7b82 */ /* 0x000e620000000800 */
[----:B------:R4:W-:Y:S04]  /*16190*/  STL.64 [R1+0x660], R92 ;  /* 0x0006605c01007387 */ /* 0x0009e80000100a00 */
[----:B------:R-:W-:Y:S01]  /*161a0*/  @!PT LDS RZ, [RZ] ;  /* 0x00000000fffff984 */ /* 0x000fe20000000800 */
[----:B------:R-:W-:Y:S01]  /*161b0*/  @!PT LDS RZ, [RZ] ;  /* 0x00000000fffff984 */ /* 0x000fe20000000800 */
[----:B------:R-:W-:Y:S01]  /*161c0*/  @!PT LDS RZ, [RZ] ;  /* 0x00000000fffff984 */ /* 0x000fe20000000800 */
[----:B------:R4:W-:Y:S01]  /*161d0*/  LDGSTS.E [R2+0x68000], desc[UR4][R92.64], !P0 ;  /* 0x680000005c027fae */ /* 0x0009e2000c121844 */
[----:B------:R-:W-:Y:S02]  /*161e0*/  ISETP.GE.U32.AND P0, PT, R90, 0x7fffff5e, PT ;  /* 0x7fffff5e5a00780c */ /* 0x000fe40003f06070 */
[----:B------:R-:W3:Y:S01]  /*161f0*/  LDC R175, c[0x0][0x230] ;  /* 0x00008c00ffaf7b82 */ /* 0x000ee20000000800 */
[----:B------:R2:W-:Y:S04]  /*16200*/  STL.64 [R1+0x680], R60 ;  /* 0x0006803c01007387 */ /* 0x0005e80000100a00 */
[----:B------:R2:W-:Y:S03]  /*16210*/  LDGSTS.E [R2+0x68004], desc[UR4][R60.64], !P4 ;  /* 0x680040003c027fae */ /* 0x0005e6000e121844 */
[----:B------:R-:W1:Y:S01]  /*16220*/  LDC R90, c[0x0][0x230] ;  /* 0x00008c00ff5a7b82 */ /* 0x000e620000000800 */
[----:B------:R-:W-:Y:S01]  /*16230*/  ISETP.GE.U32.AND P4, PT, R138, 0x7fffff5d, PT ;  /* 0x7fffff5d8a00780c */ /* 0x000fe20003f86070 */
[----:B------:R-:W-:-:S04]  /*16240*/  IMAD.WIDE R242, R5, 0x4, R242 ;  /* 0x0000000405f27825 */ /* 0x000fc800078e02f2 */
[C---:B------:R-:W-:Y:S02]  /*16250*/  IMAD.WIDE R94, R5.reuse, 0x4, R140 ;  /* 0x00000004055e7825 */ /* 0x040fe400078e028c */
[----:B------:R-:W3:Y:S02]  /*16260*/  LDC R140, c[0x0][0x230] ;  /* 0x00008c00ff8c7b82 */ /* 0x000ee40000000800 */
[----:B----4-:R-:W-:-:S04]  /*16270*/  IMAD.WIDE R92, R5, 0x4, R144 ;  /* 0x00000004055c7825 */ /* 0x010fc800078e0290 */
[----:B------:R-:W-:Y:S02]  /*16280*/  VIADD R138, R89, 0xffffffb9 ;  /* 0xffffffb9598a7836 */ /* 0x000fe40000000000 */
[----:B------:R-:W4:Y:S01]  /*16290*/  LDC R144, c[0x0][0x230] ;  /* 0x00008c00ff907b82 */ /* 0x000f220000000800 */
[----:B------:R-:W-:-:S04]  /*162a0*/  IMAD.WIDE R152, R5, 0x4, R152 ;  /* 0x0000000405987825 */ /* 0x000fc800078e0298 */
[----:B------:R-:W-:-:S03]  /*162b0*/  IMAD.WIDE R240, R5, 0x4, R240 ;  /* 0x0000000405f07825 */ /* 0x000fc600078e02f0 */
[----:B------:R-:W4:Y:S01]  /*162c0*/  LDC R141, c[0x0][0x230] ;  /* 0x00008c00ff8d7b82 */ /* 0x000f220000000800 */
[----:B------:R-:W-:-:S07]  /*162d0*/  IMAD.WIDE R154, R5, 0x4, R154 ;  /* 0x00000004059a7825 */ /* 0x000fce00078e029a */
[----:B------:R-:W4:Y:S01]  /*162e0*/  LDC R145, c[0x0][0x230] ;  /* 0x00008c00ff917b82 */ /* 0x000f220000000800 */
[----:B------:R-:W-:-:S04]  /*162f0*/  IMAD.WIDE R244, R5, 0x4, R244 ;  /* 0x0000000405f47825 */ /* 0x000fc800078e02f4 */
        /* <DEDUP_REMOVED lines=11> */
[----:B--2---:R-:W-:-:S04]  /*163b0*/  IMAD.WIDE R60, R5, 0x4, R136 ;  /* 0x00000004053c7825 */ /* 0x004fc800078e0288 */
[----:B-1----:R-:W-:Y:S01]  /*163c0*/  VIADD R137, R90, 0xffffffbb ;  /* 0xffffffbb5a897836 */ /* 0x002fe20000000000 */
[----:B------:R1:W-:Y:S01]  /*163d0*/  STL.64 [R1+0x688], R60 ;  /* 0x0006883c01007387 */ /* 0x0003e20000100a00 */
[----:B------:R-:W-:-:S03]  /*163e0*/  VIADD R136, R91, 0xffffffba ;  /* 0xffffffba5b887836 */ /* 0x000fc60000000000 */
[----:B------:R1:W-:Y:S01]  /*163f0*/  LDGSTS.E [R2+0x68008], desc[UR4][R60.64], !P1 ;  /* 0x680080003c027fae */ /* 0x0003e2000c921844 */
[----:B------:R-:W-:Y:S01]  /*16400*/  ISETP.GE.U32.AND P1, PT, R137, 0x7fffff7c, PT ;  /* 0x7fffff7c8900780c */ /* 0x000fe20003f26070 */
[----:B------:R-:W-:Y:S02]  /*16410*/  VIADD R137, R88, 0xffffffb8 ;  /* 0xffffffb858897836 */ /* 0x000fe40000000000 */
[C---:B------:R-:W-:Y:S01]  /*16420*/  IMAD.WIDE R90, R5.reuse, 0x4, R146 ;  /* 0x00000004055a7825 */ /* 0x040fe200078e0292 */
[----:B------:R-:W-:Y:S03]  /*16430*/  LDGSTS.E [R2+0x6800c], desc[UR4][R242.64], !P3 ;  /* 0x6800c000f2027fae */ /* 0x000fe6000d921844 */
[----:B------:R-:W-:Y:S01]  /*16440*/  IMAD.WIDE R88, R5, 0x4, R148 ;  /* 0x0000000405587825 */ /* 0x000fe200078e0294 */
[----:B------:R-:W-:Y:S01]  /*16450*/  LDGSTS.E [R2+0x6c000], desc[UR4][R94.64], !P2 ;  /* 0x6c0000005e027fae */ /* 0x000fe2000d121844 */
[----:B-1----:R-:W1:Y:S03]  /*16460*/  LDC R61, c[0x0][0x230] ;  /* 0x00008c00ff3d7b82 */ /* 0x002e660000000800 */
[----:B------:R-:W-:Y:S01]  /*16470*/  LDGSTS.E [R2+0x6c004], desc[UR4][R92.64], !P6 ;  /* 0x6c0040005c027fae */ /* 0x000fe2000f121844 */
[----:B------:R-:W-:Y:S01]  /*16480*/  ISETP.GE.U32.AND P3, PT, R136, 0x7fffff7b, PT ;  /* 0x7fffff7b8800780c */ /* 0x000fe20003f66070 */
[----:B------:R-:W-:-:S02]  /*16490*/  VIADD R136, R96, 0xffffff9b ;  /* 0xffffff9b60887836 */ /* 0x000fc40000000000 */
[----:B------:R-:W-:Y:S01]  /*164a0*/  LDGSTS.E [R2+0x6c008], desc[UR4][R90.64], !P0 ;  /* 0x6c0080005a027fae */ /* 0x000fe2000c121844 */
[----:B------:R-:W-:Y:S01]  /*164b0*/  ISETP.GE.U32.AND P0, PT, R138, 0x7fffff7a, PT ;  /* 0x7fffff7a8a00780c */ /* 0x000fe20003f06070 */
[----:B------:R-:W2:Y:S02]  /*164c0*/  LDC R60, c[0x0][0x230] ;  /* 0x00008c00ff3c7b82 */ /* 0x000ea40000000800 */
[----:B------:R3:W-:Y:S01]  /*164d0*/  LDGSTS.E [R2+0x6c00c], desc[UR4][R88.64], !P4 ;  /* 0x6c00c00058027fae */ /* 0x0007e2000e121844 */
[----:B------:R-:W-:Y:S02]  /*164e0*/  ISETP.GE.U32.AND P6, PT, R137, 0x7fffff79, PT ;  /* 0x7fffff798900780c */ /* 0x000fe40003fc6070 */
[----:B------:R-:W-:-:S03]  /*164f0*/  ISETP.GE.U32.AND P4, PT, R136, 0x7fffff5c, PT ;  /* 0x7fffff5c8800780c */ /* 0x000fc60003f86070 */
[----:B------:R-:W4:Y:S01]  /*16500*/  LDC R138, c[0x0][0x230] ;  /* 0x00008c00ff8a7b82 */ /* 0x000f220000000800 */
[----:B---3--:R-:W-:Y:S01]  /*16510*/  VIADD R2, R174, 0xffffff9a ;  /* 0xffffff9aae027836 */ /* 0x008fe20000000000 */
[----:B------:R-:W-:Y:S06]  /*16520*/  STL.64 [R1+0x8a8], R94 ;  /* 0x0008a85e01007387 */ /* 0x000fec0000100a00 */
[----:B------:R-:W3:Y:S01]  /*16530*/  LDC R137, c[0x0][0x230] ;  /* 0x00008c00ff897b82 */ /* 0x000ee20000000800 */
[----:B------:R-:W-:Y:S01]  /*16540*/  ISETP.GE.U32.AND P2, PT, R2, 0x7fffff5b, PT ;  /* 0x7fffff5b0200780c */ /* 0x000fe20003f46070 */
[----:B------:R-:W-:Y:S01]  /*16550*/  VIADD R136, R175, 0xffffff99 ;  /* 0xffffff99af887836 */ /* 0x000fe20000000000 */
[----:B------:R1:W-:Y:S01]  /*16560*/  STL.64 [R1+0x8c8], R92 ;  /* 0x0008c85c01007387 */ /* 0x0003e20000100a00 */
[----:B------:R-:W-:-:S03]  /*16570*/  IMAD.WIDE R174, R5, 0x4, R176 ;  /* 0x0000000405ae7825 */ /* 0x000fc600078e02b0 */
[----:B------:R1:W-:Y:S01]  /*16580*/  STL.64 [R1+0x900], R90 ;  /* 0x0009005a01007387 */ /* 0x0003e20000100a00 */
[----:B------:R-:W-:Y:S01]  /*16590*/  VIADD R2, R139, 0xffffff98 ;  /* 0xffffff988b027836 */ /* 0x000fe20000000000 */
[----:B------:R-:W3:Y:S02]  /*165a0*/  LDC R146, c[0x0][0x230] ;  /* 0x00008c00ff927b82 */ /* 0x000ee40000000800 */
[----:B------:R-:W-:Y:S01]  /*165b0*/  LDGSTS.E [R247+0x68000], desc[UR4][R152.64], !P1 ;  /* 0x6800000098f77fae */ /* 0x000fe2000c921844 */
[----:B------:R-:W-:Y:S01]  /*165c0*/  ISETP.GE.U32.AND P1, PT, R136, 0x7fffff5a, PT ;  /* 0x7fffff5a8800780c */ /* 0x000fe20003f26070 */
[----:B-1----:R-:W-:Y:S02]  /*165d0*/  VIADD R136, R61, 0xffffffb7 ;  /* 0xffffffb73d887836 */ /* 0x002fe40000000000 */
[C---:B------:R-:W-:Y:S01]  /*165e0*/  IMAD.WIDE R92, R5.reuse, 0x4, R156 ;  /* 0x00000004055c7825 */ /* 0x040fe200078e029c */
[----:B------:R-:W-:Y:S01]  /*165f0*/  LDGSTS.E [R247+0x68004], desc[UR4][R240.64], !P3 ;  /* 0x68004000f0f77fae */ /* 0x000fe2000d921844 */
[----:B------:R-:W1:Y:S02]  /*16600*/  LDC R139, c[0x0][0x230] ;  /* 0x00008c00ff8b7b82 */ /* 0x000e640000000800 */
[----:B------:R-:W-:Y:S01]  /*16610*/  IMAD.WIDE R90, R5, 0x4, R158 ;  /* 0x00000004055a7825 */ /* 0x000fe200078e029e */
[----:B------:R-:W-:Y:S04]  /*16620*/  LDGSTS.E [R247+0x68008], desc[UR4][R174.64], !P0 ;  /* 0x68008000aef77fae */ /* 0x000fe8000c121844 */
[----:B------:R-:W-:Y:S01]  /*16630*/  LDGSTS.E [R247+0x6800c], desc[UR4][R154.64], !P6 ;  /* 0x6800c0009af77fae */ /* 0x000fe2000f121844 */
[----:B------:R-:W1:Y:S03]  /*16640*/  LDC R147, c[0x0][0x230] ;  /* 0x00008c00ff937b82 */ /* 0x000e660000000800 */
[----:B------:R1:W-:Y:S04]  /*16650*/  LDGSTS.E [R247+0x6c000], desc[UR4][R92.64], !P4 ;  /* 0x6c0000005cf77fae */ /* 0x0003e8000e121844 */
[----:B------:R1:W-:Y:S01]  /*16660*/  LDGSTS.E [R247+0x6c004], desc[UR4][R90.64], !P2 ;  /* 0x6c0040005af77fae */ /* 0x0003e2000d121844 */
[----:B------:R-:W-:Y:S01]  /*16670*/  ISETP.GE.U32.AND P2, PT, R136, 0x7fffff78, PT ;  /* 0x7fffff788800780c */ /* 0x000fe20003f46070 */
[----:B------:R-:W-:Y:S01]  /*16680*/  VIADD R136, R140, 0xffffff97 ;  /* 0xffffff978c887836 */ /* 0x000fe20000000000 */
[----:B------:R-:W-:Y:S01]  /*16690*/  ISETP.GE.U32.AND P3, PT, R2, 0x7fffff59, PT ;  /* 0x7fffff590200780c */ /* 0x000fe20003f66070 */
[----:B------:R3:W-:Y:S01]  /*166a0*/  STL.64 [R1+0x908], R88 ;  /* 0x0009085801007387 */ /* 0x0007e20000100a00 */
[----:B--2---:R-:W-:Y:S01]  /*166b0*/  VIADD R2, R60, 0xffffffb6 ;  /* 0xffffffb63c027836 */ /* 0x004fe20000000000 */
[----:B------:R-:W2:Y:S01]  /*166c0*/  LDC R140, c[0x0][0x230] ;  /* 0x00008c00ff8c7b82 */ /* 0x000ea20000000800 */
[----:B------:R-:W-:Y:S01]  /*166d0*/  ISETP.GE.U32.AND P4, PT, R136, 0x7fffff58, PT ;  /* 0x7fffff588800780c */ /* 0x000fe20003f86070 */
[----:B----4-:R-:W-:-:S02]  /*166e0*/  VIADD R136, R144, 0xffffff95 ;  /* 0xffffff9590887836 */ /* 0x010fc40000000000 */
[----:B------:R-:W-:-:S04]  /*166f0*/  VIADD R138, R138, 0xffffffb5 ;  /* 0xffffffb58a8a7836 */ /* 0x000fc80000000000 */
[----:B------:R-:W4:Y:S01]  /*16700*/  LDC R144, c[0x0][0x230] ;  /* 0x00008c00ff907b82 */ /* 0x000f220000000800 */
[----:B---3--:R-:W-:Y:S01]  /*16710*/  IMAD.WIDE R88, R5, 0x4, R160 ;  /* 0x0000000405587825 */ /* 0x008fe200078e02a0 */
[----:B------:R-:W-:-:S03]  /*16720*/  ISETP.GE.U32.AND P0, PT, R138, 0x7fffff76, PT ;  /* 0x7fffff768a00780c */ /* 0x000fc60003f06070 */
[----:B------:R-:W-:Y:S01]  /*16730*/  IMAD.WIDE R60, R5, 0x4, R162 ;  /* 0x00000004053c7825 */ /* 0x000fe200078e02a2 */
[----:B------:R3:W-:Y:S01]  /*16740*/  LDGSTS.E [R247+0x6c008], desc[UR4][R88.64], !P1 ;  /* 0x6c00800058f77fae */ /* 0x0007e2000c921844 */
[----:B------:R-:W-:Y:S01]  /*16750*/  ISETP.GE.U32.AND P1, PT, R2, 0x7fffff77, PT ;  /* 0x7fffff770200780c */ /* 0x000fe20003f26070 */
[----:B------:R-:W3:Y:S01]  /*16760*/  LDC R138, c[0x0][0x230] ;  /* 0x00008c00ff8a7b82 */ /* 0x000ee20000000800 */
[----:B------:R-:W-:Y:S01]  /*16770*/  VIADD R137, R137, 0xffffffb4 ;  /* 0xffffffb489897836 */ /* 0x000fe20000000000 */
[----:B------:R3:W-:Y:S01]  /*16780*/  LDGSTS.E [R247+0x6c00c], desc[UR4][R60.64], !P3 ;  /* 0x6c00c0003cf77fae */ /* 0x0007e2000d921844 */
[----:B------:R-:W-:-:S03]  /*16790*/  VIADD R2, R141, 0xffffff96 ;  /* 0xffffff968d027836 */ /* 0x000fc60000000000 */
[----:B------:R-:W-:Y:S01]  /*167a0*/  ISETP.GE.U32.AND P6, PT, R137, 0x7fffff75, PT ;  /* 0x7fffff758900780c */ /* 0x000fe20003fc6070 */
[----:B------:R-:W-:Y:S01]  /*167b0*/  LDGSTS.E [R248+0x68000], desc[UR4][R244.64], !P2 ;  /* 0x68000000f4f87fae */ /* 0x000fe2000d121844 */
[----:B------:R-:W3:Y:S01]  /*167c0*/  LDC R137, c[0x0][0x230] ;  /* 0x00008c00ff897b82 */ /* 0x000ee20000000800 */
[----:B------:R-:W-:Y:S01]  /*167d0*/  ISETP.GE.U32.AND P2, PT, R136, 0x7fffff56, PT ;  /* 0x7fffff568800780c */ /* 0x000fe20003f46070 */
[----:B-1----:R-:W-:Y:S01]  /*167e0*/  VIADD R136, R139, 0xffffffb3 ;  /* 0xffffffb38b887836 */ /* 0x002fe20000000000 */
[----:B------:R-:W-:Y:S01]  /*167f0*/  ISETP.GE.U32.AND P3, PT, R2, 0x7fffff57, PT ;  /* 0x7fffff570200780c */ /* 0x000fe20003f66070 */
[----:B------:R-:W-:Y:S01]  /*16800*/  VIADD R2, R146, 0xffffff94 ;  /* 0xffffff9492027836 */ /* 0x000fe20000000000 */
[----:B------:R-:W-:Y:S03]  /*16810*/  LDGSTS.E [R248+0x68004], desc[UR4][R164.64], !P1 ;  /* 0x68004000a4f87fae */ /* 0x000fe6000c921844 */
[----:B------:R-:W1:Y:S01]  /*16820*/  LDC R139, c[0x0][0x230] ;  /* 0x00008c00ff8b7b82 */ /* 0x000e620000000800 */
[----:B------:R-:W-:Y:S01]  /*16830*/  ISETP.GE.U32.AND P1, PT, R2, 0x7fffff55, PT ;  /* 0x7fffff550200780c */ /* 0x000fe20003f26070 */
[----:B------:R-:W-:Y:S01]  /*16840*/  IMAD.WIDE R162, R5, 0x4, R166 ;  /* 0x0000000405a27825 */ /* 0x000fe200078e02a6 */
[----:B------:R2:W-:Y:S05]  /*16850*/  STL.64 [R1+0x868], R92 ;  /* 0x0008685c01007387 */ /* 0x0005ea0000100a00 */
[----:B------:R-:W1:Y:S01]  /*16860*/  LDC R141, c[0x0][0x230] ;  /* 0x00008c00ff8d7b82 */ /* 0x000e620000000800 */
[----:B------:R-:W-:Y:S01]  /*16870*/  VIADD R2, R145, 0xffffffb2 ;  /* 0xffffffb291027836 */ /* 0x000fe20000000000 */
[----:B------:R-:W-:Y:S04]  /*16880*/  LDGSTS.E [R248+0x68008], desc[UR4][R222.64], !P0 ;  /* 0x68008000def87fae */ /* 0x000fe8000c121844 */
[----:B------:R4:W-:Y:S01]  /*16890*/  STL.64 [R1+0x8a0], R90 ;  /* 0x0008a05a01007387 */ /* 0x0009e20000100a00 */
[C---:B--2---:R-:W-:Y:S01]  /*168a0*/  IMAD.WIDE R92, R5.reuse, 0x4, R194 ;  /* 0x00000004055c7825 */ /* 0x044fe200078e02c2 */
[----:B------:R-:W2:Y:S02]  /*168b0*/  LDC R145, c[0x0][0x230] ;  /* 0x00008c00ff917b82 */ /* 0x000ea40000000800 */
[----:B------:R-:W-:Y:S01]  /*168c0*/  LDGSTS.E [R248+0x6800c], desc[UR4][R162.64], !P6 ;  /* 0x6800c000a2f87fae */ /* 0x000fe2000f121844 */
[----:B------:R-:W-:Y:S01]  /*168d0*/  ISETP.GE.U32.AND P6, PT, R2, 0x7fffff73, PT ;  /* 0x7fffff730200780c */ /* 0x000fe20003fc6070 */
[----:B----4-:R-:W-:Y:S01]  /*168e0*/  VIADD R2, R144, 0xffffff93 ;  /* 0xffffff9390027836 */ /* 0x010fe20000000000 */
[----:B------:R-:W-:Y:S01]  /*168f0*/  ISETP.GE.U32.AND P0, PT, R136, 0x7fffff74, PT ;  /* 0x7fffff748800780c */ /* 0x000fe20003f06070 */
[----:B------:R4:W-:Y:S02]  /*16900*/  LDGSTS.E [R248+0x6c000], desc[UR4][R92.64], !P4 ;  /* 0x6c0000005cf87fae */ /* 0x0009e4000e121844 */
[----:B------:R-:W4:Y:S01]  /*16910*/  LDC R146, c[0x0][0x230] ;  /* 0x00008c00ff927b82 */ /* 0x000f220000000800 */
[----:B------:R-:W-:Y:S01]  /*16920*/  IMAD.WIDE R90, R5, 0x4, R168 ;  /* 0x00000004055a7825 */ /* 0x000fe200078e02a8 */
[----:B------:R3:W-:Y:S04]  /*16930*/  STL.64 [R1+0x8c0], R88 ;  /* 0x0008c05801007387 */ /* 0x0007e80000100a00 */
[----:B------:R4:W-:Y:S01]  /*16940*/  LDGSTS.E [R248+0x6c004], desc[UR4][R90.64], !P3 ;  /* 0x6c0040005af87fae */ /* 0x0009e2000d921844 */
[----:B------:R-:W-:Y:S01]  /*16950*/  ISETP.GE.U32.AND P3, PT, R2, 0x7fffff54, PT ;  /* 0x7fffff540200780c */ /* 0x000fe20003f66070 */
[----:B------:R-:W-:Y:S01]  /*16960*/  VIADD R2, R140, 0xffffff92 ;  /* 0xffffff928c027836 */ /* 0x000fe20000000000 */
[----:B------:R-:W4:Y:S01]  /*16970*/  LDC R144, c[0x0][0x230] ;  /* 0x00008c00ff907b82 */ /* 0x000f220000000800 */
[----:B------:R1:W-:Y:S01]  /*16980*/  STL.64 [R1+0x8f0], R60 ;  /* 0x0008f03c01007387 */ /* 0x0003e20000100a00 */
[----:B---3--:R-:W-:-:S02]  /*16990*/  VIADD R136, R138, 0xffffffb0 ;  /* 0xffffffb08a887836 */ /* 0x008fc40000000000 */
[----:B------:R-:W-:-:S04]  /*169a0*/  IMAD.WIDE R88, R5, 0x4, R170 ;  /* 0x0000000405587825 */ /* 0x000fc800078e02aa */
[----:B------:R-:W3:Y:S01]  /*169b0*/  LDC R138, c[0x0][0x230] ;  /* 0x00008c00ff8a7b82 */ /* 0x000ee20000000800 */
[----:B------:R-:W-:Y:S01]  /*169c0*/  VIADD R137, R137, 0xffffffb1 ;  /* 0xffffffb189897836 */ /* 0x000fe20000000000 */
[----:B------:R4:W-:Y:S01]  /*169d0*/  LDGSTS.E [R248+0x6c008], desc[UR4][R88.64], !P2 ;  /* 0x6c00800058f87fae */ /* 0x0009e2000d121844 */
[----:B-1----:R-:W-:Y:S01]  /*169e0*/  IMAD.WIDE R60, R5, 0x4, R172 ;  /* 0x00000004053c7825 */ /* 0x002fe200078e02ac */
[----:B------:R-:W-:-:S04]  /*169f0*/  ISETP.GE.U32.AND P2, PT, R2, 0x7fffff53, PT ;  /* 0x7fffff530200780c */ /* 0x000fc80003f46070 */
[----:B------:R-:W1:Y:S01]  /*16a00*/  LDC R140, c[0x0][0x230] ;  /* 0x00008c00ff8c7b82 */ /* 0x000e620000000800 */
[----:B------:R-:W-:Y:S01]  /*16a10*/  ISETP.GE.U32.AND P4, PT, R136, 0x7fffff71, PT ;  /* 0x7fffff718800780c */ /* 0x000fe20003f86070 */
[----:B------:R-:W-:Y:S01]  /*16a20*/  VIADD R2, R139, 0xffffff90 ;  /* 0xffffff908b027836 */ /* 0x000fe20000000000 */
[----:B------:R4:W-:Y:S01]  /*16a30*/  LDGSTS.E [R248+0x6c00c], desc[UR4][R60.64], !P1 ;  /* 0x6c00c0003cf87fae */ /* 0x0009e2000c921844 */
[----:B------:R-:W-:Y:S01]  /*16a40*/  VIADD R136, R141, 0xffffff91 ;  /* 0xffffff918d887836 */ /* 0x000fe20000000000 */
[----:B------:R-:W-:Y:S01]  /*16a50*/  ISETP.GE.U32.AND P1, PT, R137, 0x7fffff72, PT ;  /* 0x7fffff728900780c */ /* 0x000fe20003f26070 */
[----:B------:R-:W-:Y:S01]  /*16a60*/  IMAD.WIDE R166, R5, 0x4, R134 ;  /* 0x0000000405a67825 */ /* 0x000fe200078e0286 */
[----:B------:R-:W-:Y:S01]  /*16a70*/  LDGSTS.E [R249+0x68000], desc[UR4][R178.64], !P0 ;  /* 0x68000000b2f97fae */ /* 0x000fe2000c121844 */
[----:B------:R-:W3:Y:S01]  /*16a80*/  LDC R139, c[0x0][0x230] ;  /* 0x00008c00ff8b7b82 */ /* 0x000ee20000000800 */
[----:B------:R-:W-:Y:S02]  /*16a90*/  ISETP.GE.U32.AND P0, PT, R136, 0x7fffff52, PT ;  /* 0x7fffff528800780c */ /* 0x000fe40003f06070 */
[----:B------:R-:W-:Y:S01]  /*16aa0*/  LDGSTS.E [R249+0x68004], desc[UR4][R166.64], !P6 ;  /* 0x68004000a6f97fae */ /* 0x000fe2000f121844 */
[----:B------:R-:W-:-:S04]  /*16ab0*/  ISETP.GE.U32.AND P6, PT, R2, 0x7fffff51, PT ;  /* 0x7fffff510200780c */ /* 0x000fc80003fc6070 */
[----:B------:R-:W3:Y:S01]  /*16ac0*/  LDC R141, c[0x0][0x230] ;  /* 0x00008c00ff8d7b82 */ /* 0x000ee20000000800 */
[----:B------:R4:W-:Y:S01]  /*16ad0*/  STL.64 [R1+0x828], R92 ;  /* 0x0008285c01007387 */ /* 0x0009e20000100a00 */
[----:B------:R-:W-:-:S03]  /*16ae0*/  IMAD.WIDE R170, R5, 0x4, R180 ;  /* 0x0000000405aa7825 */ /* 0x000fc600078e02b4 */
[----:B------:R4:W-:Y:S01]  /*16af0*/  STL.64 [R1+0x860], R90 ;  /* 0x0008605a01007387 */ /* 0x0009e20000100a00 */
[----:B--2---:R-:W-:Y:S02]  /*16b00*/  VIADD R135, R145, 0xffffffaf ;  /* 0xffffffaf91877836 */ /* 0x004fe40000000000 */
[----:B------:R-:W2:Y:S01]  /*16b10*/  LDC R148, c[0x0][0x230] ;  /* 0x00008c00ff947b82 */ /* 0x000ea20000000800 */
[----:B------:R1:W-:Y:S01]  /*16b20*/  STL.64 [R1+0x888], R88 ;  /* 0x0008885801007387 */ /* 0x0003e20000100a00 */
[----:B----4-:R-:W-:Y:S02]  /*16b30*/  VIADD R134, R146, 0xffffffae ;  /* 0xffffffae92867836 */ /* 0x010fe40000000000 */
[C---:B------:R-:W-:Y:S01]  /*16b40*/  IMAD.WIDE R92, R5.reuse, 0x4, R182 ;  /* 0x00000004055c7825 */ /* 0x040fe200078e02b6 */
[----:B------:R4:W-:Y:S03]  /*16b50*/  STL.64 [R1+0x8b0], R60 ;  /* 0x0008b03c01007387 */ /* 0x0009e60000100a00 */
[----:B------:R-:W2:Y:S01]  /*16b60*/  LDC R136, c[0x0][0x230] ;  /* 0x00008c00ff887b82 */ /* 0x000ea20000000800 */
[C---:B------:R-:W-:Y:S01]  /*16b70*/  IMAD.WIDE R90, R5.reuse, 0x4, R184 ;  /* 0x00000004055a7825 */ /* 0x040fe200078e02b8 */
[----:B------:R-:W-:Y:S03]  /*16b80*/  LDGSTS.E [R249+0x68008], desc[UR4][R232.64], !P1 ;  /* 0x68008000e8f97fae */ /* 0x000fe6000c921844 */
[----:B-1----:R-:W-:Y:S01]  /*16b90*/  IMAD.WIDE R88, R5, 0x4, R186 ;  /* 0x0000000405587825 */ /* 0x002fe200078e02ba */
[----:B------:R-:W-:Y:S02]  /*16ba0*/  LDGSTS.E [R249+0x6800c], desc[UR4][R170.64], !P4 ;  /* 0x6800c000aaf97fae */ /* 0x000fe4000e121844 */
[----:B------:R-:W1:Y:S01]  /*16bb0*/  LDC R137, c[0x0][0x230] ;  /* 0x00008c00ff897b82 */ /* 0x000e620000000800 */
[----:B------:R-:W-:Y:S01]  /*16bc0*/  VIADD R2, R147, 0xffffffad ;  /* 0xffffffad93027836 */ /* 0x000fe20000000000 */
[----:B------:R2:W-:Y:S01]  /*16bd0*/  LDGSTS.E [R249+0x6c000], desc[UR4][R92.64], !P3 ;  /* 0x6c0000005cf97fae */ /* 0x0005e2000d921844 */
[----:B----4-:R-:W-:Y:S01]  /*16be0*/  IMAD.WIDE R60, R5, 0x4, R188 ;  /* 0x00000004053c7825 */ /* 0x010fe200078e02bc */
[----:B------:R-:W-:-:S02]  /*16bf0*/  ISETP.GE.U32.AND P3, PT, R135, 0x7fffff70, PT ;  /* 0x7fffff708700780c */ /* 0x000fc40003f66070 */
[----:B------:R4:W-:Y:S01]  /*16c00*/  LDGSTS.E [R249+0x6c004], desc[UR4][R90.64], !P2 ;  /* 0x6c0040005af97fae */ /* 0x0009e2000d121844 */
[----:B------:R-:W-:-:S03]  /*16c10*/  ISETP.GE.U32.AND P4, PT, R134, 0x7fffff6f, PT ;  /* 0x7fffff6f8600780c */ /* 0x000fc60003f86070 */
[----:B------:R4:W-:Y:S01]  /*16c20*/  LDGSTS.E [R249+0x6c008], desc[UR4][R88.64], !P0 ;  /* 0x6c00800058f97fae */ /* 0x0009e2000c121844 */
[----:B------:R-:W-:Y:S02]  /*16c30*/  VIADD R134, R140, 0xffffff8e ;  /* 0xffffff8e8c867836 */ /* 0x000fe40000000000 */
[----:B---3--:R-:W-:Y:S01]  /*16c40*/  VIADD R135, R139, 0xffffff8f ;  /* 0xffffff8f8b877836 */ /* 0x008fe20000000000 */
[----:B------:R3:W-:Y:S01]  /*16c50*/  LDGSTS.E [R249+0x6c00c], desc[UR4][R60.64], !P6 ;  /* 0x6c00c0003cf97fae */ /* 0x0007e2000f121844 */
[----:B------:R-:W-:Y:S01]  /*16c60*/  ISETP.GE.U32.AND P6, PT, R2, 0x7fffff6e, PT ;  /* 0x7fffff6e0200780c */ /* 0x000fe20003fc6070 */
[----:B------:R-:W-:Y:S01]  /*16c70*/  VIADD R2, R138, 0xffffffac ;  /* 0xffffffac8a027836 */ /* 0x000fe20000000000 */
[----:B------:R-:W1:Y:S01]  /*16c80*/  LDC R139, c[0x0][0x230] ;  /* 0x00008c00ff8b7b82 */ /* 0x000e620000000800 */
[----:B------:R-:W-:Y:S01]  /*16c90*/  IMAD.WIDE R172, R5, 0x4, R190 ;  /* 0x0000000405ac7825 */ /* 0x000fe200078e02be */
[----:B------:R-:W-:Y:S02]  /*16ca0*/  ISETP.GE.U32.AND P2, PT, R134, 0x7fffff4f, PT ;  /* 0x7fffff4f8600780c */ /* 0x000fe40003f46070 */
[----:B------:R-:W-:Y:S01]  /*16cb0*/  ISETP.GE.U32.AND P0, PT, R2, 0x7fffff6d, PT ;  /* 0x7fffff6d0200780c */ /* 0x000fe20003f06070 */
[----:B------:R-:W-:Y:S01]  /*16cc0*/  VIADD R2, R141, 0xffffff8d ;  /* 0xffffff8d8d027836 */ /* 0x000fe20000000000 */
[----:B------:R-:W-:-:S02]  /*16cd0*/  ISETP.GE.U32.AND P1, PT, R135, 0x7fffff50, PT ;  /* 0x7fffff508700780c */ /* 0x000fc40003f26070 */
[----:B------:R-:W1:Y:S01]  /*16ce0*/  LDC R138, c[0x0][0x230] ;  /* 0x00008c00ff8a7b82 */ /* 0x000e620000000800 */
[----:B------:R-:W-:Y:S01]  /*16cf0*/  VIADD R134, R144, 0xffffff8c ;  /* 0xffffff8c90867836 */ /* 0x000fe20000000000 */
[----:B------:R-:W-:Y:S01]  /*16d00*/  LDGSTS.E [R250+0x68000], desc[UR4][R172.64], !P3 ;  /* 0x68000000acfa7fae */ /* 0x000fe2000d921844 */
[----:B------:R-:W-:-:S03]  /*16d10*/  ISETP.GE.U32.AND P3, PT, R2, 0x7fffff4e, PT ;  /* 0x7fffff4e0200780c */ /* 0x000fc60003f66070 */
[----:B------:R-:W-:Y:S02]  /*16d20*/  LDGSTS.E [R250+0x68004], desc[UR4][R204.64], !P4 ;  /* 0x68004000ccfa7fae */ /* 0x000fe4000e121844 */
[----:B------:R-:W1:Y:S01]  /*16d30*/  LDC R135, c[0x0][0x230] ;  /* 0x00008c00ff877b82 */ /* 0x000e620000000800 */
[----:B------:R-:W-:Y:S01]  /*16d40*/  ISETP.GE.U32.AND P4, PT, R134, 0x7fffff4d, PT ;  /* 0x7fffff4d8600780c */ /* 0x000fe20003f86070 */
[----:B------:R-:W-:Y:S01]  /*16d50*/  IMAD.WIDE R176, R5, 0x4, R132 ;  /* 0x0000000405b07825 */ /* 0x000fe200078e0284 */
[----:B------:R4:W-:Y:S03]  /*16d60*/  STL.64 [R1+0x7e8], R92 ;  /* 0x0007e85c01007387 */ /* 0x0009e60000100a00 */
[----:B--2---:R-:W-:Y:S02]  /*16d70*/  VIADD R2, R148, 0xffffffab ;  /* 0xffffffab94027836 */ /* 0x004fe40000000000 */
[----:B------:R-:W2:Y:S01]  /*16d80*/  LDC R140, c[0x0][0x230] ;  /* 0x00008c00ff8c7b82 */ /* 0x000ea20000000800 */
[----:B------:R3:W-:Y:S01]  /*16d90*/  STL.64 [R1+0x820], R90 ;  /* 0x0008205a01007387 */ /* 0x0007e20000100a00 */
[----:B------:R-:W-:-:S03]  /*16da0*/  VIADD R132, R136, 0xffffffaa ;  /* 0xffffffaa88847836 */ /* 0x000fc60000000000 */
[----:B------:R3:W-:Y:S01]  /*16db0*/  STL.64 [R1+0x848], R88 ;  /* 0x0008485801007387 */ /* 0x0007e20000100a00 */
[C---:B----4-:R-:W-:Y:S02]  /*16dc0*/  IMAD.WIDE R92, R5.reuse, 0x4, R196 ;  /* 0x00000004055c7825 */ /* 0x050fe400078e02c4 */
[----:B------:R-:W4:Y:S01]  /*16dd0*/  LDC R141, c[0x0][0x230] ;  /* 0x00008c00ff8d7b82 */ /* 0x000f220000000800 */
[----:B------:R1:W-:Y:S01]  /*16de0*/  STL.64 [R1+0x880], R60 ;  /* 0x0008803c01007387 */ /* 0x0003e20000100a00 */
[----:B---3--:R-:W-:-:S03]  /*16df0*/  IMAD.WIDE R90, R5, 0x4, R198 ;  /* 0x00000004055a7825 */ /* 0x008fc600078e02c6 */
[----:B------:R-:W-:Y:S01]  /*16e00*/  LDGSTS.E [R250+0x68008], desc[UR4][R176.64], !P6 ;  /* 0x68008000b0fa7fae */ /* 0x000fe2000f121844 */
[----:B------:R-:W-:Y:S02]  /*16e10*/  ISETP.GE.U32.AND P6, PT, R2, 0x7fffff6c, PT ;  /* 0x7fffff6c0200780c */ /* 0x000fe40003fc6070 */
[----:B------:R-:W3:Y:S01]  /*16e20*/  LDC R134, c[0x0][0x230] ;  /* 0x00008c00ff867b82 */ /* 0x000ee20000000800 */
[C---:B------:R-:W-:Y:S01]  /*16e30*/  IMAD.WIDE R88, R5.reuse, 0x4, R200 ;  /* 0x0000000405587825 */ /* 0x040fe200078e02c8 */
[----:B------:R-:W-:Y:S03]  /*16e40*/  LDGSTS.E [R250+0x6800c], desc[UR4][R192.64], !P0 ;  /* 0x6800c000c0fa7fae */ /* 0x000fe6000c121844 */
[----:B-1----:R-:W-:Y:S01]  /*16e50*/  IMAD.WIDE R60, R5, 0x4, R202 ;  /* 0x00000004053c7825 */ /* 0x002fe200078e02ca */
[----:B------:R-:W-:Y:S02]  /*16e60*/  LDGSTS.E [R250+0x6c000], desc[UR4][R92.64], !P1 ;  /* 0x6c0000005cfa7fae */ /* 0x000fe4000c921844 */
[----:B------:R-:W1:Y:S01]  /*16e70*/  LDC R136, c[0x0][0x230] ;  /* 0x00008c00ff887b82 */ /* 0x000e620000000800 */
[----:B------:R-:W-:Y:S01]  /*16e80*/  VIADD R2, R137, 0xffffffa9 ;  /* 0xffffffa989027836 */ /* 0x000fe20000000000 */
[----:B------:R1:W-:Y:S04]  /*16e90*/  LDGSTS.E [R250+0x6c004], desc[UR4][R90.64], !P2 ;  /* 0x6c0040005afa7fae */ /* 0x0003e8000d121844 */
[----:B------:R1:W-:Y:S01]  /*16ea0*/  LDGSTS.E [R250+0x6c008], desc[UR4][R88.64], !P3 ;  /* 0x6c00800058fa7fae */ /* 0x0003e2000d921844 */
[----:B------:R-:W-:Y:S01]  /*16eb0*/  ISETP.GE.U32.AND P0, PT, R2, 0x7fffff6a, PT ;  /* 0x7fffff6a0200780c */ /* 0x000fe20003f06070 */
[----:B------:R-:W-:Y:S01]  /*16ec0*/  IMAD.WIDE R180, R5, 0x4, R130 ;  /* 0x0000000405b47825 */ /* 0x000fe200078e0282 */
[----:B------:R-:W1:Y:S01]  /*16ed0*/  LDC R137, c[0x0][0x230] ;  /* 0x00008c00ff897b82 */ /* 0x000e620000000800 */
[----:B------:R1:W-:Y:S01]  /*16ee0*/  LDGSTS.E [R250+0x6c00c], desc[UR4][R60.64], !P4 ;  /* 0x6c00c0003cfa7fae */ /* 0x0003e2000e121844 */
[----:B------:R-:W-:Y:S01]  /*16ef0*/  ISETP.GE.U32.AND P4, PT, R132, 0x7fffff6b, PT ;  /* 0x7fffff6b8400780c */ /* 0x000fe20003f86070 */
[----:B------:R-:W-:-:S02]  /*16f00*/  VIADD R132, R138, 0xffffff8a ;  /* 0xffffff8a8a847836 */ /* 0x000fc40000000000 */
[----:B------:R-:W-:Y:S01]  /*16f10*/  VIADD R2, R139, 0xffffffa8 ;  /* 0xffffffa88b027836 */ /* 0x000fe20000000000 */
[----:B------:R-:W-:Y:S02]  /*16f20*/  LDGSTS.E [R251+0x68000], desc[UR4][R180.64], !P6 ;  /* 0x68000000b4fb7fae */ /* 0x000fe4000f121844 */
[----:B------:R-:W-:Y:S01]  /*16f30*/  ISETP.GE.U32.AND P1, PT, R132, 0x7fffff4b, PT ;  /* 0x7fffff4b8400780c */ /* 0x000fe20003f26070 */
[----:B--2---:R-:W-:Y:S01]  /*16f40*/  VIADD R133, R140, 0xffffff8b ;  /* 0xffffff8b8c857836 */ /* 0x004fe20000000000 */
[----:B------:R-:W-:Y:S01]  /*16f50*/  ISETP.GE.U32.AND P3, PT, R2, 0x7fffff69, PT ;  /* 0x7fffff690200780c */ /* 0x000fe20003f66070 */
[----:B------:R-:W2:Y:S01]  /*16f60*/  LDC R132, c[0x0][0x230] ;  /* 0x00008c00ff847b82 */ /* 0x000ea20000000800 */
[----:B------:R-:W-:-:S07]  /*16f70*/  VIADD R2, R135, 0xffffff89 ;  /* 0xffffff8987027836 */ /* 0x000fce0000000000 */
[----:B------:R-:W1:Y:S01]  /*16f80*/  LDC R135, c[0x0][0x230] ;  /* 0x00008c00ff877b82 */ /* 0x000e620000000800 */
[----:B------:R-:W-:Y:S01]  /*16f90*/  ISETP.GE.U32.AND P2, PT, R133, 0x7fffff4c, PT ;  /* 0x7fffff4c8500780c */ /* 0x000fe20003f46070 */
[----:B------:R-:W-:Y:S01]  /*16fa0*/  IMAD.WIDE R182, R5, 0x4, R150 ;  /* 0x0000000405b67825 */ /* 0x000fe200078e0296 */
[----:B------:R-:W-:-:S05]  /*16fb0*/  ISETP.GE.U32.AND P6, PT, R2, 0x7fffff4a, PT ;  /* 0x7fffff4a0200780c */ /* 0x000fca0003fc6070 */
[----:B------:R-:W1:Y:S01]  /*16fc0*/  LDC R130, c[0x0][0x230] ;  /* 0x00008c00ff827b82 */ /* 0x000e620000000800 */
[----:B----4-:R-:W-:Y:S01]  /*16fd0*/  VIADD R2, R141, 0xffffff88 ;  /* 0xffffff888d027836 */ /* 0x010fe20000000000 */
[----:B------:R-:W-:Y:S06]  /*16fe0*/  LDGSTS.E [R251+0x68004], desc[UR4][R182.64], !P4 ;  /* 0x68004000b6fb7fae */ /* 0x000fec000e121844 */
[----:B------:R-:W4:Y:S01]  /*16ff0*/  LDC R131, c[0x0][0x230] ;  /* 0x00008c00ff837b82 */ /* 0x000f220000000800 */
[----:B------:R-:W-:Y:S01]  /*17000*/  ISETP.GE.U32.AND P4, PT, R2, 0x7fffff49, PT ;  /* 0x7fffff490200780c */ /* 0x000fe20003f86070 */
[----:B------:R-:W-:Y:S01]  /*17010*/  IMAD.WIDE R248, R5, 0x4, R210 ;  /* 0x0000000405f87825 */ /* 0x000fe200078e02d2 */
[----:B------:R-:W-:Y:S05]  /*17020*/  STL.64 [R1+0x7a8], R92 ;  /* 0x0007a85c01007387 */ /* 0x000fea0000100a00 */
[----:B------:R-:W4:Y:S01]  /*17030*/  LDC R139, c[0x0][0x230] ;  /* 0x00008c00ff8b7b82 */ /* 0x000f220000000800 */
[----:B---3--:R-:W-:-:S07]  /*17040*/  VIADD R2, R134, 0xffffffa7 ;  /* 0xffffffa786027836 */ /* 0x008fce0000000000 */
[----:B------:R-:W3:Y:S01]  /*17050*/  LDC R140, c[0x0][0x230] ;  /* 0x00008c00ff8c7b82 */ /* 0x000ee20000000800 */
[----:B------:R4:W-:Y:S01]  /*17060*/  STL.64 [R1+0x7e0], R90 ;  /* 0x0007e05a01007387 */ /* 0x0009e20000100a00 */
[----:B--2---:R-:W-:-:S03]  /*17070*/  VIADD R132, R132, 0xffffffa6 ;  /* 0xffffffa684847836 */ /* 0x004fc60000000000 */
[----:B------:R-:W-:Y:S01]  /*17080*/  LDGSTS.E [R251+0x68008], desc[UR4][R218.64], !P0 ;  /* 0x68008000dafb7fae */ /* 0x000fe2000c121844 */
[----:B-1----:R-:W-:Y:S02]  /*17090*/  VIADD R130, R130, 0xffffffa4 ;  /* 0xffffffa482827836 */ /* 0x002fe40000000000 */
[----:B----4-:R-:W-:Y:S01]  /*170a0*/  VIADD R131, R131, 0xffffffa5 ;  /* 0xffffffa583837836 */ /* 0x010fe20000000000 */
[----:B------:R1:W-:Y:S01]  /*170b0*/  STL.64 [R1+0x808], R88 ;  /* 0x0008085801007387 */ /* 0x0003e20000100a00 */
[C---:B------:R-:W-:Y:S01]  /*170c0*/  IMAD.WIDE R190, R5.reuse, 0x4, R142 ;  /* 0x0000000405be7825 */ /* 0x040fe200078e028e */
[----:B------:R-:W2:Y:S02]  /*170d0*/  LDC R133, c[0x0][0x230] ;  /* 0x00008c00ff857b82 */ /* 0x000ea40000000800 */
[----:B------:R-:W-:Y:S01]  /*170e0*/  LDGSTS.E [R251+0x6800c], desc[UR4][R208.64], !P3 ;  /* 0x6800c000d0fb7fae */ /* 0x000fe2000d921844 */
[----:B------:R-:W-:-:S03]  /*170f0*/  IMAD.WIDE R90, R5, 0x4, R212 ;  /* 0x00000004055a7825 */ /* 0x000fc600078e02d4 */
[----:B------:R4:W-:Y:S01]  /*17100*/  STL.64 [R1+0x840], R60 ;  /* 0x0008403c01007387 */ /* 0x0009e20000100a00 */
[C---:B------:R-:W-:Y:S01]  /*17110*/  IMAD.WIDE R92, R5.reuse, 0x4, R206 ;  /* 0x00000004055c7825 */ /* 0x040fe200078e02ce */
[----:B------:R-:W2:Y:S02]  /*17120*/  LDC R138, c[0x0][0x230] ;  /* 0x00008c00ff8a7b82 */ /* 0x000ea40000000800 */
[----:B------:R-:W-:Y:S01]  /*17130*/  LDGSTS.E [R251+0x6c000], desc[UR4][R248.64], !P2 ;  /* 0x6c000000f8fb7fae */ /* 0x000fe2000d121844 */
[----:B-1----:R-:W-:Y:S01]  /*17140*/  IMAD.WIDE R88, R5, 0x4, R214 ;  /* 0x0000000405587825 */ /* 0x002fe200078e02d6 */
[----:B------:R-:W-:Y:S02]  /*17150*/  ISETP.GE.U32.AND P2, PT, R2, 0x7fffff68, PT ;  /* 0x7fffff680200780c */ /* 0x000fe40003f46070 */
[----:B------:R1:W-:Y:S01]  /*17160*/  LDGSTS.E [R251+0x6c004], desc[UR4][R90.64], !P1 ;  /* 0x6c0040005afb7fae */ /* 0x0003e2000c921844 */
[----:B------:R-:W-:Y:S01]  /*17170*/  VIADD R2, R135, 0xffffff87 ;  /* 0xffffff8787027836 */ /* 0x000fe20000000000 */
[----:B------:R-:W2:Y:S01]  /*17180*/  LDC R134, c[0x0][0x230] ;  /* 0x00008c00ff867b82 */ /* 0x000ea20000000800 */
[----:B----4-:R-:W-:Y:S01]  /*17190*/  IMAD.WIDE R60, R5, 0x4, R216 ;  /* 0x00000004053c7825 */ /* 0x010fe200078e02d8 */
[----:B------:R4:W-:Y:S01]  /*171a0*/  LDGSTS.E [R251+0x6c008], desc[UR4][R88.64], !P6 ;  /* 0x6c00800058fb7fae */ /* 0x0009e2000f121844 */
[----:B------:R-:W-:-:S03]  /*171b0*/  ISETP.GE.U32.AND P1, PT, R132, 0x7fffff67, PT ;  /* 0x7fffff678400780c */ /* 0x000fc60003f26070 */
[----:B------:R4:W-:Y:S01]  /*171c0*/  LDGSTS.E [R251+0x6c00c], desc[UR4][R60.64], !P4 ;  /* 0x6c00c0003cfb7fae */ /* 0x0009e2000e121844 */
[----:B------:R-:W-:Y:S01]  /*171d0*/  ISETP.GE.U32.AND P4, PT, R2, 0x7fffff48, PT ;  /* 0x7fffff480200780c */ /* 0x000fe20003f86070 */
[----:B------:R-:W-:Y:S01]  /*171e0*/  VIADD R2, R136, 0xffffff86 ;  /* 0xffffff8688027836 */ /* 0x000fe20000000000 */
[----:B------:R-:W-:Y:S01]  /*171f0*/  ISETP.GE.U32.AND P6, PT, R130, 0x7fffff65, PT ;  /* 0x7fffff658200780c */ /* 0x000fe20003fc6070 */
[----:B------:R-:W-:Y:S01]  /*17200*/  VIADD R130, R139, 0xffffff85 ;  /* 0xffffff858b827836 */ /* 0x000fe20000000000 */
[----:B------:R-:W-:Y:S01]  /*17210*/  ISETP.GE.U32.AND P0, PT, R131, 0x7fffff66, PT ;  /* 0x7fffff668300780c */ /* 0x000fe20003f06070 */
[----:B------:R-:W-:Y:S01]  /*17220*/  LDGSTS.E [R252+0x68000], desc[UR4][R220.64], !P2 ;  /* 0x68000000dcfc7fae */ /* 0x000fe2000d121844 */
[----:B------:R-:W-:Y:S01]  /*17230*/  ISETP.GE.U32.AND P3, PT, R2, 0x7fffff47, PT ;  /* 0x7fffff470200780c */ /* 0x000fe20003f66070 */
[----:B---3--:R-:W-:Y:S01]  /*17240*/  VIADD R2, R140, 0xffffff84 ;  /* 0xffffff848c027836 */ /* 0x008fe20000000000 */
[----:B------:R-:W-:Y:S01]  /*17250*/  ISETP.GE.U32.AND P2, PT, R130, 0x7fffff46, PT ;  /* 0x7fffff468200780c */ /* 0x000fe20003f46070 */
[----:B------:R-:W-:Y:S01]  /*17260*/  LDGSTS.E [R252+0x68004], desc[UR4][R190.64], !P1 ;  /* 0x68004000befc7fae */ /* 0x000fe2000c921844 */
[----:B------:R-:W3:Y:S02]  /*17270*/  LDC R132, c[0x0][0x230] ;  /* 0x00008c00ff847b82 */ /* 0x000ee40000000800 */
[----:B------:R-:W-:Y:S01]  /*17280*/  ISETP.GE.U32.AND P1, PT, R2, 0x7fffff45, PT ;  /* 0x7fffff450200780c */ /* 0x000fe20003f26070 */
[----:B------:R1:W-:Y:S04]  /*17290*/  STL.64 [R1+0x7a0], R90 ;  /* 0x0007a05a01007387 */ /* 0x0003e80000100a00 */
[----:B------:R4:W-:Y:S01]  /*172a0*/  STL.64 [R1+0x7c8], R88 ;  /* 0x0007c85801007387 */ /* 0x0009e20000100a00 */
[----:B------:R-:W3:Y:S03]  /*172b0*/  LDC R131, c[0x0][0x230] ;  /* 0x00008c00ff837b82 */ /* 0x000ee60000000800 */
[----:B------:R4:W-:Y:S01]  /*172c0*/  STL.64 [R1+0x800], R60 ;  /* 0x0008003c01007387 */ /* 0x0009e20000100a00 */
[----:B-1----:R-:W-:-:S03]  /*172d0*/  IMAD.WIDE R90, R5, 0x4, R226 ;  /* 0x00000004055a7825 */ /* 0x002fc600078e02e2 */
[----:B------:R-:W-:Y:S01]  /*172e0*/  LDGSTS.E [R252+0x68008], desc[UR4][R234.64], !P0 ;  /* 0x68008000eafc7fae */ /* 0x000fe2000c121844 */
[----:B------:R-:W1:Y:S01]  /*172f0*/  LDC R135, c[0x0][0x230] ;  /* 0x00008c00ff877b82 */ /* 0x000e620000000800 */
[C---:B----4-:R-:W-:Y:S02]  /*17300*/  IMAD.WIDE R88, R5.reuse, 0x4, R228 ;  /* 0x0000000405587825 */ /* 0x050fe400078e02e4 */
[----:B------:R-:W-:Y:S02]  /*17310*/  LDGSTS.E [R252+0x6800c], desc[UR4][R224.64], !P6 ;  /* 0x6800c000e0fc7fae */ /* 0x000fe4000f121844 */
[----:B------:R-:W-:Y:S02]  /*17320*/  IMAD.WIDE R60, R5, 0x4, R230 ;  /* 0x00000004053c7825 */ /* 0x000fe400078e02e6 */
[----:B------:R-:W-:Y:S04]  /*17330*/  STL.64 [R1+0x720], R92 ;  /* 0x0007205c01007387 */ /* 0x000fe80000100a00 */
[----:B------:R-:W-:Y:S04]  /*17340*/  LDGSTS.E [R252+0x6c000], desc[UR4][R92.64], !P4 ;  /* 0x6c0000005cfc7fae */ /* 0x000fe8000e121844 */
[----:B------:R-:W-:Y:S04]  /*17350*/  STL.64 [R1+0x780], R90 ;  /* 0x0007805a01007387 */ /* 0x000fe80000100a00 */
[----:B------:R-:W-:Y:S04]  /*17360*/  LDGSTS.E [R252+0x6c004], desc[UR4][R90.64], !P3 ;  /* 0x6c0040005afc7fae */ /* 0x000fe8000d921844 */
[----:B------:R-:W-:Y:S04]  /*17370*/  STL.64 [R1+0x788], R88 ;  /* 0x0007885801007387 */ /* 0x000fe80000100a00 */
[----:B------:R4:W-:Y:S04]  /*17380*/  LDGSTS.E [R252+0x6c008], desc[UR4][R88.64], !P2 ;  /* 0x6c00800058fc7fae */ /* 0x0009e8000d121844 */
[----:B------:R2:W-:Y:S04]  /*17390*/  STL.64 [R1+0x7c0], R60 ;  /* 0x0007c03c01007387 */ /* 0x0005e80000100a00 */
[----:B------:R4:W-:Y:S04]  /*173a0*/  LDGSTS.E [R252+0x6c00c], desc[UR4][R60.64], !P1 ;  /* 0x6c00c0003cfc7fae */ /* 0x0009e8000c921844 */
[----:B--2---:R-:W2:Y:S04]  /*173b0*/  LDL.LU.64 R60, [R1+0x648] ;  /* 0x00064800013c7983 */ /* 0x004ea80000300a00 */
[----:B------:R-:W2:Y:S04]  /*173c0*/  LDL.LU.64 R110, [R1+0x628] ;  /* 0x00062800016e7983 */ /* 0x000ea80000300a00 */
[----:B------:R-:W2:Y:S04]  /*173d0*/  LDL.LU.64 R108, [R1+0x608] ;  /* 0x00060800016c7983 */ /* 0x000ea80000300a00 */
[----:B------:R-:W2:Y:S01]  /*173e0*/  LDL.LU.64 R90, [R1+0x5e8] ;  /* 0x0005e800015a7983 */ /* 0x000ea20000300a00 */
[----:B------:R-:W-:-:S02]  /*173f0*/  VIADD R130, R133, 0xffffffa3 ;  /* 0xffffffa385827836 */ /* 0x000fc40000000000 */
[----:B------:R-:W4:Y:S01]  /*17400*/  LDC R133, c[0x0][0x230] ;  /* 0x00008c00ff857b82 */ /* 0x000f220000000800 */
[----:B------:R-:W-:Y:S01]  /*17410*/  VIADD R2, R137, 0xffffffa2 ;  /* 0xffffffa289027836 */ /* 0x000fe20000000000 */
[----:B------:R-:W2:Y:S01]  /*17420*/  LDL.LU.64 R104, [R1+0x5c8] ;  /* 0x0005c80001687983 */ /* 0x000ea20000300a00 */
[----:B------:R-:W-:Y:S01]  /*17430*/  ISETP.GE.U32.AND P0, PT, R130, 0x7fffff64, PT ;  /* 0x7fffff648200780c */ /* 0x000fe20003f06070 */
[----:B---3--:R-:W-:Y:S02]  /*17440*/  VIADD R130, R132, 0xffffffa0 ;  /* 0xffffffa084827836 */ /* 0x008fe40000000000 */
[----:B------:R-:W-:Y:S01]  /*17450*/  ISETP.GE.U32.AND P6, PT, R2, 0x7fffff63, PT ;  /* 0x7fffff630200780c */ /* 0x000fe20003fc6070 */
[----:B------:R-:W-:Y:S02]  /*17460*/  VIADD R2, R138, 0xffffff83 ;  /* 0xffffff838a027836 */ /* 0x000fe40000000000 */
[----:B------:R-:W-:Y:S01]  /*17470*/  VIADD R131, R131, 0xffffffa1 ;  /* 0xffffffa183837836 */ /* 0x000fe20000000000 */
[----:B------:R-:W-:Y:S01]  /*17480*/  ISETP.GE.U32.AND P4, PT, R130, 0x7fffff61, PT ;  /* 0x7fffff618200780c */ /* 0x000fe20003f86070 */
[----:B------:R-:W-:Y:S01]  /*17490*/  VIADD R130, R134, 0xffffff82 ;  /* 0xffffff8286827836 */ /* 0x000fe20000000000 */
[----:B------:R-:W-:Y:S01]  /*174a0*/  ISETP.GE.U32.AND P3, PT, R2, 0x7fffff44, PT ;  /* 0x7fffff440200780c */ /* 0x000fe20003f66070 */
[----:B------:R-:W-:Y:S01]  /*174b0*/  IMAD.WIDE R236, R5, 0x4, R236 ;  /* 0x0000000405ec7825 */ /* 0x000fe200078e02ec */
[----:B------:R-:W-:-:S03]  /*174c0*/  ISETP.GE.U32.AND P1, PT, R131, 0x7fffff62, PT ;  /* 0x7fffff628300780c */ /* 0x000fc60003f26070 */
[----:B-1----:R-:W-:Y:S01]  /*174d0*/  VIADD R2, R135, 0xffffff81 ;  /* 0xffffff8187027836 */ /* 0x002fe20000000000 */
[----:B------:R-:W-:Y:S01]  /*174e0*/  ISETP.GE.U32.AND P2, PT, R130, 0x7fffff43, PT ;  /* 0x7fffff438200780c */ /* 0x000fe20003f46070 */
[----:B------:R-:W-:Y:S01]  /*174f0*/  IMAD.WIDE R238, R5, 0x4, R238 ;  /* 0x0000000405ee7825 */ /* 0x000fe200078e02ee */
[----:B------:R-:W-:Y:S02]  /*17500*/  LDGSTS.E [R246+0x68000], desc[UR4][R236.64], !P0 ;  /* 0x68000000ecf67fae */ /* 0x000fe4000c121844 */
[----:B------:R-:W-:Y:S01]  /*17510*/  ISETP.GE.U32.AND P0, PT, R2, 0x7fffff42, PT ;  /* 0x7fffff420200780c */ /* 0x000fe20003f06070 */
[----:B------:R-:W-:Y:S01]  /*17520*/  IMAD.SHL.U32 R2, R6, 0x40, RZ ;  /* 0x0000004006027824 */ /* 0x000fe200078e00ff */
[----:B------:R-:W-:Y:S01]  /*17530*/  LDGSTS.E [R246+0x68004], desc[UR4][R238.64], !P6 ;  /* 0x68004000eef67fae */ /* 0x000fe2000f121844 */
[----:B----4-:R-:W-:-:S03]  /*17540*/  VIADD R88, R133, 0xffffff80 ;  /* 0xffffff8085587836 */ /* 0x010fc60000000000 */
[----:B------:R-:W5:Y:S01]  /*17550*/  LDL.LU R6, [R1+0x18c0] ;  /* 0x0018c00001067983 */ /* 0x000f620000300800 */
[C---:B------:R-:W-:Y:S01]  /*17560*/  IMAD.WIDE R200, R5.reuse, 0x4, R118 ;  /* 0x0000000405c87825 */ /* 0x040fe200078e0276 */
[----:B------:R-:W-:Y:S02]  /*17570*/  ISETP.GE.U32.AND P6, PT, R88, 0x7fffff41, PT ;  /* 0x7fffff415800780c */ /* 0x000fe40003fc6070 */
[----:B------:R-:W3:Y:S01]  /*17580*/  LDL.LU.64 R102, [R1+0x5a8] ;  /* 0x0005a80001667983 */ /* 0x000ee20000300a00 */
[----:B------:R-:W-:-:S03]  /*17590*/  IMAD.WIDE R106, R5, 0x4, R122 ;  /* 0x00000004056a7825 */ /* 0x000fc600078e027a */
[----:B------:R-:W4:Y:S01]  /*175a0*/  LDL.LU.64 R100, [R1+0x588] ;  /* 0x0005880001647983 */ /* 0x000f220000300a00 */
[----:B------:R-:W-:-:S03]  /*175b0*/  IMAD.WIDE R202, R5, 0x4, R120 ;  /* 0x0000000405ca7825 */ /* 0x000fc600078e0278 */
[----:B------:R-:W4:Y:S01]  /*175c0*/  LDL.LU.64 R98, [R1+0x568] ;  /* 0x0005680001627983 */ /* 0x000f220000300a00 */
[----:B------:R-:W-:-:S03]  /*175d0*/  IMAD.WIDE R94, R5, 0x4, R124 ;  /* 0x00000004055e7825 */ /* 0x000fc600078e027c */
[----:B------:R-:W4:Y:S01]  /*175e0*/  LDL.LU.64 R96, [R1+0x548] ;  /* 0x0005480001607983 */ /* 0x000f220000300a00 */
[----:B------:R-:W-:-:S04]  /*175f0*/  IMAD.WIDE R88, R5, 0x4, R126 ;  /* 0x0000000405587825 */ /* 0x000fc800078e027e */
[----:B------:R-:W-:Y:S01]  /*17600*/  IMAD.WIDE R92, R5, 0x4, R128 ;  /* 0x00000004055c7825 */ /* 0x000fe200078e0280 */
[----:B------:R1:W-:Y:S04]  /*17610*/  STL.64 [R1+0x6c0], R106 ;  /* 0x0006c06a01007387 */ /* 0x0003e80000100a00 */
[----:B------:R-:W-:Y:S04]  /*17620*/  LDGSTS.E [R246+0x68008], desc[UR4][R200.64], !P1 ;  /* 0x68008000c8f67fae */ /* 0x000fe8000c921844 */
[----:B------:R-:W-:Y:S04]  /*17630*/  STL.64 [R1+0x6e0], R94 ;  /* 0x0006e05e01007387 */ /* 0x000fe80000100a00 */
[----:B------:R-:W-:Y:S04]  /*17640*/  LDGSTS.E [R246+0x6800c], desc[UR4][R202.64], !P4 ;  /* 0x6800c000caf67fae */ /* 0x000fe8000e121844 */
[----:B------:R1:W-:Y:S04]  /*17650*/  STL.64 [R1+0x700], R88 ;  /* 0x0007005801007387 */ /* 0x0003e80000100a00 */
[----:B------:R-:W-:Y:S04]  /*17660*/  LDGSTS.E [R246+0x6c000], desc[UR4][R106.64], !P3 ;  /* 0x6c0000006af67fae */ /* 0x000fe8000d921844 */
[----:B------:R1:W-:Y:S04]  /*17670*/  STL.64 [R1+0x760], R92 ;  /* 0x0007605c01007387 */ /* 0x0003e80000100a00 */
[----:B------:R-:W-:Y:S04]  /*17680*/  LDGSTS.E [R246+0x6c004], desc[UR4][R94.64], !P2 ;  /* 0x6c0040005ef67fae */ /* 0x000fe8000d121844 */
[----:B-1----:R-:W4:Y:S04]  /*17690*/  LDL.LU.64 R106, [R1+0x528] ;  /* 0x00052800016a7983 */ /* 0x002f280000300a00 */
[----:B------:R-:W-:Y:S04]  /*176a0*/  LDGSTS.E [R246+0x6c008], desc[UR4][R88.64], !P0 ;  /* 0x6c00800058f67fae */ /* 0x000fe8000c121844 */
[----:B------:R1:W-:Y:S04]  /*176b0*/  LDGSTS.E [R246+0x6c00c], desc[UR4][R92.64], !P6 ;  /* 0x6c00c0005cf67fae */ /* 0x0003e8000f121844 */
[----:B------:R-:W0:Y:S04]  /*176c0*/  LDGDEPBAR ;  /* 0x00000000000079af */ /* 0x000e280000000000 */
[----:B------:R-:W4:Y:S04]  /*176d0*/  LDL.LU.64 R88, [R1+0x508] ;  /* 0x0005080001587983 */ /* 0x000f280000300a00 */
[----:B------:R-:W4:Y:S04]  /*176e0*/  LDL.LU.64 R94, [R1+0x4e8] ;  /* 0x0004e800015e7983 */ /* 0x000f280000300a00 */
[----:B------:R-:W-:Y:S04]  /*176f0*/  STL [R1+0x400], RZ ;  /* 0x000400ff01007387 */ /* 0x000fe80000100800 */
[----:B------:R-:W-:Y:S04]  /*17700*/  STL [R1+0x404], RZ ;  /* 0x000404ff01007387 */ /* 0x000fe80000100800 */
[----:B------:R-:W4:Y:S01]  /*17710*/  LDL.LU.64 R92, [R1+0x4c8] ;  /* 0x0004c800015c7983 */ /* 0x000f220000300a00 */
[----:B--2---:R-:W-:-:S03]  /*17720*/  IMAD.WIDE R230, R2, 0x4, R90 ;  /* 0x0000000402e67825 */ /* 0x004fc600078e025a */
[----:B------:R-:W2:Y:S01]  /*17730*/  LDL.LU.64 R90, [R1+0x4a8] ;  /* 0x0004a800015a7983 */ /* 0x000ea20000300a00 */
[----:B------:R-:W-:-:S04]  /*17740*/  IMAD.WIDE R60, R2, 0x4, R60 ;  /* 0x00000004023c7825 */ /* 0x000fc800078e023c */
[C---:B------:R-:W-:Y:S01]  /*17750*/  IMAD.WIDE R250, R2.reuse, 0x4, R110 ;  /* 0x0000000402fa7825 */ /* 0x040fe200078e026e */
[----:B------:R2:W-:Y:S03]  /*17760*/  STL.64 [R1+0x740], R60 ;  /* 0x0007403c01007387 */ /* 0x0005e60000100a00 */
[C---:B-1----:R-:W-:Y:S01]  /*17770*/  IMAD.WIDE R246, R2.reuse, 0x4, R108 ;  /* 0x0000000402f67825 */ /* 0x042fe200078e026c */
[----:B------:R-:W-:Y:S03]  /*17780*/  LDGSTS.E [R0+0x20000], desc[UR4][R60.64], P5 ;  /* 0x200000003c007fae */ /* 0x000fe6000a921844 */
[C---:B------:R-:W-:Y:S01]  /*17790*/  IMAD.WIDE R228, R2.reuse, 0x4, R104 ;  /* 0x0000000402e47825 */ /* 0x040fe200078e0268 */
[----:B------:R-:W-:Y:S04]  /*177a0*/  LDGSTS.E [R0+0x20400], desc[UR4][R250.64], P5 ;  /* 0x20400000fa007fae */ /* 0x000fe8000a921844 */
[----:B------:R-:W2:Y:S04]  /*177b0*/  LDL.LU.64 R104, [R1+0x488] ;  /* 0x0004880001687983 */ /* 0x000ea80000300a00 */
[----:B------:R-:W-:Y:S04]  /*177c0*/  STL.64 [R1+0x8e8], R250 ;  /* 0x0008e8fa01007387 */ /* 0x000fe80000100a00 */
[----:B------:R-:W-:Y:S04]  /*177d0*/  LDGSTS.E [R0+0x20800], desc[UR4][R246.64], P5 ;  /* 0x20800000f6007fae */ /* 0x000fe8000a921844 */
[----:B------:R-:W-:Y:S01]  /*177e0*/  LDGSTS.E [R0+0x20c00], desc[UR4][R230.64], P5 ;  /* 0x20c00000e6007fae */ /* 0x000fe2000a921844 */
[----:B---3--:R-:W-:-:S03]  /*177f0*/  IMAD.WIDE R226, R2, 0x4, R102 ;  /* 0x0000000402e27825 */ /* 0x008fc600078e0266 */
[----:B------:R-:W3:Y:S01]  /*17800*/  LDL.LU.64 R102, [R1+0x468] ;  /* 0x0004680001667983 */ /* 0x000ee20000300a00 */
[----:B----4-:R-:W-:-:S03]  /*17810*/  IMAD.WIDE R216, R2, 0x4, R100 ;  /* 0x0000000402d87825 */ /* 0x010fc600078e0264 */
[----:B------:R-:W-:Y:S01]  /*17820*/  STL.64 [R1+0x928], R246 ;  /* 0x000928f601007387 */ /* 0x000fe20000100a00 */
[----:B------:R-:W-:-:S03]  /*17830*/  IMAD.WIDE R214, R2, 0x4, R98 ;  /* 0x0000000402d67825 */ /* 0x000fc600078e0262 */
[----:B------:R-:W4:Y:S04]  /*17840*/  LDL.LU.64 R100, [R1+0x448] ;  /* 0x0004480001647983 */ /* 0x000f280000300a00 */
[----:B------:R-:W-:Y:S01]  /*17850*/  STL.64 [R1+0x948], R230 ;  /* 0x000948e601007387 */ /* 0x000fe20000100a00 */
[----:B------:R-:W-:-:S03]  /*17860*/  IMAD.WIDE R212, R2, 0x4, R96 ;  /* 0x0000000402d47825 */ /* 0x000fc600078e0260 */
[----:B------:R-:W4:Y:S04]  /*17870*/  LDL.LU.64 R110, [R1+0x428] ;  /* 0x00042800016e7983 */ /* 0x000f280000300a00 */
[----:B------:R-:W4:Y:S04]  /*17880*/  LDL.LU.64 R98, [R1+0x408] ;  /* 0x0004080001627983 */ /* 0x000f280000300a00 */
[----:B------:R-:W-:Y:S04]  /*17890*/  STL.64 [R1+0x968], R228 ;  /* 0x000968e401007387 */ /* 0x000fe80000100a00 */
[----:B------:R-:W4:Y:S04]  /*178a0*/  LDL.LU.64 R96, [R1+0x3e0] ;  /* 0x0003e00001607983 */ /* 0x000f280000300a00 */
[----:B------:R-:W-:Y:S04]  /*178b0*/  STL.64 [R1+0x988], R226 ;  /* 0x000988e201007387 */ /* 0x000fe80000100a00 */
[----:B------:R-:W4:Y:S04]  /*178c0*/  LDL.LU.64 R108, [R1+0x3c0] ;  /* 0x0003c000016c7983 */ /* 0x000f280000300a00 */
[----:B------:R-:W-:Y:S04]  /*178d0*/  STL.64 [R1+0x9a8], R216 ;  /* 0x0009a8d801007387 */ /* 0x000fe80000100a00 */
[----:B------:R-:W-:Y:S01]  /*178e0*/  LDGSTS.E [R0+0x21000], desc[UR4][R228.64], P5 ;  /* 0x21000000e4007fae */ /* 0x000fe2000a921844 */
[----:B------:R-:W-:-:S03]  /*178f0*/  IMAD.WIDE R210, R2, 0x4, R106 ;  /* 0x0000000402d27825 */ /* 0x000fc600078e026a */
[----:B------:R-:W-:Y:S04]  /*17900*/  LDGSTS.E [R0+0x21400], desc[UR4][R226.64], P5 ;  /* 0x21400000e2007fae */ /* 0x000fe8000a921844 */
[----:B------:R-:W-:Y:S04]  /*17910*/  LDGSTS.E [R0+0x21800], desc[UR4][R216.64], P5 ;  /* 0x21800000d8007fae */ /* 0x000fe8000a921844 */
[----:B------:R-:W-:Y:S04]  /*17920*/  LDGSTS.E [R0+0x21c00], desc[UR4][R214.64], P5 ;  /* 0x21c00000d6007fae */ /* 0x000fe8000a921844 */
[----:B------:R-:W-:Y:S01]  /*17930*/  LDGSTS.E [R0+0x22000], desc[UR4][R212.64], P5 ;  /* 0x22000000d4007fae */ /* 0x000fe2000a921844 */
[----:B------:R-:W-:-:S03]  /*17940*/  IMAD.WIDE R206, R2, 0x4, R88 ;  /* 0x0000000402ce7825 */ /* 0x000fc600078e0258 */
[----:B------:R-:W-:Y:S04]  /*17950*/  LDGSTS.E [R0+0x22400], desc[UR4][R210.64], P5 ;  /* 0x22400000d2007fae */ /* 0x000fe8000a921844 */
[----:B------:R-:W4:Y:S01]  /*17960*/  LDL.LU.64 R88, [R1+0x3a0] ;  /* 0x0003a00001587983 */ /* 0x000f220000300a00 */
[----:B------:R-:W-:-:S03]  /*17970*/  IMAD.WIDE R198, R2, 0x4, R94 ;  /* 0x0000000402c67825 */ /* 0x000fc600078e025e */
[----:B------:R-:W-:Y:S04]  /*17980*/  STL.64 [R1+0x9c8], R214 ;  /* 0x0009c8d601007387 */ /* 0x000fe80000100a00 */
[----:B------:R-:W4:Y:S01]  /*17990*/  LDL.LU.64 R94, [R1+0x380] ;  /* 0x00038000015e7983 */ /* 0x000f220000300a00 */
[----:B------:R-:W-:-:S03]  /*179a0*/  IMAD.WIDE R196, R2, 0x4, R92 ;  /* 0x0000000402c47825 */ /* 0x000fc600078e025c */
[----:B------:R-:W-:Y:S04]  /*179b0*/  STL.64 [R1+0x9e8], R212 ;  /* 0x0009e8d401007387 */ /* 0x000fe80000100a00 */
[----:B------:R-:W4:Y:S04]  /*179c0*/  LDL.LU.64 R106, [R1+0x360] ;  /* 0x00036000016a7983 */ /* 0x000f280000300a00 */
[----:B------:R-:W4:Y:S04]  /*179d0*/  LDL.LU.64 R92, [R1+0x340] ;  /* 0x00034000015c7983 */ /* 0x000f280000300a00 */
[----:B------:R-:W-:Y:S04]  /*179e0*/  STL.64 [R1+0xa08], R210 ;  /* 0x000a08d201007387 */ /* 0x000fe80000100a00 */
[----:B------:R-:W-:Y:S04]  /*179f0*/  LDGSTS.E [R0+0x22800], desc[UR4][R206.64], P5 ;  /* 0x22800000ce007fae */ /* 0x000fe8000a921844 */
[----:B------:R-:W-:Y:S04]  /*17a00*/  LDGSTS.E [R0+0x22c00], desc[UR4][R198.64], P5 ;  /* 0x22c00000c6007fae */ /* 0x000fe8000a921844 */
[----:B------:R-:W-:Y:S01]  /*17a10*/  LDGSTS.E [R0+0x23000], desc[UR4][R196.64], P5 ;  /* 0x23000000c4007fae */ /* 0x000fe2000a921844 */
[----:B--2---:R-:W-:-:S03]  /*17a20*/  IMAD.WIDE R194, R2, 0x4, R90 ;  /* 0x0000000402c27825 */ /* 0x004fc600078e025a */
[----:B------:R-:W2:Y:S04]  /*17a30*/  LDL.LU.64 R90, [R1+0x320] ;  /* 0x00032000015a7983 */ /* 0x000ea80000300a00 */
[----:B------:R-:W-:Y:S04]  /*17a40*/  STL.64 [R1+0xa28], R206 ;  /* 0x000a28ce01007387 */ /* 0x000fe80000100a00 */
[----:B------:R-:W-:Y:S01]  /*17a50*/  LDGSTS.E [R0+0x23400], desc[UR4][R194.64], P5 ;  /* 0x23400000c2007fae */ /* 0x000fe2000a921844 */
[----:B------:R-:W-:-:S03]  /*17a60*/  IMAD.WIDE R188, R2, 0x4, R104 ;  /* 0x0000000402bc7825 */ /* 0x000fc600078e0268 */
[----:B------:R-:W2:Y:S04]  /*17a70*/  LDL.LU.64 R104, [R1+0x300] ;  /* 0x0003000001687983 */ /* 0x000ea80000300a00 */
[----:B------:R-:W-:Y:S04]  /*17a80*/  STL.64 [R1+0xa48], R198 ;  /* 0x000a48c601007387 */ /* 0x000fe80000100a00 */
[----:B------:R-:W-:Y:S01]  /*17a90*/  LDGSTS.E [R0+0x23800], desc[UR4][R188.64], P5 ;  /* 0x23800000bc007fae */ /* 0x000fe2000a921844 */
[----:B---3--:R-:W-:-:S03]  /*17aa0*/  IMAD.WIDE R186, R2, 0x4, R102 ;  /* 0x0000000402ba7825 */ /* 0x008fc600078e0266 */
[----:B------:R-:W3:Y:S04]  /*17ab0*/  LDL.LU.64 R102, [R1+0x2e0] ;  /* 0x0002e00001667983 */ /* 0x000ee80000300a00 */
[----:B------:R-:W-:Y:S01]  /*17ac0*/  STL.64 [R1+0xa68], R196 ;  /* 0x000a68c401007387 */ /* 0x000fe20000100a00 */
[----:B----4-:R-:W-:-:S03]  /*17ad0*/  IMAD.WIDE R184, R2, 0x4, R100 ;  /* 0x0000000402b87825 */ /* 0x010fc600078e0264 */
[----:B------:R-:W4:Y:S04]  /*17ae0*/  LDL.LU.64 R100, [R1+0x2c0] ;  /* 0x0002c00001647983 */ /* 0x000f280000300a00 */
[----:B------:R-:W-:Y:S01]  /*17af0*/  STL.64 [R1+0xa88], R194 ;  /* 0x000a88c201007387 */ /* 0x000fe20000100a00 */
[----:B------:R-:W-:-:S03]  /*17b00*/  IMAD.WIDE R168, R2, 0x4, R110 ;  /* 0x0000000402a87825 */ /* 0x000fc600078e026e */
[----:B------:R-:W-:Y:S01]  /*17b10*/  STL.64 [R1+0xaa8], R188 ;  /* 0x000aa8bc01007387 */ /* 0x000fe20000100a00 */
[----:B------:R-:W-:-:S03]  /*17b20*/  IMAD.WIDE R160, R2, 0x4, R98 ;  /* 0x0000000402a07825 */ /* 0x000fc600078e0262 */
[----:B------:R-:W4:Y:S04]  /*17b30*/  LDL.LU.64 R98, [R1+0x2a0] ;  /* 0x0002a00001627983 */ /* 0x000f280000300a00 */
[----:B------:R-:W-:Y:S01]  /*17b40*/  STL.64 [R1+0xac8], R186 ;  /* 0x000ac8ba01007387 */ /* 0x000fe20000100a00 */
[----:B------:R-:W-:-:S03]  /*17b50*/  IMAD.WIDE R158, R2, 0x4, R96 ;  /* 0x00000004029e7825 */ /* 0x000fc600078e0260 */
[----:B------:R-:W4:Y:S04]  /*17b60*/  LDL.LU.64 R96, [R1+0x280] ;  /* 0x0002800001607983 */ /* 0x000f280000300a00 */
[----:B------:R-:W-:Y:S01]  /*17b70*/  STL.64 [R1+0xae8], R184 ;  /* 0x000ae8b801007387 */ /* 0x000fe20000100a00 */
[----:B------:R-:W-:-:S03]  /*17b80*/  IMAD.WIDE R156, R2, 0x4, R108 ;  /* 0x00000004029c7825 */ /* 0x000fc600078e026c */
[----:B------:R-:W-:Y:S04]  /*17b90*/  STL.64 [R1+0xb08], R168 ;  /* 0x000b08a801007387 */ /* 0x000fe80000100a00 */
[----:B------:R-:W-:Y:S04]  /*17ba0*/  LDGSTS.E [R0+0x23c00], desc[UR4][R186.64], P5 ;  /* 0x23c00000ba007fae */ /* 0x000fe8000a921844 */
[----:B------:R-:W-:Y:S04]  /*17bb0*/  LDGSTS.E [R0+0x24000], desc[UR4][R184.64], P5 ;  /* 0x24000000b8007fae */ /* 0x000fe8000a921844 */
[----:B------:R-:W-:Y:S04]  /*17bc0*/  LDGSTS.E [R0+0x24400], desc[UR4][R168.64], P5 ;  /* 0x24400000a8007fae */ /* 0x000fe8000a921844 */
[----:B------:R-:W-:Y:S04]  /*17bd0*/  LDGSTS.E [R0+0x24800], desc[UR4][R160.64], P5 ;  /* 0x24800000a0007fae */ /* 0x000fe8000a921844 */
[----:B------:R-:W-:Y:S04]  /*17be0*/  LDGSTS.E [R0+0x24c00], desc[UR4][R158.64], P5 ;  /* 0x24c000009e007fae */ /* 0x000fe8000a921844 */
[----:B------:R-:W-:Y:S01]  /*17bf0*/  LDGSTS.E [R0+0x25000], desc[UR4][R156.64], P5 ;  /* 0x250000009c007fae */ /* 0x000fe2000a921844 */
[----:B------:R-:W-:-:S03]  /*17c00*/  IMAD.WIDE R150, R2, 0x4, R88 ;  /* 0x0000000402967825 */ /* 0x000fc600078e0258 */
[----:B------:R-:W4:Y:S04]  /*17c10*/  LDL.LU.64 R88, [R1+0x260] ;  /* 0x0002600001587983 */ /* 0x000f280000300a00 */
[----:B------:R-:W-:Y:S01]  /*17c20*/  STL.64 [R1+0xb28], R160 ;  /* 0x000b28a001007387 */ /* 0x000fe20000100a00 */
[----:B------:R-:W-:-:S03]  /*17c30*/  IMAD.WIDE R148, R2, 0x4, R94 ;  /* 0x0000000402947825 */ /* 0x000fc600078e025e */
[----:B------:R-:W4:Y:S04]  /*17c40*/  LDL.LU.64 R94, [R1+0x240] ;  /* 0x00024000015e7983 */ /* 0x000f280000300a00 */
[----:B------:R-:W-:Y:S04]  /*17c50*/  STL.64 [R1+0xb48], R158 ;  /* 0x000b489e01007387 */ /* 0x000fe80000100a00 */
[----:B------:R-:W-:Y:S01]  /*17c60*/  STL.64 [R1+0xb68], R156 ;  /* 0x000b689c01007387 */ /* 0x000fe20000100a00 */
[----:B------:R-:W-:-:S03]  /*17c70*/  IMAD.WIDE R144, R2, 0x4, R92 ;  /* 0x0000000402907825 */ /* 0x000fc600078e025c */
[----:B------:R-:W4:Y:S04]  /*17c80*/  LDL.LU.64 R92, [R1+0x220] ;  /* 0x00022000015c7983 */ /* 0x000f280000300a00 */
[----:B------:R-:W-:Y:S01]  /*17c90*/  STL.64 [R1+0xb88], R150 ;  /* 0x000b889601007387 */ /* 0x000fe20000100a00 */
[----:B------:R-:W-:-:S03]  /*17ca0*/  IMAD.WIDE R146, R2, 0x4, R106 ;  /* 0x0000000402927825 */ /* 0x000fc600078e026a */
[----:B------:R-:W-:Y:S01]  /*17cb0*/  LDGSTS.E [R0+0x25400], desc[UR4][R150.64], P5 ;  /* 0x2540000096007fae */ /* 0x000fe2000a921844 */
[----:B------:R-:W-:-:S03]  /*17cc0*/  IMAD.WIDE R34, R2, 0x4, R34 ;  /* 0x0000000402227825 */ /* 0x000fc600078e0222 */
[----:B------:R-:W-:Y:S01]  /*17cd0*/  LDGSTS.E [R0+0x25800], desc[UR4][R148.64], P5 ;  /* 0x2580000094007fae */ /* 0x000fe2000a921844 */
[----:B------:R-:W-:-:S03]  /*17ce0*/  IMAD.WIDE R36, R2, 0x4, R36 ;  /* 0x0000000402247825 */ /* 0x000fc600078e0224 */
[----:B------:R-:W-:Y:S01]  /*17cf0*/  LDGSTS.E [R0+0x25c00], desc[UR4][R146.64], P5 ;  /* 0x25c0000092007fae */ /* 0x000fe2000a921844 */
[----:B------:R-:W-:-:S03]  /*17d00*/  IMAD.WIDE R38, R2, 0x4, R38 ;  /* 0x0000000402267825 */ /* 0x000fc600078e0226 */
[----:B------:R-:W-:Y:S01]  /*17d10*/  LDGSTS.E [R0+0x26000], desc[UR4][R144.64], P5 ;  /* 0x2600000090007fae */ /* 0x000fe2000a921844 */
[----:B--2---:R-:W-:-:S03]  /*17d20*/  IMAD.WIDE R142, R2, 0x4, R90 ;  /* 0x00000004028e7825 */ /* 0x004fc600078e025a */
[----:B------:R-:W2:Y:S04]  /*17d30*/  LDL.LU.64 R90, [R1+0x200] ;  /* 0x00020000015a7983 */ /* 0x000ea80000300a00 */
[----:B------:R-:W-:Y:S04]  /*17d40*/  STL.64 [R1+0xba8], R148 ;  /* 0x000ba89401007387 */ /* 0x000fe80000100a00 */
[----:B------:R-:W-:Y:S04]  /*17d50*/  STL.64 [R1+0xbc8], R146 ;  /* 0x000bc89201007387 */ /* 0x000fe80000100a00 */
[----:B------:R-:W2:Y:S04]  /*17d60*/  LDL.LU.64 R122, [R1+0x1e0] ;  /* 0x0001e000017a7983 */ /* 0x000ea80000300a00 */
[----:B------:R-:W2:Y:S01]  /*17d70*/  LDL.LU.64 R120, [R1+0x1c0] ;  /* 0x0001c00001787983 */ /* 0x000ea20000300a00 */
[----:B------:R-:W-:-:S03]  /*17d80*/  IMAD.WIDE R140, R2, 0x4, R104 ;  /* 0x00000004028c7825 */ /* 0x000fc600078e0268 */
[----:B------:R-:W-:Y:S04]  /*17d90*/  STL.64 [R1+0xbe8], R144 ;  /* 0x000be89001007387 */ /* 0x000fe80000100a00 */
[----:B------:R-:W2:Y:S04]  /*17da0*/  LDL.LU.64 R118, [R1+0x1a0] ;  /* 0x0001a00001767983 */ /* 0x000ea80000300a00 */
[----:B------:R-:W2:Y:S04]  /*17db0*/  LDL.LU.64 R112, [R1+0x180] ;  /* 0x0001800001707983 */ /* 0x000ea80000300a00 */
[----:B------:R-:W-:Y:S01]  /*17dc0*/  STL.64 [R1+0xc08], R142 ;  /* 0x000c088e01007387 */ /* 0x000fe20000100a00 */
[----:B---3--:R-:W-:-:S03]  /*17dd0*/  IMAD.WIDE R138, R2, 0x4, R102 ;  /* 0x00000004028a7825 */ /* 0x008fc600078e0266 */
[----:B------:R-:W3:Y:S04]  /*17de0*/  LDL.LU.64 R110, [R1+0x160] ;  /* 0x00016000016e7983 */ /* 0x000ee80000300a00 */
[----:B------:R-:W3:Y:S01]  /*17df0*/  LDL.LU.64 R108, [R1+0x140] ;  /* 0x00014000016c7983 */ /* 0x000ee20000300a00 */
[----:B----4-:R-:W-:-:S03]  /*17e00*/  IMAD.WIDE R136, R2, 0x4, R100 ;  /* 0x0000000402887825 */ /* 0x010fc600078e0264 */
[----:B------:R-:W-:Y:S04]  /*17e10*/  STL.64 [R1+0xc28], R140 ;  /* 0x000c288c01007387 */ /* 0x000fe80000100a00 */
[----:B------:R-:W4:Y:S04]  /*17e20*/  LDL.LU.64 R106, [R1+0x120] ;  /* 0x00012000016a7983 */ /* 0x000f280000300a00 */
[----:B------:R-:W4:Y:S01]  /*17e30*/  LDL.LU.64 R104, [R1+0x100] ;  /* 0x0001000001687983 */ /* 0x000f220000300a00 */
[----:B------:R-:W-:-:S03]  /*17e40*/  IMAD.WIDE R134, R2, 0x4, R98 ;  /* 0x0000000402867825 */ /* 0x000fc600078e0262 */
[----:B------:R-:W-:Y:S04]  /*17e50*/  STL.64 [R1+0xc48], R138 ;  /* 0x000c488a01007387 */ /* 0x000fe80000100a00 */
[----:B------:R-:W4:Y:S01]  /*17e60*/  LDL.LU.64 R102, [R1+0xe0] ;  /* 0x0000e00001667983 */ /* 0x000f220000300a00 */
        /* <DEDUP_REMOVED lines=13> */
[----:B------:R-:W4:Y:S04]  /*17f40*/  LDL.LU.64 R88, [R1+0xc0] ;  /* 0x0000c00001587983 */ /* 0x000f280000300a00 */
[----:B------:R-:W-:Y:S04]  /*17f50*/  STL.64 [R1+0xc68], R136 ;  /* 0x000c688801007387 */ /* 0x000fe80000100a00 */
[----:B------:R-:W4:Y:S01]  /*17f60*/  LDL.LU.64 R100, [R1+0xa0] ;  /* 0x0000a00001647983 */ /* 0x000f220000300a00 */
[----:B------:R-:W-:-:S03]  /*17f70*/  IMAD.WIDE R128, R2, 0x4, R94 ;  /* 0x0000000402807825 */ /* 0x000fc600078e025e */
[----:B------:R-:W4:Y:S04]  /*17f80*/  LDL.LU.64 R98, [R1+0x80] ;  /* 0x0000800001627983 */ /* 0x000f280000300a00 */
[----:B------:R-:W-:Y:S01]  /*17f90*/  STL.64 [R1+0xc88], R134 ;  /* 0x000c888601007387 */ /* 0x000fe20000100a00 */
[----:B------:R-:W-:-:S03]  /*17fa0*/  IMAD.WIDE R126, R2, 0x4, R92 ;  /* 0x00000004027e7825 */ /* 0x000fc600078e025c */
[----:B------:R-:W4:Y:S04]  /*17fb0*/  LDL.LU.64 R96, [R1+0x60] ;  /* 0x0000600001607983 */ /* 0x000f280000300a00 */
[----:B------:R-:W4:Y:S04]  /*17fc0*/  LDL.LU.64 R94, [R1+0x40] ;  /* 0x00004000015e7983 */ /* 0x000f280000300a00 */
        /* <DEDUP_REMOVED lines=8> */
[----:B--2---:R-:W-:-:S03]  /*18050*/  IMAD.WIDE R124, R2, 0x4, R90 ;  /* 0x00000004027c7825 */ /* 0x004fc600078e025a */
[----:B------:R-:W2:Y:S04]  /*18060*/  LDL.LU.64 R90, [R1] ;  /* 0x00000000015a7983 */ /* 0x000ea80000300a00 */
[----:B------:R-:W-:Y:S04]  /*18070*/  STL.64 [R1+0xcc0], R130 ;  /* 0x000cc08201007387 */ /* 0x000fe80000100a00 */
[----:B------:R-:W-:Y:S01]  /*18080*/  STL.64 [R1+0xce0], R128 ;  /* 0x000ce08001007387 */ /* 0x000fe20000100a00 */
[----:B------:R-:W-:-:S03]  /*18090*/  IMAD.WIDE R122, R2, 0x4, R122 ;  /* 0x00000004027a7825 */ /* 0x000fc600078e027a */
[----:B------:R-:W-:Y:S01]  /*180a0*/  STL.64 [R1+0xd00], R126 ;  /* 0x000d007e01007387 */ /* 0x000fe20000100a00 */
[----:B------:R-:W-:-:S03]  /*180b0*/  IMAD.WIDE R120, R2, 0x4, R120 ;  /* 0x0000000402787825 */ /* 0x000fc600078e0278 */
[----:B------:R-:W-:Y:S01]  /*180c0*/  STL.64 [R1+0xd20], R124 ;  /* 0x000d207c01007387 */ /* 0x000fe20000100a00 */
[----:B------:R-:W-:-:S03]  /*180d0*/  IMAD.WIDE R118, R2, 0x4, R118 ;  /* 0x0000000402767825 */ /* 0x000fc600078e0276 */
[----:B------:R-:W-:Y:S01]  /*180e0*/  STL.64 [R1+0xd40], R122 ;  /* 0x000d407a01007387 */ /* 0x000fe20000100a00 */
[----:B------:R-:W-:-:S03]  /*180f0*/  IMAD.WIDE R112, R2, 0x4, R112 ;  /* 0x0000000402707825 */ /* 0x000fc600078e0270 */
[----:B------:R-:W-:Y:S04]  /*18100*/  STL.64 [R1+0xd60], R120 ;  /* 0x000d607801007387 */ /* 0x000fe80000100a00 */
[----:B------:R-:W-:Y:S01]  /*18110*/  STL.64 [R1+0xd80], R118 ;  /* 0x000d807601007387 */ /* 0x000fe20000100a00 */
[----:B---3--:R-:W-:-:S03]  /*18120*/  IMAD.WIDE R110, R2, 0x4, R110 ;  /* 0x00000004026e7825 */ /* 0x008fc600078e026e */
[----:B------:R-:W-:Y:S01]  /*18130*/  STL.64 [R1+0xda0], R112 ;  /* 0x000da07001007387 */ /* 0x000fe20000100a00 */
[----:B------:R-:W-:-:S03]  /*18140*/  IMAD.WIDE R108, R2, 0x4, R108 ;  /* 0x00000004026c7825 */ /* 0x000fc600078e026c */
[----:B------:R1:W-:Y:S01]  /*18150*/  STL.64 [R1+0xdc0], R110 ;  /* 0x000dc06e01007387 */ /* 0x0003e20000100a00 */
[----:B----4-:R-:W-:-:S03]  /*18160*/  IMAD.WIDE R106, R2, 0x4, R106 ;  /* 0x00000004026a7825 */ /* 0x010fc600078e026a */
[----:B------:R-:W-:Y:S01]  /*18170*/  STL.64 [R1+0xde0], R108 ;  /* 0x000de06c01007387 */ /* 0x000fe20000100a00 */
[----:B------:R-:W-:-:S03]  /*18180*/  IMAD.WIDE R104, R2, 0x4, R104 ;  /* 0x0000000402687825 */ /* 0x000fc600078e0268 */
[----:B------:R-:W-:Y:S01]  /*18190*/  STL.64 [R1+0xe00], R106 ;  /* 0x000e006a01007387 */ /* 0x000fe20000100a00 */
[----:B------:R-:W-:-:S03]  /*181a0*/  IMAD.WIDE R102, R2, 0x4, R102 ;  /* 0x0000000402667825 */ /* 0x000fc600078e0266 */
[----:B------:R-:W-:Y:S04]  /*181b0*/  STL.64 [R1+0xe20], R104 ;  /* 0x000e206801007387 */ /* 0x000fe80000100a00 */
[----:B------:R-:W-:Y:S01]  /*181c0*/  STL.64 [R1+0xe50], R102 ;  /* 0x000e506601007387 */ /* 0x000fe20000100a00 */
[----:B------:R-:W-:-:S03]  /*181d0*/  IMAD.WIDE R56, R2, 0x4, R56 ;  /* 0x0000000402387825 */ /* 0x000fc600078e0238 */
[----:B------:R-:W-:Y:S01]  /*181e0*/  LDGSTS.E [R0+0x30800], desc[UR4][R124.64], P5 ;  /* 0x308000007c007fae */ /* 0x000fe2000a921844 */
[----:B------:R-:W-:-:S03]  /*181f0*/  IMAD.WIDE R58, R2, 0x4, R58 ;  /* 0x00000004023a7825 */ /* 0x000fc600078e023a */
[----:B------:R-:W-:Y:S04]  /*18200*/  LDGSTS.E [R0+0x30c00], desc[UR4][R122.64], P5 ;  /* 0x30c000007a007fae */ /* 0x000fe8000a921844 */
[----:B------:R-:W-:Y:S04]  /*18210*/  LDGSTS.E [R0+0x31000], desc[UR4][R120.64], P5 ;  /* 0x3100000078007fae */ /* 0x000fe8000a921844 */
[----:B------:R-:W-:Y:S04]  /*18220*/  LDGSTS.E [R0+0x31400], desc[UR4][R118.64], P5 ;  /* 0x3140000076007fae */ /* 0x000fe8000a921844 */
[----:B------:R3:W-:Y:S04]  /*18230*/  LDGSTS.E [R0+0x31800], desc[UR4][R112.64], P5 ;  /* 0x3180000070007fae */ /* 0x0007e8000a921844 */
[----:B------:R-:W-:Y:S04]  /*18240*/  LDGSTS.E [R0+0x31c00], desc[UR4][R110.64], P5 ;  /* 0x31c000006e007fae */ /* 0x000fe8000a921844 */
[----:B------:R-:W-:Y:S04]  /*18250*/  LDGSTS.E [R0+0x32000], desc[UR4][R108.64], P5 ;  /* 0x320000006c007fae */ /* 0x000fe8000a921844 */
[----:B------:R-:W-:Y:S04]  /*18260*/  LDGSTS.E [R0+0x32400], desc[UR4][R106.64], P5 ;  /* 0x324000006a007fae */ /* 0x000fe8000a921844 */
[----:B------:R-:W-:Y:S01]  /*18270*/  LDGSTS.E [R0+0x32800], desc[UR4][R104.64], P5 ;  /* 0x3280000068007fae */ /* 0x000fe2000a921844 */
[----:B------:R-:W-:-:S03]  /*18280*/  IMAD.WIDE R88, R2, 0x4, R88 ;  /* 0x0000000402587825 */ /* 0x000fc600078e0258 */
[----:B------:R-:W-:Y:S01]  /*18290*/  LDGSTS.E [R0+0x32c00], desc[UR4][R102.64], P5 ;  /* 0x32c0000066007fae */ /* 0x000fe2000a921844 */
[----:B------:R-:W-:-:S03]  /*182a0*/  IMAD.WIDE R100, R2, 0x4, R100 ;  /* 0x0000000402647825 */ /* 0x000fc600078e0264 */
[----:B------:R4:W-:Y:S01]  /*182b0*/  STL.64 [R1+0xe68], R88 ;  /* 0x000e685801007387 */ /* 0x0009e20000100a00 */
[----:B------:R-:W-:-:S03]  /*182c0*/  IMAD.WIDE R98, R2, 0x4, R98 ;  /* 0x0000000402627825 */ /* 0x000fc600078e0262 */
[----:B------:R3:W-:Y:S01]  /*182d0*/  STL.64 [R1+0xe80], R100 ;  /* 0x000e806401007387 */ /* 0x0007e20000100a00 */
[----:B------:R-:W-:-:S03]  /*182e0*/  IMAD.WIDE R96, R2, 0x4, R96 ;  /* 0x0000000402607825 */ /* 0x000fc600078e0260 */
[----:B------:R3:W-:Y:S01]  /*182f0*/  STL.64 [R1+0xe90], R98 ;  /* 0x000e906201007387 */ /* 0x0007e20000100a00 */
[----:B------:R-:W-:-:S03]  /*18300*/  IMAD.WIDE R94, R2, 0x4, R94 ;  /* 0x00000004025e7825 */ /* 0x000fc600078e025e */
[----:B------:R3:W-:Y:S01]  /*18310*/  STL.64 [R1+0xea0], R96 ;  /* 0x000ea06001007387 */ /* 0x0007e20000100a00 */
[----:B------:R-:W-:-:S03]  /*18320*/  IMAD.WIDE R92, R2, 0x4, R92 ;  /* 0x00000004025c7825 */ /* 0x000fc600078e025c */
[----:B------:R3:W-:Y:S04]  /*18330*/  STL.64 [R1+0xeb0], R94 ;  /* 0x000eb05e01007387 */ /* 0x0007e80000100a00 */
[----:B------:R3:W-:Y:S04]  /*18340*/  STL.64 [R1+0xec0], R92 ;  /* 0x000ec05c01007387 */ /* 0x0007e80000100a00 */
[----:B------:R-:W-:Y:S04]  /*18350*/  LDGSTS.E [R0+0x33000], desc[UR4][R88.64], P5 ;  /* 0x3300000058007fae */ /* 0x000fe8000a921844 */
[----:B------:R-:W-:Y:S04]  /*18360*/  LDGSTS.E [R0+0x33400], desc[UR4][R100.64], P5 ;  /* 0x3340000064007fae */ /* 0x000fe8000a921844 */
[----:B------:R-:W-:Y:S04]  /*18370*/  LDGSTS.E [R0+0x33800], desc[UR4][R98.64], P5 ;  /* 0x3380000062007fae */ /* 0x000fe8000a921844 */
[----:B------:R-:W-:Y:S04]  /*18380*/  LDGSTS.E [R0+0x33c00], desc[UR4][R96.64], P5 ;  /* 0x33c0000060007fae */ /* 0x000fe8000a921844 */
[----:B------:R-:W-:Y:S04]  /*18390*/  LDGSTS.E [R0+0x34000], desc[UR4][R94.64], P5 ;  /* 0x340000005e007fae */ /* 0x000fe8000a921844 */
[----:B------:R-:W-:Y:S01]  /*183a0*/  LDGSTS.E [R0+0x34400], desc[UR4][R92.64], P5 ;  /* 0x344000005c007fae */ /* 0x000fe2000a921844 */
[----:B--2---:R-:W-:-:S05]  /*183b0*/  IMAD.WIDE R90, R2, 0x4, R90 ;  /* 0x00000004025a7825 */ /* 0x004fca00078e025a */
[----:B------:R2:W-:Y:S04]  /*183c0*/  STL.64 [R1+0xed0], R90 ;  /* 0x000ed05a01007387 */ /* 0x0005e80000100a00 */
[----:B------:R-:W-:Y:S04]  /*183d0*/  STL.64 [R1+0xee0], R34 ;  /* 0x000ee02201007387 */ /* 0x000fe80000100a00 */
        /* <DEDUP_REMOVED lines=10> */
[----:B------:R-:W2:Y:S04]  /*18480*/  LDL.LU.64 R60, [R1+0x18b8] ;  /* 0x0018b800013c7983 */ /* 0x000ea80000300a00 */
[----:B------:R-:W-:Y:S04]  /*18490*/  STL.64 [R1+0xf50], R56 ;  /* 0x000f503801007387 */ /* 0x000fe80000100a00 */
[----:B------:R2:W-:Y:S04]  /*184a0*/  STL.64 [R1+0xf58], R58 ;  /* 0x000f583a01007387 */ /* 0x0005e80000100a00 */
[----:B-1----:R-:W2:Y:S04]  /*184b0*/  LDL.LU.64 R110, [R1+0x640] ;  /* 0x00064000016e7983 */ /* 0x002ea80000300a00 */
[----:B----4-:R-:W4:Y:S04]  /*184c0*/  LDL.LU.64 R88, [R1+0x620] ;  /* 0x0006200001587983 */ /* 0x010f280000300a00 */
[----:B------:R-:W4:Y:S04]  /*184d0*/  LDL.LU.64 R108, [R1+0x600] ;  /* 0x00060000016c7983 */ /* 0x000f280000300a00 */
[----:B------:R-:W4:Y:S04]  /*184e0*/  LDL.LU.64 R106, [R1+0x5e0] ;  /* 0x0005e000016a7983 */ /* 0x000f280000300a00 */
[----:B------:R-:W4:Y:S04]  /*184f0*/  LDL.LU.64 R104, [R1+0x5c0] ;  /* 0x0005c00001687983 */ /* 0x000f280000300a00 */
[----:B------:R-:W4:Y:S04]  /*18500*/  LDL.LU.64 R102, [R1+0x5a0] ;  /* 0x0005a00001667983 */ /* 0x000f280000300a00 */
[----:B---3--:R-:W3:Y:S04]  /*18510*/  LDL.LU.64 R100, [R1+0x580] ;  /* 0x0005800001647983 */ /* 0x008ee80000300a00 */
[----:B------:R-:W3:Y:S04]  /*18520*/  LDL.LU.64 R98, [R1+0x560] ;  /* 0x0005600001627983 */ /* 0x000ee80000300a00 */
[----:B------:R-:W3:Y:S04]  /*18530*/  LDL.LU.64 R96, [R1+0x540] ;  /* 0x0005400001607983 */ /* 0x000ee80000300a00 */
[----:B------:R-:W3:Y:S04]  /*18540*/  LDL.LU.64 R94, [R1+0x520] ;  /* 0x00052000015e7983 */ /* 0x000ee80000300a00 */
[----:B------:R-:W-:Y:S04]  /*18550*/  LDGSTS.E [R0+0x34800], desc[UR4][R90.64], P5 ;  /* 0x348000005a007fae */ /* 0x000fe8000a921844 */
[----:B------:R-:W3:Y:S04]  /*18560*/  LDL.LU.64 R92, [R1+0x500] ;  /* 0x00050000015c7983 */ /* 0x000ee80000300a00 */
[----:B------:R-:W-:Y:S04]  /*18570*/  LDGSTS.E [R0+0x34c00], desc[UR4][R34.64], P5 ;  /* 0x34c0000022007fae */ /* 0x000fe8000a921844 */
[----:B--2---:R-:W2:Y:S04]  /*18580*/  LDL.LU.64 R90, [R1+0x4e0] ;  /* 0x0004e000015a7983 */ /* 0x004ea80000300a00 */
        /* <DEDUP_REMOVED lines=11> */
[----:B------:R1:W-:Y:S01]  /*18640*/  LDGSTS.E [R0+0x37c00], desc[UR4][R58.64], P5 ;  /* 0x37c000003a007fae */ /* 0x0003e2000a921844 */
[C---:B------:R-:W-:Y:S01]  /*18650*/  IMAD.WIDE R112, R2.reuse, 0x4, R110 ;  /* 0x0000000402707825 */ /* 0x040fe200078e026e */
[----:B-1----:R-:W1:Y:S03]  /*18660*/  LDC R0, c[0x0][0x230] ;  /* 0x00008c00ff007b82 */ /* 0x002e660000000800 */
[C---:B----4-:R-:W-:Y:S01]  /*18670*/  IMAD.WIDE R110, R2.reuse, 0x4, R88 ;  /* 0x00000004026e7825 */ /* 0x050fe200078e0258 */
[----:B------:R-:W-:Y:S04]  /*18680*/  LDGSTS.E [R3+0x20100], desc[UR4][R112.64], P5 ;  /* 0x2010000070037fae */ /* 0x000fe8000a921844 */
[----:B------:R-:W4:Y:S04]  /*18690*/  LDL.LU.64 R88, [R1+0x4c0] ;  /* 0x0004c00001587983 */ /* 0x000f280000300a00 */
[----:B------:R-:W4:Y:S04]  /*186a0*/  LDL.LU.64 R194, [R1+0x4a0] ;  /* 0x0004a00001c27983 */ /* 0x000f280000300a00 */
[----:B------:R1:W-:Y:S04]  /*186b0*/  STL.64 [R1+0x648], R112 ;  /* 0x0006487001007387 */ /* 0x0003e80000100a00 */
[----:B------:R-:W4:Y:S01]  /*186c0*/  LDL.LU.64 R146, [R1+0x480] ;  /* 0x0004800001927983 */ /* 0x000f220000300a00 */
[----:B------:R-:W-:-:S03]  /*186d0*/  IMAD.WIDE R108, R2, 0x4, R108 ;  /* 0x00000004026c7825 */ /* 0x000fc600078e026c */
[----:B------:R1:W-:Y:S01]  /*186e0*/  STL.64 [R1+0x668], R110 ;  /* 0x0006686e01007387 */ /* 0x0003e20000100a00 */
[----:B------:R-:W-:-:S03]  /*186f0*/  IMAD.WIDE R106, R2, 0x4, R106 ;  /* 0x00000004026a7825 */ /* 0x000fc600078e026a */
[----:B------:R-:W4:Y:S04]  /*18700*/  LDL.LU.64 R186, [R1+0x460] ;  /* 0x0004600001ba7983 */ /* 0x000f280000300a00 */
[----:B------:R1:W-:Y:S04]  /*18710*/  STL.64 [R1+0x6a0], R108 ;  /* 0x0006a06c01007387 */ /* 0x0003e80000100a00 */
[----:B------:R-:W4:Y:S04]  /*18720*/  LDL.LU.64 R196, [R1+0x440] ;  /* 0x0004400001c47983 */ /* 0x000f280000300a00 */
[----:B------:R-:W4:Y:S04]  /*18730*/  LDL.LU.64 R184, [R1+0x420] ;  /* 0x0004200001b87983 */ /* 0x000f280000300a00 */
[----:B------:R1:W-:Y:S04]  /*18740*/  STL.64 [R1+0x6a8], R106 ;  /* 0x0006a86a01007387 */ /* 0x0003e80000100a00 */
[----:B------:R-:W4:Y:S01]  /*18750*/  LDL.LU.64 R168, [R1+0x3f8] ;  /* 0x0003f80001a87983 */ /* 0x000f220000300a00 */
[----:B------:R-:W-:-:S03]  /*18760*/  IMAD.WIDE R104, R2, 0x4, R104 ;  /* 0x0000000402687825 */ /* 0x000fc600078e0268 */
[----:B------:R-:W-:Y:S01]  /*18770*/  LDGSTS.E [R3+0x20500], desc[UR4][R110.64], P5 ;  /* 0x205000006e037fae */ /* 0x000fe2000a921844 */
[----:B------:R-:W-:-:S03]  /*18780*/  IMAD.WIDE R102, R2, 0x4, R102 ;  /* 0x0000000402667825 */ /* 0x000fc600078e0266 */
[----:B------:R1:W-:Y:S01]  /*18790*/  STL.64 [R1+0x6c8], R104 ;  /* 0x0006c86801007387 */ /* 0x0003e20000100a00 */
[----:B---3--:R-:W-:-:S03]  /*187a0*/  IMAD.WIDE R100, R2, 0x4, R100 ;  /* 0x0000000402647825 */ /* 0x008fc600078e0264 */
[----:B------:R-:W3:Y:S01]  /*187b0*/  LDL.LU.64 R148, [R1+0x3d8] ;  /* 0x0003d80001947983 */ /* 0x000ee20000300a00 */
[----:B------:R-:W-:-:S03]  /*187c0*/  IMAD.WIDE R98, R2, 0x4, R98 ;  /* 0x0000000402627825 */ /* 0x000fc600078e0262 */
[----:B------:R1:W-:Y:S01]  /*187d0*/  STL.64 [R1+0x6e8], R102 ;  /* 0x0006e86601007387 */ /* 0x0003e20000100a00 */
[----:B------:R-:W-:-:S03]  /*187e0*/  IMAD.WIDE R96, R2, 0x4, R96 ;  /* 0x0000000402607825 */ /* 0x000fc600078e0260 */
[----:B------:R-:W3:Y:S01]  /*187f0*/  LDL.LU.64 R160, [R1+0x3b8] ;  /* 0x0003b80001a07983 */ /* 0x000ee20000300a00 */
[----:B------:R-:W-:-:S03]  /*18800*/  IMAD.WIDE R94, R2, 0x4, R94 ;  /* 0x00000004025e7825 */ /* 0x000fc600078e025e */
[----:B------:R1:W-:Y:S01]  /*18810*/  STL.64 [R1+0x708], R100 ;  /* 0x0007086401007387 */ /* 0x0003e20000100a00 */
[----:B------:R-:W-:-:S03]  /*18820*/  IMAD.WIDE R92, R2, 0x4, R92 ;  /* 0x00000004025c7825 */ /* 0x000fc600078e025c */
[----:B------:R-:W3:Y:S04]  /*18830*/  LDL.LU.64 R158, [R1+0x398] ;  /* 0x00039800019e7983 */ /* 0x000ee80000300a00 */
[----:B------:R1:W-:Y:S04]  /*18840*/  STL.64 [R1+0x728], R98 ;  /* 0x0007286201007387 */ /* 0x0003e80000100a00 */
[----:B------:R-:W3:Y:S04]  /*18850*/  LDL.LU.64 R144, [R1+0x378] ;  /* 0x0003780001907983 */ /* 0x000ee80000300a00 */
[----:B------:R-:W3:Y:S04]  /*18860*/  LDL.LU.64 R156, [R1+0x358] ;  /* 0x00035800019c7983 */ /* 0x000ee80000300a00 */
[----:B------:R1:W-:Y:S04]  /*18870*/  STL.64 [R1+0x748], R96 ;  /* 0x0007486001007387 */ /* 0x0003e80000100a00 */
[----:B------:R-:W3:Y:S04]  /*18880*/  LDL.LU.64 R188, [R1+0x338] ;  /* 0x0003380001bc7983 */ /* 0x000ee80000300a00 */
[----:B------:R1:W-:Y:S01]  /*18890*/  STL.64 [R1+0x768], R94 ;  /* 0x0007685e01007387 */ /* 0x0003e20000100a00 */
[----:B--2---:R-:W-:-:S03]  /*188a0*/  IMAD.WIDE R90, R2, 0x4, R90 ;  /* 0x00000004025a7825 */ /* 0x004fc600078e025a */
        /* <DEDUP_REMOVED lines=19> */
[----:B----4-:R-:W-:-:S03]  /*189e0*/  IMAD.WIDE R250, R2, 0x4, R194 ;  /* 0x0000000402fa7825 */ /* 0x010fc600078e02c2 */
[----:B------:R-:W2:Y:S04]  /*189f0*/  LDL.LU.64 R194, [R1+0x318] ;  /* 0x0003180001c27983 */ /* 0x000ea80000300a00 */
[----:B------:R4:W-:Y:S01]  /*18a00*/  STL.64 [R1+0x8e0], R92 ;  /* 0x0008e05c01007387 */ /* 0x0009e20000100a00 */
[----:B------:R-:W-:-:S03]  /*18a10*/  IMAD.WIDE R246, R2, 0x4, R146 ;  /* 0x0000000402f67825 */ /* 0x000fc600078e0292 */
[----:B------:R-:W4:Y:S01]  /*18a20*/  LDL.LU.64 R146, [R1+0x2f8] ;  /* 0x0002f80001927983 */ /* 0x000f220000300a00 */
[----:B------:R-:W-:-:S03]  /*18a30*/  IMAD.WIDE R88, R2, 0x4, R88 ;  /* 0x0000000402587825 */ /* 0x000fc600078e0258 */
[----:B------:R1:W-:Y:S01]  /*18a40*/  STL.64 [R1+0x920], R90 ;  /* 0x0009205a01007387 */ /* 0x0003e20000100a00 */
[----:B------:R-:W-:-:S03]  /*18a50*/  IMAD.WIDE R230, R2, 0x4, R186 ;  /* 0x0000000402e67825 */ /* 0x000fc600078e02ba */
[----:B------:R-:W4:Y:S04]  /*18a60*/  LDL.LU.64 R186, [R1+0x2d8] ;  /* 0x0002d80001ba7983 */ /* 0x000f280000300a00 */
[----:B------:R1:W-:Y:S04]  /*18a70*/  STL.64 [R1+0x940], R88 ;  /* 0x0009405801007387 */ /* 0x0003e80000100a00 */
[----:B------:R-:W-:Y:S01]  /*18a80*/  STL.64 [R1+0x960], R250 ;  /* 0x000960fa01007387 */ /* 0x000fe20000100a00 */
[----:B------:R-:W-:-:S03]  /*18a90*/  IMAD.WIDE R226, R2, 0x4, R184 ;  /* 0x0000000402e27825 */ /* 0x000fc600078e02b8 */
[----:B------:R-:W4:Y:S04]  /*18aa0*/  LDL.LU.64 R184, [R1+0x2b8] ;  /* 0x0002b80001b87983 */ /* 0x000f280000300a00 */
[----:B------:R-:W-:Y:S01]  /*18ab0*/  STL.64 [R1+0x980], R246 ;  /* 0x000980f601007387 */ /* 0x000fe20000100a00 */
[----:B------:R-:W-:-:S03]  /*18ac0*/  IMAD.WIDE R216, R2, 0x4, R168 ;  /* 0x0000000402d87825 */ /* 0x000fc600078e02a8 */
[----:B------:R-:W4:Y:S01]  /*18ad0*/  LDL.LU.64 R168, [R1+0x298] ;  /* 0x0002980001a87983 */ /* 0x000f220000300a00 */
[----:B------:R-:W-:-:S03]  /*18ae0*/  IMAD.WIDE R228, R2, 0x4, R196 ;  /* 0x0000000402e47825 */ /* 0x000fc600078e02c4 */
[----:B------:R-:W-:Y:S04]  /*18af0*/  STL.64 [R1+0x9a0], R230 ;  /* 0x0009a0e601007387 */ /* 0x000fe80000100a00 */
[----:B------:R-:W-:Y:S01]  /*18b00*/  STL.64 [R1+0x9c0], R228 ;  /* 0x0009c0e401007387 */ /* 0x000fe20000100a00 */
[----:B---3--:R-:W-:-:S03]  /*18b10*/  IMAD.WIDE R214, R2, 0x4, R148 ;  /* 0x0000000402d67825 */ /* 0x008fc600078e0294 */
[----:B------:R-:W-:Y:S01]  /*18b20*/  LDGSTS.E [R3+0x23100], desc[UR4][R88.64], P5 ;  /* 0x2310000058037fae */ /* 0x000fe2000a921844 */
[----:B------:R-:W-:-:S03]  /*18b30*/  IMAD.WIDE R42, R2, 0x4, R78 ;  /* 0x00000004022a7825 */ /* 0x000fc600078e024e */
[----:B------:R3:W-:Y:S01]  /*18b40*/  LDGSTS.E [R3+0x23500], desc[UR4][R250.64], P5 ;  /* 0x23500000fa037fae */ /* 0x0007e2000a921844 */
[----:B------:R-:W-:-:S03]  /*18b50*/  IMAD.WIDE R212, R2, 0x4, R160 ;  /* 0x0000000402d47825 */ /* 0x000fc600078e02a0 */
[----:B------:R-:W3:Y:S04]  /*18b60*/  LDL.LU.64 R160, [R1+0x278] ;  /* 0x0002780001a07983 */ /* 0x000ee80000300a00 */
[----:B------:R-:W-:Y:S01]  /*18b70*/  STL.64 [R1+0x9e0], R226 ;  /* 0x0009e0e201007387 */ /* 0x000fe20000100a00 */
[----:B------:R-:W-:-:S03]  /*18b80*/  IMAD.WIDE R210, R2, 0x4, R158 ;  /* 0x0000000402d27825 */ /* 0x000fc600078e029e */
[----:B------:R-:W3:Y:S04]  /*18b90*/  LDL.LU.64 R158, [R1+0x258] ;  /* 0x00025800019e7983 */ /* 0x000ee80000300a00 */
[----:B------:R-:W-:Y:S01]  /*18ba0*/  STL.64 [R1+0xa00], R216 ;  /* 0x000a00d801007387 */ /* 0x000fe20000100a00 */
[----:B------:R-:W-:-:S03]  /*18bb0*/  IMAD.WIDE R206, R2, 0x4, R144 ;  /* 0x0000000402ce7825 */ /* 0x000fc600078e0290 */
[----:B------:R-:W-:Y:S01]  /*18bc0*/  STL.64 [R1+0xa20], R214 ;  /* 0x000a20d601007387 */ /* 0x000fe20000100a00 */
[----:B------:R-:W-:-:S03]  /*18bd0*/  IMAD.WIDE R198, R2, 0x4, R156 ;  /* 0x0000000402c67825 */ /* 0x000fc600078e029c */
[----:B------:R-:W3:Y:S04]  /*18be0*/  LDL.LU.64 R156, [R1+0x238] ;  /* 0x00023800019c7983 */ /* 0x000ee80000300a00 */
[----:B------:R-:W-:Y:S01]  /*18bf0*/  STL.64 [R1+0xa40], R212 ;  /* 0x000a40d401007387 */ /* 0x000fe20000100a00 */
[----:B------:R-:W-:-:S03]  /*18c00*/  IMAD.WIDE R196, R2, 0x4, R188 ;  /* 0x0000000402c47825 */ /* 0x000fc600078e02bc */
[----:B------:R-:W3:Y:S04]  /*18c10*/  LDL.LU.64 R150, [R1+0x218] ;  /* 0x0002180001967983 */ /* 0x000ee80000300a00 */
[----:B------:R-:W-:Y:S04]  /*18c20*/  STL.64 [R1+0xa60], R210 ;  /* 0x000a60d201007387 */ /* 0x000fe80000100a00 */
[----:B------:R-:W-:Y:S04]  /*18c30*/  STL.64 [R1+0xa80], R206 ;  /* 0x000a80ce01007387 */ /* 0x000fe80000100a00 */
[----:B------:R-:W3:Y:S01]  /*18c40*/  LDL.LU.64 R148, [R1+0x1f8] ;  /* 0x0001f80001947983 */ /* 0x000ee20000300a00 */
[----:B------:R-:W-:-:S03]  /*18c50*/  IMAD.WIDE R40, R2, 0x4, R80 ;  /* 0x0000000402287825 */ /* 0x000fc600078e0250 */
[----:B------:R1:W-:Y:S01]  /*18c60*/  LDGSTS.E [R3+0x23900], desc[UR4][R246.64], P5 ;  /* 0x23900000f6037fae */ /* 0x0003e2000a921844 */
[----:B------:R-:W-:-:S03]  /*18c70*/  IMAD.WIDE R38, R2, 0x4, R82 ;  /* 0x0000000402267825 */ /* 0x000fc600078e0252 */
[----:B------:R1:W-:Y:S01]  /*18c80*/  LDGSTS.E [R3+0x23d00], desc[UR4][R230.64], P5 ;  /* 0x23d00000e6037fae */ /* 0x0003e2000a921844 */
[----:B------:R-:W-:-:S03]  /*18c90*/  IMAD.WIDE R36, R2, 0x4, R84 ;  /* 0x0000000402247825 */ /* 0x000fc600078e0254 */
[----:B------:R1:W-:Y:S01]  /*18ca0*/  LDGSTS.E [R3+0x24100], desc[UR4][R228.64], P5 ;  /* 0x24100000e4037fae */ /* 0x0003e2000a921844 */
[----:B------:R-:W-:-:S03]  /*18cb0*/  IMAD.WIDE R34, R2, 0x4, R86 ;  /* 0x0000000402227825 */ /* 0x000fc600078e0256 */
[----:B------:R1:W-:Y:S04]  /*18cc0*/  LDGSTS.E [R3+0x24500], desc[UR4][R226.64], P5 ;  /* 0x24500000e2037fae */ /* 0x0003e8000a921844 */
[----:B------:R1:W-:Y:S04]  /*18cd0*/  LDGSTS.E [R3+0x24900], desc[UR4][R216.64], P5 ;  /* 0x24900000d8037fae */ /* 0x0003e8000a921844 */
[----:B------:R1:W-:Y:S04]  /*18ce0*/  LDGSTS.E [R3+0x24d00], desc[UR4][R214.64], P5 ;  /* 0x24d00000d6037fae */ /* 0x0003e8000a921844 */
[----:B------:R1:W-:Y:S04]  /*18cf0*/  LDGSTS.E [R3+0x25100], desc[UR4][R212.64], P5 ;  /* 0x25100000d4037fae */ /* 0x0003e8000a921844 */
[----:B------:R1:W-:Y:S04]  /*18d00*/  LDGSTS.E [R3+0x25500], desc[UR4][R210.64], P5 ;  /* 0x25500000d2037fae */ /* 0x0003e8000a921844 */
[----:B------:R1:W-:Y:S04]  /*18d10*/  LDGSTS.E [R3+0x25900], desc[UR4][R206.64], P5 ;  /* 0x25900000ce037fae */ /* 0x0003e8000a921844 */
[----:B------:R-:W-:Y:S04]  /*18d20*/  LDGSTS.E [R3+0x25d00], desc[UR4][R198.64], P5 ;  /* 0x25d00000c6037fae */ /* 0x000fe8000a921844 */
[----:B------:R1:W-:Y:S01]  /*18d30*/  LDGSTS.E [R3+0x26100], desc[UR4][R196.64], P5 ;  /* 0x26100000c4037fae */ /* 0x0003e2000a921844 */
[----:B--2---:R-:W-:-:S05]  /*18d40*/  IMAD.WIDE R194, R2, 0x4, R194 ;  /* 0x0000000402c27825 */ /* 0x004fca00078e02c2 */
[----:B------:R-:W-:Y:S01]  /*18d50*/  LDGSTS.E [R3+0x26500], desc[UR4][R194.64], P5 ;  /* 0x26500000c2037fae */ /* 0x000fe2000a921844 */
[----:B----4-:R-:W-:-:S03]  /*18d60*/  IMAD.WIDE R188, R2, 0x4, R146 ;  /* 0x0000000402bc7825 */ /* 0x010fc600078e0292 */
[----:B------:R-:W2:Y:S04]  /*18d70*/  LDL.LU.64 R146, [R1+0x1d8] ;  /* 0x0001d80001927983 */ /* 0x000ea80000300a00 */
[----:B------:R-:W-:Y:S04]  /*18d80*/  STL.64 [R1+0xaa0], R198 ;  /* 0x000aa0c601007387 */ /* 0x000fe80000100a00 */
[----:B------:R-:W4:Y:S04]  /*18d90*/  LDL.LU.64 R144, [R1+0x1b8] ;  /* 0x0001b80001907983 */ /* 0x000f280000300a00 */
[----:B------:R-:W4:Y:S04]  /*18da0*/  LDL.LU.64 R142, [R1+0x198] ;  /* 0x00019800018e7983 */ /* 0x000f280000300a00 */
[----:B------:R1:W-:Y:S01]  /*18db0*/  STL.64 [R1+0xac0], R196 ;  /* 0x000ac0c401007387 */ /* 0x0003e20000100a00 */
[----:B------:R-:W-:-:S03]  /*18dc0*/  IMAD.WIDE R186, R2, 0x4, R186 ;  /* 0x0000000402ba7825 */ /* 0x000fc600078e02ba */
        /* <DEDUP_REMOVED lines=10> */
[----:B------:R1:W-:Y:S04]  /*18e70*/  STL.64 [R1+0xb20], R186 ;  /* 0x000b20ba01007387 */ /* 0x0003e80000100a00 */
[----:B------:R-:W4:Y:S04]  /*18e80*/  LDL.LU.64 R128, [R1+0xb8] ;  /* 0x0000b80001807983 */ /* 0x000f280000300a00 */
[----:B------:R-:W4:Y:S04]  /*18e90*/  LDL.LU.64 R126, [R1+0x98] ;  /* 0x00009800017e7983 */ /* 0x000f280000300a00 */
[----:B------:R1:W-:Y:S04]  /*18ea0*/  STL.64 [R1+0xb40], R184 ;  /* 0x000b40b801007387 */ /* 0x0003e80000100a00 */
[----:B------:R-:W4:Y:S04]  /*18eb0*/  LDL.LU.64 R124, [R1+0x78] ;  /* 0x00007800017c7983 */ /* 0x000f280000300a00 */
[----:B------:R-:W4:Y:S04]  /*18ec0*/  LDL.LU.64 R122, [R1+0x58] ;  /* 0x00005800017a7983 */ /* 0x000f280000300a00 */
[----:B------:R1:W-:Y:S04]  /*18ed0*/  STL.64 [R1+0xb60], R168 ;  /* 0x000b60a801007387 */ /* 0x0003e80000100a00 */
[----:B------:R-:W4:Y:S04]  /*18ee0*/  LDL.LU.64 R120, [R1+0x38] ;  /* 0x0000380001787983 */ /* 0x000f280000300a00 */
[----:B------:R-:W4:Y:S01]  /*18ef0*/  LDL.LU.64 R118, [R1+0x18] ;  /* 0x0000180001767983 */ /* 0x000f220000300a00 */
[----:B---3--:R-:W-:-:S03]  /*18f00*/  IMAD.WIDE R160, R2, 0x4, R160 ;  /* 0x0000000402a07825 */ /* 0x008fc600078e02a0 */
[----:B------:R-:W-:Y:S01]  /*18f10*/  LDGSTS.E [R3+0x26900], desc[UR4][R188.64], P5 ;  /* 0x26900000bc037fae */ /* 0x000fe2000a921844 */
[----:B------:R-:W-:-:S04]  /*18f20*/  IMAD.WIDE R158, R2, 0x4, R158 ;  /* 0x00000004029e7825 */ /* 0x000fc800078e029e */
[C---:B------:R-:W-:Y:S01]  /*18f30*/  IMAD.WIDE R156, R2.reuse, 0x4, R156 ;  /* 0x00000004029c7825 */ /* 0x040fe200078e029c */
[----:B------:R3:W-:Y:S03]  /*18f40*/  STL.64 [R1+0xb80], R160 ;  /* 0x000b80a001007387 */ /* 0x0007e60000100a00 */
[C---:B------:R-:W-:Y:S01]  /*18f50*/  IMAD.WIDE R150, R2.reuse, 0x4, R150 ;  /* 0x0000000402967825 */ /* 0x040fe200078e0296 */
[----:B------:R3:W-:Y:S03]  /*18f60*/  STL.64 [R1+0xba0], R158 ;  /* 0x000ba09e01007387 */ /* 0x0007e60000100a00 */
[C---:B------:R-:W-:Y:S01]  /*18f70*/  IMAD.WIDE R148, R2.reuse, 0x4, R148 ;  /* 0x0000000402947825 */ /* 0x040fe200078e0294 */
[----:B------:R3:W-:Y:S04]  /*18f80*/  STL.64 [R1+0xbc0], R156 ;  /* 0x000bc09c01007387 */ /* 0x0007e80000100a00 */
[----:B------:R-:W-:Y:S04]  /*18f90*/  STL.64 [R1+0xbe0], R150 ;  /* 0x000be09601007387 */ /* 0x000fe80000100a00 */
[----:B------:R3:W-:Y:S04]  /*18fa0*/  STL.64 [R1+0xc00], R148 ;  /* 0x000c009401007387 */ /* 0x0007e80000100a00 */
        /* <DEDUP_REMOVED lines=8> */
[----:B--2---:R-:W-:-:S04]  /*19030*/  IMAD.WIDE R146, R2, 0x4, R146 ;  /* 0x0000000402927825 */ /* 0x004fc800078e0292 */
[C---:B----4-:R-:W-:Y:S01]  /*19040*/  IMAD.WIDE R144, R2.reuse, 0x4, R144 ;  /* 0x0000000402907825 */ /* 0x050fe200078e0290 */
[----:B------:R-:W-:Y:S03]  /*19050*/  STL.64 [R1+0xc20], R146 ;  /* 0x000c209201007387 */ /* 0x000fe60000100a00 */
[C---:B------:R-:W-:Y:S01]  /*19060*/  IMAD.WIDE R142, R2.reuse, 0x4, R142 ;  /* 0x00000004028e7825 */ /* 0x040fe200078e028e */
[----:B------:R2:W-:Y:S03]  /*19070*/  STL.64 [R1+0xc40], R144 ;  /* 0x000c409001007387 */ /* 0x0005e60000100a00 */
        /* <DEDUP_REMOVED lines=9> */
[----:B------:R-:W-:Y:S03]  /*19110*/  STL.64 [R1+0xcd0], R134 ;  /* 0x000cd08601007387 */ /* 0x000fe60000100a00 */
        /* <DEDUP_REMOVED lines=13> */
[----:B------:R-:W-:Y:S04]  /*191f0*/  STL.64 [R1+0xdb0], R120 ;  /* 0x000db07801007387 */ /* 0x000fe80000100a00 */
[----:B------:R-:W-:Y:S04]  /*19200*/  STL.64 [R1+0xdd0], R118 ;  /* 0x000dd07601007387 */ /* 0x000fe80000100a00 */
[----:B------:R4:W-:Y:S04]  /*19210*/  STL.64 [R1+0xdf0], R60 ;  /* 0x000df03c01007387 */ /* 0x0009e80000100a00 */
        /* <DEDUP_REMOVED lines=10> */
[----:B-1----:R-:W4:Y:S04]  /*192c0*/  LDL.LU.64 R112, [R1+0x18b0] ;  /* 0x0018b00001707983 */ /* 0x002f280000300a00 */
[----:B------:R1:W-:Y:S04]  /*192d0*/  STL.64 [R1+0xee8], R38 ;  /* 0x000ee82601007387 */ /* 0x0003e80000100a00 */
[----:B------:R-:W4:Y:S04]  /*192e0*/  LDL.LU.64 R110, [R1+0x18a8] ;  /* 0x0018a800016e7983 */ /* 0x000f280000300a00 */
[----:B------:R1:W-:Y:S04]  /*192f0*/  STL.64 [R1+0xef8], R36 ;  /* 0x000ef82401007387 */ /* 0x0003e80000100a00 */
[----:B------:R-:W4:Y:S04]  /*19300*/  LDL.LU.64 R108, [R1+0x18a0] ;  /* 0x0018a000016c7983 */ /* 0x000f280000300a00 */
[----:B------:R1:W-:Y:S04]  /*19310*/  STL.64 [R1+0xf08], R34 ;  /* 0x000f082201007387 */ /* 0x0003e80000100a00 */
[----:B------:R-:W4:Y:S04]  /*19320*/  LDL.LU.64 R106, [R1+0x1898] ;  /* 0x00189800016a7983 */ /* 0x000f280000300a00 */
        /* <DEDUP_REMOVED lines=15> */
[----:B---3--:R-:W3:Y:S04]  /*19420*/  LDL.LU.64 R160, [R1+0x578] ;  /* 0x0005780001a07983 */ /* 0x008ee80000300a00 */
[----:B------:R-:W3:Y:S04]  /*19430*/  LDL.LU.64 R158, [R1+0x558] ;  /* 0x00055800019e7983 */ /* 0x000ee80000300a00 */
[----:B------:R-:W3:Y:S04]  /*19440*/  LDL.LU.64 R156, [R1+0x538] ;  /* 0x00053800019c7983 */ /* 0x000ee80000300a00 */
[----:B------:R-:W-:Y:S04]  /*19450*/  LDGSTS.E [R3+0x30d00], desc[UR4][R146.64], P5 ;  /* 0x30d0000092037fae */ /* 0x000fe8000a921844 */
[----:B------:R-:W-:Y:S04]  /*19460*/  LDGSTS.E [R3+0x31100], desc[UR4][R144.64], P5 ;  /* 0x3110000090037fae */ /* 0x000fe8000a921844 */
[----:B------:R-:W3:Y:S04]  /*19470*/  LDL.LU.64 R148, [R1+0x518] ;  /* 0x0005180001947983 */ /* 0x000ee80000300a00 */
[----:B------:R-:W-:Y:S04]  /*19480*/  LDGSTS.E [R3+0x31500], desc[UR4][R142.64], P5 ;  /* 0x315000008e037fae */ /* 0x000fe8000a921844 */
[----:B--2---:R-:W2:Y:S04]  /*19490*/  LDL.LU.64 R144, [R1+0x4f8] ;  /* 0x0004f80001907983 */ /* 0x004ea80000300a00 */
        /* <DEDUP_REMOVED lines=26> */
[----:B------:R1:W-:Y:S01]  /*19640*/  LDGSTS.E [R3+0x37d00], desc[UR4][R34.64], P5 ;  /* 0x37d0000022037fae */ /* 0x0003e2000a921844 */
[----:B----4-:R-:W-:-:S04]  /*19650*/  IMAD.WIDE R250, R2, 0x4, R196 ;  /* 0x0000000402fa7825 */ /* 0x010fc800078e02c4 */
[C---:B------:R-:W-:Y:S01]  /*19660*/  IMAD.WIDE R246, R2.reuse, 0x4, R194 ;  /* 0x0000000402f67825 */ /* 0x040fe200078e02c2 */
[----:B------:R-:W-:Y:S03]  /*19670*/  LDGSTS.E [R4+0x20200], desc[UR4][R250.64], P5 ;  /* 0x20200000fa047fae */ /* 0x000fe6000a921844 */
[C---:B------:R-:W-:Y:S01]  /*19680*/  IMAD.WIDE R230, R2.reuse, 0x4, R188 ;  /* 0x0000000402e67825 */ /* 0x040fe200078e02bc */
[----:B------:R-:W4:Y:S04]  /*19690*/  LDL.LU.64 R194, [R1+0x4b8] ;  /* 0x0004b80001c27983 */ /* 0x000f280000300a00 */
[----:B------:R-:W4:Y:S01]  /*196a0*/  LDL.LU.64 R188, [R1+0x498] ;  /* 0x0004980001bc7983 */ /* 0x000f220000300a00 */
[----:B------:R-:W-:-:S03]  /*196b0*/  IMAD.WIDE R228, R2, 0x4, R186 ;  /* 0x0000000402e47825 */ /* 0x000fc600078e02ba */
[----:B------:R-:W-:Y:S04]  /*196c0*/  STL.64 [R1+0x650], R250 ;  /* 0x000650fa01007387 */ /* 0x000fe80000100a00 */
[----:B------:R-:W4:Y:S01]  /*196d0*/  LDL.LU.64 R186, [R1+0x478] ;  /* 0x0004780001ba7983 */ /* 0x000f220000300a00 */
[----:B------:R-:W-:-:S03]  /*196e0*/  IMAD.WIDE R226, R2, 0x4, R184 ;  /* 0x0000000402e27825 */ /* 0x000fc600078e02b8 */
[----:B------:R-:W-:Y:S01]  /*196f0*/  STL.64 [R1+0x670], R246 ;  /* 0x000670f601007387 */ /* 0x000fe20000100a00 */
[----:B------:R-:W-:-:S03]  /*19700*/  IMAD.WIDE R216, R2, 0x4, R168 ;  /* 0x0000000402d87825 */ /* 0x000fc600078e02a8 */
[----:B------:R-:W4:Y:S01]  /*19710*/  LDL.LU.64 R184, [R1+0x458] ;  /* 0x0004580001b87983 */ /* 0x000f220000300a00 */
[----:B---3--:R-:W-:-:S03]  /*19720*/  IMAD.WIDE R214, R2, 0x4, R160 ;  /* 0x0000000402d67825 */ /* 0x008fc600078e02a0 */
[----:B------:R-:W-:Y:S01]  /*19730*/  STL.64 [R1+0x690], R230 ;  /* 0x000690e601007387 */ /* 0x000fe20000100a00 */
[----:B------:R-:W-:-:S03]  /*19740*/  IMAD.WIDE R212, R2, 0x4, R158 ;  /* 0x0000000402d47825 */ /* 0x000fc600078e029e */
[----:B------:R-:W3:Y:S01]  /*19750*/  LDL.LU.64 R168, [R1+0x438] ;  /* 0x0004380001a87983 */ /* 0x000ee20000300a00 */
[----:B------:R-:W-:-:S03]  /*19760*/  IMAD.WIDE R210, R2, 0x4, R156 ;  /* 0x0000000402d27825 */ /* 0x000fc600078e029c */
[----:B------:R-:W3:Y:S04]  /*19770*/  LDL.LU.64 R160, [R1+0x418] ;  /* 0x0004180001a07983 */ /* 0x000ee80000300a00 */
[----:B------:R-:W-:Y:S04]  /*19780*/  STL.64 [R1+0x6b0], R228 ;  /* 0x0006b0e401007387 */ /* 0x000fe80000100a00 */
[----:B------:R-:W3:Y:S04]  /*19790*/  LDL.LU.64 R158, [R1+0x3f0] ;  /* 0x0003f000019e7983 */ /* 0x000ee80000300a00 */
[----:B------:R-:W-:Y:S01]  /*197a0*/  STL.64 [R1+0x6d0], R226 ;  /* 0x0006d0e201007387 */ /* 0x000fe20000100a00 */
[----:B------:R-:W-:-:S03]  /*197b0*/  IMAD.WIDE R206, R2, 0x4, R148 ;  /* 0x0000000402ce7825 */ /* 0x000fc600078e0294 */
[----:B------:R-:W3:Y:S04]  /*197c0*/  LDL.LU.64 R156, [R1+0x3d0] ;  /* 0x0003d000019c7983 */ /* 0x000ee80000300a00 */
[----:B------:R-:W-:Y:S01]  /*197d0*/  STL.64 [R1+0x6f0], R216 ;  /* 0x0006f0d801007387 */ /* 0x000fe20000100a00 */
[----:B--2---:R-:W-:-:S03]  /*197e0*/  IMAD.WIDE R196, R2, 0x4, R146 ;  /* 0x0000000402c47825 */ /* 0x004fc600078e0292 */
[----:B------:R-:W2:Y:S04]  /*197f0*/  LDL.LU.64 R150, [R1+0x3b0] ;  /* 0x0003b00001967983 */ /* 0x000ea80000300a00 */
[----:B------:R-:W-:Y:S04]  /*19800*/  STL.64 [R1+0x710], R214 ;  /* 0x000710d601007387 */ /* 0x000fe80000100a00 */
[----:B------:R-:W2:Y:S01]  /*19810*/  LDL.LU.64 R148, [R1+0x390] ;  /* 0x0003900001947983 */ /* 0x000ea20000300a00 */
[----:B------:R-:W-:-:S03]  /*19820*/  IMAD.WIDE R198, R2, 0x4, R144 ;  /* 0x0000000402c67825 */ /* 0x000fc600078e0290 */
[----:B------:R-:W-:Y:S04]  /*19830*/  STL.64 [R1+0x730], R212 ;  /* 0x000730d401007387 */ /* 0x000fe80000100a00 */
[----:B------:R-:W2:Y:S04]  /*19840*/  LDL.LU.64 R146, [R1+0x370] ;  /* 0x0003700001927983 */ /* 0x000ea80000300a00 */
[----:B------:R-:W2:Y:S04]  /*19850*/  LDL.LU.64 R144, [R1+0x350] ;  /* 0x0003500001907983 */ /* 0x000ea80000300a00 */
[----:B------:R-:W-:Y:S04]  /*19860*/  STL.64 [R1+0x750], R210 ;  /* 0x000750d201007387 */ /* 0x000fe80000100a00 */
[----:B------:R-:W2:Y:S04]  /*19870*/  LDL.LU.64 R142, [R1+0x330] ;  /* 0x00033000018e7983 */ /* 0x000ea80000300a00 */
[----:B------:R-:W-:Y:S04]  /*19880*/  STL.64 [R1+0x770], R206 ;  /* 0x000770ce01007387 */ /* 0x000fe80000100a00 */
[----:B------:R-:W2:Y:S04]  /*19890*/  LDL.LU.64 R140, [R1+0x310] ;  /* 0x00031000018c7983 */ /* 0x000ea80000300a00 */
[----:B------:R-:W-:Y:S04]  /*198a0*/  STL.64 [R1+0x790], R198 ;  /* 0x000790c601007387 */ /* 0x000fe80000100a00 */
[----:B------:R-:W2:Y:S04]  /*198b0*/  LDL.LU.64 R138, [R1+0x2f0] ;  /* 0x0002f000018a7983 */ /* 0x000ea80000300a00 */
[----:B------:R2:W-:Y:S04]  /*198c0*/  STL.64 [R1+0x7b0], R196 ;  /* 0x0007b0c401007387 */ /* 0x0005e80000100a00 */
[----:B------:R-:W2:Y:S01]  /*198d0*/  LDL.LU.64 R136, [R1+0x2d0] ;  /* 0x0002d00001887983 */ /* 0x000ea20000300a00 */
[----:B-1----:R-:W-:-:S03]  /*198e0*/  IMAD.WIDE R60, R2, 0x4, R88 ;  /* 0x00000004023c7825 */ /* 0x002fc600078e0258 */
        /* <DEDUP_REMOVED lines=10> */
[----:B------:R-:W-:Y:S01]  /*19990*/  LDGSTS.E [R4+0x22e00], desc[UR4][R196.64], P5 ;  /* 0x22e00000c4047fae */ /* 0x000fe2000a921844 */
[----:B----4-:R-:W-:-:S04]  /*199a0*/  IMAD.WIDE R194, R2, 0x4, R194 ;  /* 0x0000000402c27825 */ /* 0x010fc800078e02c2 */
[C---:B------:R-:W-:Y:S01]  /*199b0*/  IMAD.WIDE R188, R2.reuse, 0x4, R188 ;  /* 0x0000000402bc7825 */ /* 0x040fe200078e02bc */
[----:B------:R-:W-:Y:S04]  /*199c0*/  STL.64 [R1+0x7d0], R194 ;  /* 0x0007d0c201007387 */ /* 0x000fe80000100a00 */
[----:B------:R4:W-:Y:S01]  /*199d0*/  STL.64 [R1+0x7f0], R188 ;  /* 0x0007f0bc01007387 */ /* 0x0009e20000100a00 */
[----:B------:R-:W-:-:S03]  /*199e0*/  IMAD.WIDE R186, R2, 0x4, R186 ;  /* 0x0000000402ba7825 */ /* 0x000fc600078e02ba */
[----:B------:R-:W4:Y:S04]  /*199f0*/  LDL.LU.64 R134, [R1+0x2b0] ;  /* 0x0002b00001867983 */ /* 0x000f280000300a00 */
[----:B------:R-:W-:Y:S04]  /*19a00*/  STL.64 [R1+0x810], R186 ;  /* 0x000810ba01007387 */ /* 0x000fe80000100a00 */
[----:B------:R-:W4:Y:S01]  /*19a10*/  LDL.LU.64 R132, [R1+0x290] ;  /* 0x0002900001847983 */ /* 0x000f220000300a00 */
[----:B------:R-:W-:-:S03]  /*19a20*/  IMAD.WIDE R184, R2, 0x4, R184 ;  /* 0x0000000402b87825 */ /* 0x000fc600078e02b8 */
[----:B------:R-:W-:Y:S01]  /*19a30*/  LDGSTS.E [R4+0x23200], desc[UR4][R194.64], P5 ;  /* 0x23200000c2047fae */ /* 0x000fe2000a921844 */
[----:B---3--:R-:W-:-:S03]  /*19a40*/  IMAD.WIDE R168, R2, 0x4, R168 ;  /* 0x0000000402a87825 */ /* 0x008fc600078e02a8 */
[----:B------:R-:W-:Y:S01]  /*19a50*/  STL.64 [R1+0x830], R184 ;  /* 0x000830b801007387 */ /* 0x000fe20000100a00 */
[----:B------:R-:W-:-:S03]  /*19a60*/  IMAD.WIDE R160, R2, 0x4, R160 ;  /* 0x0000000402a07825 */ /* 0x000fc600078e02a0 */
[----:B------:R-:W-:Y:S04]  /*19a70*/  STL.64 [R1+0x850], R168 ;  /* 0x000850a801007387 */ /* 0x000fe80000100a00 */
[----:B------:R-:W3:Y:S01]  /*19a80*/  LDL.LU.64 R130, [R1+0x270] ;  /* 0x0002700001827983 */ /* 0x000ee20000300a00 */
[----:B------:R-:W-:-:S03]  /*19a90*/  IMAD.WIDE R158, R2, 0x4, R158 ;  /* 0x00000004029e7825 */ /* 0x000fc600078e029e */
[----:B------:R-:W-:Y:S04]  /*19aa0*/  STL.64 [R1+0x870], R160 ;  /* 0x000870a001007387 */ /* 0x000fe80000100a00 */
[----:B------:R-:W3:Y:S01]  /*19ab0*/  LDL.LU.64 R128, [R1+0x250] ;  /* 0x0002500001807983 */ /* 0x000ee20000300a00 */
[----:B------:R-:W-:-:S03]  /*19ac0*/  IMAD.WIDE R156, R2, 0x4, R156 ;  /* 0x00000004029c7825 */ /* 0x000fc600078e029c */
[----:B------:R-:W-:Y:S04]  /*19ad0*/  STL.64 [R1+0x890], R158 ;  /* 0x0008909e01007387 */ /* 0x000fe80000100a00 */
[----:B------:R-:W-:Y:S01]  /*19ae0*/  STL.64 [R1+0x8d0], R156 ;  /* 0x0008d09c01007387 */ /* 0x000fe20000100a00 */
[----:B--2---:R-:W-:-:S03]  /*19af0*/  IMAD.WIDE R150, R2, 0x4, R150 ;  /* 0x0000000402967825 */ /* 0x004fc600078e0296 */
[----:B------:R-:W2:Y:S04]  /*19b00*/  LDL.LU.64 R126, [R1+0x230] ;  /* 0x00023000017e7983 */ /* 0x000ea80000300a00 */
[----:B------:R-:W-:Y:S01]  /*19b10*/  STL.64 [R1+0x910], R150 ;  /* 0x0009109601007387 */ /* 0x000fe20000100a00 */
[----:B------:R-:W-:-:S03]  /*19b20*/  IMAD.WIDE R148, R2, 0x4, R148 ;  /* 0x0000000402947825 */ /* 0x000fc600078e0294 */
[----:B------:R-:W2:Y:S01]  /*19b30*/  LDL.LU.64 R124, [R1+0x210] ;  /* 0x00021000017c7983 */ /* 0x000ea20000300a00 */
[----:B------:R-:W-:-:S03]  /*19b40*/  IMAD.WIDE R146, R2, 0x4, R146 ;  /* 0x0000000402927825 */ /* 0x000fc600078e0292 */
[----:B------:R1:W-:Y:S01]  /*19b50*/  STL.64 [R1+0x930], R148 ;  /* 0x0009309401007387 */ /* 0x0003e20000100a00 */
[----:B------:R-:W-:-:S03]  /*19b60*/  IMAD.WIDE R144, R2, 0x4, R144 ;  /* 0x0000000402907825 */ /* 0x000fc600078e0290 */
[----:B------:R-:W-:Y:S04]  /*19b70*/  STL.64 [R1+0x950], R146 ;  /* 0x0009509201007387 */ /* 0x000fe80000100a00 */
[----:B------:R-:W2:Y:S01]  /*19b80*/  LDL.LU.64 R122, [R1+0x1f0] ;  /* 0x0001f000017a7983 */ /* 0x000ea20000300a00 */
[----:B------:R-:W-:-:S03]  /*19b90*/  IMAD.WIDE R142, R2, 0x4, R142 ;  /* 0x00000004028e7825 */ /* 0x000fc600078e028e */
[----:B------:R-:W2:Y:S04]  /*19ba0*/  LDL.LU.64 R120, [R1+0x1d0] ;  /* 0x0001d00001787983 */ /* 0x000ea80000300a00 */
[----:B------:R1:W-:Y:S01]  /*19bb0*/  STL.64 [R1+0x970], R144 ;  /* 0x0009709001007387 */ /* 0x0003e20000100a00 */
[----:B------:R-:W-:-:S03]  /*19bc0*/  IMAD.WIDE R140, R2, 0x4, R140 ;  /* 0x00000004028c7825 */ /* 0x000fc600078e028c */
[----:B------:R-:W2:Y:S04]  /*19bd0*/  LDL.LU.64 R118, [R1+0x1b0] ;  /* 0x0001b00001767983 */ /* 0x000ea80000300a00 */
[----:B------:R-:W2:Y:S01]  /*19be0*/  LDL.LU.64 R58, [R1+0x190] ;  /* 0x00019000013a7983 */ /* 0x000ea20000300a00 */
[----:B------:R-:W-:-:S03]  /*19bf0*/  IMAD.WIDE R138, R2, 0x4, R138 ;  /* 0x00000004028a7825 */ /* 0x000fc600078e028a */
[----:B------:R1:W-:Y:S04]  /*19c00*/  STL.64 [R1+0x990], R142 ;  /* 0x0009908e01007387 */ /* 0x0003e80000100a00 */
[----:B------:R-:W2:Y:S04]  /*19c10*/  LDL.LU.64 R56, [R1+0x170] ;  /* 0x0001700001387983 */ /* 0x000ea80000300a00 */
[----:B------:R-:W2:Y:S01]  /*19c20*/  LDL.LU.64 R54, [R1+0x150] ;  /* 0x0001500001367983 */ /* 0x000ea20000300a00 */
[----:B------:R-:W-:-:S03]  /*19c30*/  IMAD.WIDE R136, R2, 0x4, R136 ;  /* 0x0000000402887825 */ /* 0x000fc600078e0288 */
[----:B------:R-:W-:Y:S04]  /*19c40*/  STL.64 [R1+0x9b0], R140 ;  /* 0x0009b08c01007387 */ /* 0x000fe80000100a00 */
[----:B------:R-:W2:Y:S04]  /*19c50*/  LDL.LU.64 R52, [R1+0x130] ;  /* 0x0001300001347983 */ /* 0x000ea80000300a00 */
[----:B------:R-:W2:Y:S04]  /*19c60*/  LDL.LU.64 R50, [R1+0x110] ;  /* 0x0001100001327983 */ /* 0x000ea80000300a00 */
[----:B------:R1:W-:Y:S04]  /*19c70*/  STL.64 [R1+0x9d0], R138 ;  /* 0x0009d08a01007387 */ /* 0x0003e80000100a00 */
[----:B------:R-:W2:Y:S04]  /*19c80*/  LDL.LU.64 R48, [R1+0xf0] ;  /* 0x0000f00001307983 */ /* 0x000ea80000300a00 */
[----:B------:R-:W2:Y:S04]  /*19c90*/  LDL.LU.64 R46, [R1+0xd0] ;  /* 0x0000d000012e7983 */ /* 0x000ea80000300a00 */
[----:B------:R1:W-:Y:S04]  /*19ca0*/  STL.64 [R1+0x9f0], R136 ;  /* 0x0009f08801007387 */ /* 0x0003e80000100a00 */
[----:B------:R-:W2:Y:S04]  /*19cb0*/  LDL.LU.64 R44, [R1+0xb0] ;  /* 0x0000b000012c7983 */ /* 0x000ea80000300a00 */
[----:B------:R-:W2:Y:S04]  /*19cc0*/  LDL.LU.64 R42, [R1+0x90] ;  /* 0x00009000012a7983 */ /* 0x000ea80000300a00 */
[----:B------:R-:W-:Y:S04]  /*19cd0*/  LDGSTS.E [R4+0x23600], desc[UR4][R188.64], P5 ;  /* 0x23600000bc047fae */ /* 0x000fe8000a921844 */
[----:B------:R1:W-:Y:S04]  /*19ce0*/  LDGSTS.E [R4+0x23a00], desc[UR4][R186.64], P5 ;  /* 0x23a00000ba047fae */ /* 0x0003e8000a921844 */
        /* <DEDUP_REMOVED lines=13> */
[----:B----4-:R-:W-:-:S05]  /*19dc0*/  IMAD.WIDE R134, R2, 0x4, R134 ;  /* 0x0000000402867825 */ /* 0x010fca00078e0286 */
[----:B------:R-:W-:Y:S01]  /*19dd0*/  STL.64 [R1+0xa10], R134 ;  /* 0x000a108601007387 */ /* 0x000fe20000100a00 */
[----:B------:R-:W-:-:S03]  /*19de0*/  IMAD.WIDE R132, R2, 0x4, R132 ;  /* 0x0000000402847825 */ /* 0x000fc600078e0284 */
[----:B------:R-:W4:Y:S04]  /*19df0*/  LDL.LU.64 R40, [R1+0x70] ;  /* 0x0000700001287983 */ /* 0x000f280000300a00 */
[----:B------:R-:W4:Y:S04]  /*19e00*/  LDL.LU.64 R38, [R1+0x50] ;  /* 0x0000500001267983 */ /* 0x000f280000300a00 */
[----:B------:R-:W-:Y:S04]  /*19e10*/  STL.64 [R1+0xa30], R132 ;  /* 0x000a308401007387 */ /* 0x000fe80000100a00 */
[----:B------:R-:W4:Y:S04]  /*19e20*/  LDL.LU.64 R36, [R1+0x30] ;  /* 0x0000300001247983 */ /* 0x000f280000300a00 */
[----:B------:R-:W4:Y:S01]  /*19e30*/  LDL.LU.64 R34, [R1+0x10] ;  /* 0x0000100001227983 */ /* 0x000f220000300a00 */
[----:B---3--:R-:W-:-:S03]  /*19e40*/  IMAD.WIDE R130, R2, 0x4, R130 ;  /* 0x0000000402827825 */ /* 0x008fc600078e0282 */
[----:B------:R-:W-:Y:S01]  /*19e50*/  LDGSTS.E [R4+0x27200], desc[UR4][R134.64], P5 ;  /* 0x2720000086047fae */ /* 0x000fe2000a921844 */
[----:B------:R-:W-:-:S03]  /*19e60*/  IMAD.WIDE R128, R2, 0x4, R128 ;  /* 0x0000000402807825 */ /* 0x000fc600078e0280 */
[----:B------:R-:W-:Y:S04]  /*19e70*/  STL.64 [R1+0xa50], R130 ;  /* 0x000a508201007387 */ /* 0x000fe80000100a00 */
[----:B------:R-:W-:Y:S04]  /*19e80*/  STL.64 [R1+0xa70], R128 ;  /* 0x000a708001007387 */ /* 0x000fe80000100a00 */
[----:B------:R-:W-:Y:S01]  /*19e90*/  LDGSTS.E [R4+0x27600], desc[UR4][R132.64], P5 ;  /* 0x2760000084047fae */ /* 0x000fe2000a921844 */
[----:B--2---:R-:W-:-:S03]  /*19ea0*/  IMAD.WIDE R126, R2, 0x4, R126 ;  /* 0x00000004027e7825 */ /* 0x004fc600078e027e */
[----:B------:R-:W-:Y:S01]  /*19eb0*/  LDGSTS.E [R4+0x27a00], desc[UR4][R130.64], P5 ;  /* 0x27a0000082047fae */ /* 0x000fe2000a921844 */
[----:B------:R-:W-:-:S03]  /*19ec0*/  IMAD.WIDE R124, R2, 0x4, R124 ;  /* 0x00000004027c7825 */ /* 0x000fc600078e027c */
[----:B------:R-:W-:Y:S04]  /*19ed0*/  STL.64 [R1+0xa90], R126 ;  /* 0x000a907e01007387 */ /* 0x000fe80000100a00 */
[----:B------:R-:W-:Y:S04]  /*19ee0*/  STL.64 [R1+0xab0], R124 ;  /* 0x000ab07c01007387 */ /* 0x000fe80000100a00 */
[----:B------:R-:W-:Y:S04]  /*19ef0*/  LDGSTS.E [R4+0x27e00], desc[UR4][R128.64], P5 ;  /* 0x27e0000080047fae */ /* 0x000fe8000a921844 */
[----:B------:R-:W-:Y:S01]  /*19f00*/  LDGSTS.E [R4+0x30200], desc[UR4][R126.64], P5 ;  /* 0x302000007e047fae */ /* 0x000fe2000a921844 */
[----:B------:R-:W-:-:S03]  /*19f10*/  IMAD.WIDE R122, R2, 0x4, R122 ;  /* 0x00000004027a7825 */ /* 0x000fc600078e027a */
[----:B------:R-:W-:Y:S01]  /*19f20*/  LDGSTS.E [R4+0x30600], desc[UR4][R124.64], P5 ;  /* 0x306000007c047fae */ /* 0x000fe2000a921844 */
[----:B------:R-:W-:-:S03]  /*19f30*/  IMAD.WIDE R120, R2, 0x4, R120 ;  /* 0x0000000402787825 */ /* 0x000fc600078e0278 */
        /* <DEDUP_REMOVED lines=38> */
[----:B------:R-:W-:Y:S04]  /*1a1a0*/  LDGSTS.E [R4+0x32600], desc[UR4][R78.64], P5 ;  /* 0x326000004e047fae */ /* 0x000fe8000a921844 */
[----:B------:R-:W-:Y:S04]  /*1a1b0*/  LDGSTS.E [R4+0x32a00], desc[UR4][R76.64], P5 ;  /* 0x32a000004c047fae */ /* 0x000fe8000a921844 */
[----:B------:R-:W-:Y:S04]  /*1a1c0*/  LDGSTS.E [R4+0x32e00], desc[UR4][R74.64], P5 ;  /* 0x32e000004a047fae */ /* 0x000fe8000a921844 */
[----:B------:R-:W-:Y:S04]  /*1a1d0*/  LDGSTS.E [R4+0x33200], desc[UR4][R72.64], P5 ;  /* 0x3320000048047fae */ /* 0x000fe8000a921844 */
[----:B------:R-:W-:Y:S01]  /*1a1e0*/  LDGSTS.E [R4+0x33600], desc[UR4][R70.64], P5 ;  /* 0x3360000046047fae */ /* 0x000fe2000a921844 */
[----:B----4-:R-:W-:-:S04]  /*1a1f0*/  IMAD.WIDE R68, R2, 0x4, R40 ;  /* 0x0000000402447825 */ /* 0x010fc800078e0228 */
[C---:B------:R-:W-:Y:S01]  /*1a200*/  IMAD.WIDE R66, R2.reuse, 0x4, R38 ;  /* 0x0000000402427825 */ /* 0x040fe200078e0226 */
[----:B------:R-:W-:Y:S03]  /*1a210*/  STL.64 [R1+0xc50], R68 ;  /* 0x000c504401007387 */ /* 0x000fe60000100a00 */
[C---:B------:R-:W-:Y:S01]  /*1a220*/  IMAD.WIDE R64, R2.reuse, 0x4, R36 ;  /* 0x0000000402407825 */ /* 0x040fe200078e0224 */
[----:B------:R-:W-:Y:S03]  /*1a230*/  STL.64 [R1+0xc70], R66 ;  /* 0x000c704201007387 */ /* 0x000fe60000100a00 */
[C---:B------:R-:W-:Y:S01]  /*1a240*/  IMAD.WIDE R62, R2.reuse, 0x4, R34 ;  /* 0x00000004023e7825 */ /* 0x040fe200078e0222 */
[----:B------:R-:W-:Y:S04]  /*1a250*/  STL.64 [R1+0xc90], R64 ;  /* 0x000c904001007387 */ /* 0x000fe80000100a00 */
[----:B------:R-:W-:Y:S04]  /*1a260*/  STL.64 [R1+0xca8], R62 ;  /* 0x000ca83e01007387 */ /* 0x000fe80000100a00 */
        /* <DEDUP_REMOVED lines=17> */
[----:B------:R2:W-:Y:S04]  /*1a380*/  STL.64 [R1+0xe70], R34 ;  /* 0x000e702201007387 */ /* 0x0005e80000100a00 */
[----:B------:R-:W3:Y:S04]  /*1a390*/  LDL.LU.64 R196, [R1+0x630] ;  /* 0x0006300001c47983 */ /* 0x000ee80000300a00 */
[----:B------:R-:W4:Y:S04]  /*1a3a0*/  LDL.LU.64 R188, [R1+0x610] ;  /* 0x0006100001bc7983 */ /* 0x000f280000300a00 */
[----:B-1----:R-:W2:Y:S04]  /*1a3b0*/  LDL.LU.64 R148, [R1+0x5f0] ;  /* 0x0005f00001947983 */ /* 0x002ea80000300a00 */
        /* <DEDUP_REMOVED lines=28> */
[----:B---3--:R-:W-:-:S05]  /*1a580*/  IMAD.WIDE R96, R2, 0x4, R196 ;  /* 0x0000000402607825 */ /* 0x008fca00078e02c4 */
[----:B------:R-:W-:Y:S01]  /*1a590*/  STL.64 [R1+0x658], R96 ;  /* 0x0006586001007387 */ /* 0x000fe20000100a00 */
[----:B--2---:R-:W-:-:S03]  /*1a5a0*/  IMAD.WIDE R94, R2, 0x4, R148 ;  /* 0x00000004025e7825 */ /* 0x004fc600078e0294 */
[----:B------:R-:W2:Y:S04]  /*1a5b0*/  LDL.LU.64 R198, [R1+0x490] ;  /* 0x0004900001c67983 */ /* 0x000ea80000300a00 */
[----:B------:R-:W1:Y:S01]  /*1a5c0*/  LDL.LU.64 R142, [R1+0x470] ;  /* 0x00047000018e7983 */ /* 0x000e620000300a00 */
[----:B----4-:R-:W-:-:S03]  /*1a5d0*/  IMAD.WIDE R92, R2, 0x4, R144 ;  /* 0x00000004025c7825 */ /* 0x010fc600078e0290 */
[----:B------:R-:W3:Y:S04]  /*1a5e0*/  LDL.LU.64 R216, [R1+0x450] ;  /* 0x0004500001d87983 */ /* 0x000ee80000300a00 */
[----:B------:R-:W-:Y:S01]  /*1a5f0*/  STL.64 [R1+0x698], R94 ;  /* 0x0006985e01007387 */ /* 0x000fe20000100a00 */
[----:B------:R-:W-:-:S03]  /*1a600*/  IMAD.WIDE R210, R2, 0x4, R184 ;  /* 0x0000000402d27825 */ /* 0x000fc600078e02b8 */
[----:B------:R-:W4:Y:S04]  /*1a610*/  LDL.LU.64 R214, [R1+0x430] ;  /* 0x0004300001d67983 */ /* 0x000f280000300a00 */
[----:B------:R-:W-:Y:S01]  /*1a620*/  STL.64 [R1+0x6d8], R92 ;  /* 0x0006d85c01007387 */ /* 0x000fe20000100a00 */
[----:B------:R-:W-:-:S03]  /*1a630*/  IMAD.WIDE R250, R2, 0x4, R194 ;  /* 0x0000000402fa7825 */ /* 0x000fc600078e02c2 */
[----:B------:R-:W2:Y:S04]  /*1a640*/  LDL.LU.64 R184, [R1+0x410] ;  /* 0x0004100001b87983 */ /* 0x000ea80000300a00 */
[----:B------:R-:W2:Y:S01]  /*1a650*/  LDL.LU.64 R150, [R1+0x3e8] ;  /* 0x0003e80001967983 */ /* 0x000ea20000300a00 */
[----:B------:R-:W-:-:S03]  /*1a660*/  IMAD.WIDE R228, R2, 0x4, R146 ;  /* 0x0000000402e47825 */ /* 0x000fc600078e0292 */
[----:B------:R-:W2:Y:S04]  /*1a670*/  LDL.LU.64 R194, [R1+0x3c8] ;  /* 0x0003c80001c27983 */ /* 0x000ea80000300a00 */
[----:B------:R-:W2:Y:S04]  /*1a680*/  LDL.LU.64 R148, [R1+0x3a8] ;  /* 0x0003a80001947983 */ /* 0x000ea80000300a00 */
[----:B------:R-:W2:Y:S04]  /*1a690*/  LDL.LU.64 R196, [R1+0x388] ;  /* 0x0003880001c47983 */ /* 0x000ea80000300a00 */
[----:B------:R-:W2:Y:S04]  /*1a6a0*/  LDL.LU.64 R144, [R1+0x368] ;  /* 0x0003680001907983 */ /* 0x000ea80000300a00 */
[----:B------:R-:W2:Y:S01]  /*1a6b0*/  LDL.LU.64 R146, [R1+0x348] ;  /* 0x0003480001927983 */ /* 0x000ea20000300a00 */
[----:B------:R-:W-:-:S03]  /*1a6c0*/  IMAD.WIDE R98, R2, 0x4, R186 ;  /* 0x0000000402627825 */ /* 0x000fc600078e02ba */
[----:B------:R-:W-:Y:S01]  /*1a6d0*/  LDGSTS.E [R7+0x20300], desc[UR4][R96.64], P5 ;  /* 0x2030000060077fae */ /* 0x000fe2000a921844 */
[----:B------:R-:W-:-:S03]  /*1a6e0*/  IMAD.WIDE R186, R2, 0x4, R156 ;  /* 0x0000000402ba7825 */ /* 0x000fc600078e029c */
[----:B------:R-:W2:Y:S01]  /*1a6f0*/  LDL.LU.64 R156, [R1+0x328] ;  /* 0x00032800019c7983 */ /* 0x000ea20000300a00 */
[----:B------:R-:W-:-:S03]  /*1a700*/  IMAD.WIDE R226, R2, 0x4, R212 ;  /* 0x0000000402e27825 */ /* 0x000fc600078e02d4 */
[----:B------:R-:W2:Y:S04]  /*1a710*/  LDL.LU.64 R212, [R1+0x308] ;  /* 0x0003080001d47983 */ /* 0x000ea80000300a00 */
[----:B------:R-:W2:Y:S04]  /*1a720*/  LDL.LU.64 R138, [R1+0x2e8] ;  /* 0x0002e800018a7983 */ /* 0x000ea80000300a00 */
[----:B------:R-:W2:Y:S04]  /*1a730*/  LDL.LU.64 R136, [R1+0x2c8] ;  /* 0x0002c80001887983 */ /* 0x000ea80000300a00 */
[----:B------:R-:W2:Y:S01]  /*1a740*/  LDL.LU.64 R140, [R1+0x2a8] ;  /* 0x0002a800018c7983 */ /* 0x000ea20000300a00 */
[----:B-1----:R-:W-:-:S03]  /*1a750*/  IMAD.WIDE R34, R2, 0x4, R142 ;  /* 0x0000000402227825 */ /* 0x002fc600078e028e */
[----:B------:R-:W2:Y:S01]  /*1a760*/  LDL.LU.64 R142, [R1+0x288] ;  /* 0x00028800018e7983 */ /* 0x000ea20000300a00 */
[----:B---3--:R-:W-:-:S04]  /*1a770*/  IMAD.WIDE R206, R2, 0x4, R216 ;  /* 0x0000000402ce7825 */ /* 0x008fc800078e02d8 */
[----:B----4-:R-:W-:-:S04]  /*1a780*/  IMAD.WIDE R246, R2, 0x4, R214 ;  /* 0x0000000402f67825 */ /* 0x010fc800078e02d6 */
[C---:B--2---:R-:W-:Y:S02]  /*1a790*/  IMAD.WIDE R230, R2.reuse, 0x4, R150 ;  /* 0x0000000402e67825 */ /* 0x044fe400078e0296 */
[----:B------:R-:W2:Y:S02]  /*1a7a0*/  LDL.LU.64 R150, [R1+0x268] ;  /* 0x0002680001967983 */ /* 0x000ea40000300a00 */
[C---:B------:R-:W-:Y:S02]  /*1a7b0*/  IMAD.WIDE R214, R2.reuse, 0x4, R148 ;  /* 0x0000000402d67825 */ /* 0x040fe400078e0294 */
[----:B------:R-:W3:Y:S02]  /*1a7c0*/  LDL.LU.64 R148, [R1+0x248] ;  /* 0x0002480001947983 */ /* 0x000ee40000300a00 */
[C---:B------:R-:W-:Y:S02]  /*1a7d0*/  IMAD.WIDE R216, R2.reuse, 0x4, R144 ;  /* 0x0000000402d87825 */ /* 0x040fe400078e0290 */
[----:B------:R-:W4:Y:S02]  /*1a7e0*/  LDL.LU.64 R144, [R1+0x228] ;  /* 0x0002280001907983 */ /* 0x000f240000300a00 */
[----:B------:R-:W-:-:S02]  /*1a7f0*/  IMAD.WIDE R100, R2, 0x4, R146 ;  /* 0x0000000402647825 */ /* 0x000fc400078e0292 */
[----:B------:R-:W4:Y:S04]  /*1a800*/  LDL.LU.64 R146, [R1+0x208] ;  /* 0x0002080001927983 */ /* 0x000f280000300a00 */
[----:B------:R-:W4:Y:S04]  /*1a810*/  LDL.LU.64 R126, [R1+0x1e8] ;  /* 0x0001e800017e7983 */ /* 0x000f280000300a00 */
[----:B------:R-:W4:Y:S04]  /*1a820*/  LDL.LU.64 R124, [R1+0x1c8] ;  /* 0x0001c800017c7983 */ /* 0x000f280000300a00 */
[----:B------:R-:W4:Y:S01]  /*1a830*/  LDL.LU.64 R122, [R1+0x1a8] ;  /* 0x0001a800017a7983 */ /* 0x000f220000300a00 */
[----:B------:R-:W-:-:S03]  /*1a840*/  IMAD.WIDE R90, R2, 0x4, R138 ;  /* 0x00000004025a7825 */ /* 0x000fc600078e028a */
[----:B------:R-:W4:Y:S01]  /*1a850*/  LDL.LU.64 R120, [R1+0x188] ;  /* 0x0001880001787983 */ /* 0x000f220000300a00 */
[----:B------:R-:W-:-:S03]  /*1a860*/  IMAD.WIDE R88, R2, 0x4, R136 ;  /* 0x0000000402587825 */ /* 0x000fc600078e0288 */
[----:B------:R-:W4:Y:S04]  /*1a870*/  LDL.LU.64 R118, [R1+0x168] ;  /* 0x0001680001767983 */ /* 0x000f280000300a00 */
[----:B------:R-:W4:Y:S01]  /*1a880*/  LDL.LU.64 R132, [R1+0x148] ;  /* 0x0001480001847983 */ /* 0x000f220000300a00 */
[----:B------:R-:W-:-:S03]  /*1a890*/  IMAD.WIDE R86, R2, 0x4, R140 ;  /* 0x0000000402567825 */ /* 0x000fc600078e028c */
[----:B------:R-:W-:Y:S04]  /*1a8a0*/  STL.64 [R1+0x998], R90 ;  /* 0x0009985a01007387 */ /* 0x000fe80000100a00 */
[----:B------:R-:W4:Y:S04]  /*1a8b0*/  LDL.LU.64 R130, [R1+0x128] ;  /* 0x0001280001827983 */ /* 0x000f280000300a00 */
[----:B------:R-:W4:Y:S04]  /*1a8c0*/  LDL.LU.64 R134, [R1+0x108] ;  /* 0x0001080001867983 */ /* 0x000f280000300a00 */
[----:B------:R-:W4:Y:S04]  /*1a8d0*/  LDL.LU.64 R138, [R1+0xe8] ;  /* 0x0000e800018a7983 */ /* 0x000f280000300a00 */
[----:B------:R-:W4:Y:S04]  /*1a8e0*/  LDL.LU.64 R136, [R1+0xc8] ;  /* 0x0000c80001887983 */ /* 0x000f280000300a00 */
[----:B------:R-:W-:Y:S04]  /*1a8f0*/  STL.64 [R1+0x9b8], R88 ;  /* 0x0009b85801007387 */ /* 0x000fe80000100a00 */
[----:B------:R-:W4:Y:S01]  /*1a900*/  LDL.LU.64 R140, [R1+0xa8] ;  /* 0x0000a800018c7983 */ /* 0x000f220000300a00 */
[----:B------:R-:W-:-:S03]  /*1a910*/  IMAD.WIDE R84, R2, 0x4, R142 ;  /* 0x0000000402547825 */ /* 0x000fc600078e028e */
[----:B------:R-:W4:Y:S04]  /*1a920*/  LDL.LU.64 R142, [R1+0x88] ;  /* 0x00008800018e7983 */ /* 0x000f280000300a00 */
[----:B------:R-:W-:Y:S01]  /*1a930*/  STL.64 [R1+0x9d8], R86 ;  /* 0x0009d85601007387 */ /* 0x000fe20000100a00 */
[----:B--2---:R-:W-:-:S03]  /*1a940*/  IMAD.WIDE R82, R2, 0x4, R150 ;  /* 0x0000000402527825 */ /* 0x004fc600078e0296 */
[----:B------:R-:W2:Y:S01]  /*1a950*/  LDL.LU.64 R150, [R1+0x68] ;  /* 0x0000680001967983 */ /* 0x000ea20000300a00 */
[----:B---3--:R-:W-:-:S03]  /*1a960*/  IMAD.WIDE R80, R2, 0x4, R148 ;  /* 0x0000000402507825 */ /* 0x008fc600078e0294 */
[----:B------:R-:W3:Y:S04]  /*1a970*/  LDL.LU.64 R148, [R1+0x48] ;  /* 0x0000480001947983 */ /* 0x000ee80000300a00 */
[----:B------:R-:W-:Y:S01]  /*1a980*/  STL.64 [R1+0x9f8], R84 ;  /* 0x0009f85401007387 */ /* 0x000fe20000100a00 */
[----:B----4-:R-:W-:-:S03]  /*1a990*/  IMAD.WIDE R78, R2, 0x4, R144 ;  /* 0x00000004024e7825 */ /* 0x010fc600078e0290 */
[----:B------:R-:W4:Y:S01]  /*1a9a0*/  LDL.LU.64 R144, [R1+0x28] ;  /* 0x0000280001907983 */ /* 0x000f220000300a00 */
[----:B------:R-:W-:-:S03]  /*1a9b0*/  IMAD.WIDE R76, R2, 0x4, R146 ;  /* 0x00000004024c7825 */ /* 0x000fc600078e0292 */
[----:B------:R-:W4:Y:S01]  /*1a9c0*/  LDL.LU.64 R146, [R1+0x8] ;  /* 0x0000080001927983 */ /* 0x000f220000300a00 */
        /* <DEDUP_REMOVED lines=28> */
[----:B------:R-:W-:-:S04]  /*1ab90*/  IMAD.WIDE R38, R2, 0x4, R22 ;  /* 0x0000000402267825 */ /* 0x000fc800078e0216 */
[----:B------:R-:W-:-:S04]  /*1aba0*/  IMAD.WIDE R32, R2, 0x4, R32 ;  /* 0x0000000402207825 */ /* 0x000fc800078e0220 */
[----:B------:R-:W-:Y:S02]  /*1abb0*/  IMAD.MOV.U32 R22, RZ, RZ, R34 ;  /* 0x000000ffff167224 */ /* 0x000fe400078e0022 */
[----:B------:R-:W-:Y:S02]  /*1abc0*/  IMAD.MOV.U32 R23, RZ, RZ, R35 ;  /* 0x000000ffff177224 */ /* 0x000fe400078e0023 */
        /* <DEDUP_REMOVED lines=9> */
[----:B------:R-:W-:-:S05]  /*1ac60*/  IMAD.WIDE R52, R2, 0x4, R142 ;  /* 0x0000000402347825 */ /* 0x000fca00078e028e */
[----:B------:R-:W-:Y:S01]  /*1ac70*/  STL.64 [R1+0xbf8], R52 ;  /* 0x000bf83401007387 */ /* 0x000fe20000100a00 */
[----:B--2---:R-:W-:-:S04]  /*1ac80*/  IMAD.WIDE R50, R2, 0x4, R150 ;  /* 0x0000000402327825 */ /* 0x004fc800078e0296 */
[C---:B---3--:R-:W-:Y:S01]  /*1ac90*/  IMAD.WIDE R48, R2.reuse, 0x4, R148 ;  /* 0x0000000402307825 */ /* 0x048fe200078e0294 */
[----:B------:R-:W-:Y:S03]  /*1aca0*/  STL.64 [R1+0xc18], R50 ;  /* 0x000c183201007387 */ /* 0x000fe60000100a00 */
[C---:B----4-:R-:W-:Y:S01]  /*1acb0*/  IMAD.WIDE R46, R2.reuse, 0x4, R144 ;  /* 0x00000004022e7825 */ /* 0x050fe200078e0290 */
[----:B------:R-:W-:Y:S03]  /*1acc0*/  STL.64 [R1+0xc38], R48 ;  /* 0x000c383001007387 */ /* 0x000fe60000100a00 */
[C---:B------:R-:W-:Y:S01]  /*1acd0*/  IMAD.WIDE R44, R2.reuse, 0x4, R146 ;  /* 0x00000004022c7825 */ /* 0x040fe200078e0292 */
        /* <DEDUP_REMOVED lines=13> */
[----:B------:R2:W-:Y:S04]  /*1adb0*/  STL.64 [R1+0xe18], R12 ;  /* 0x000e180c01007387 */ /* 0x0005e80000100a00 */
[----:B------:R2:W-:Y:S04]  /*1adc0*/  STL.64 [R1+0xe48], R10 ;  /* 0x000e480a01007387 */ /* 0x0005e80000100a00 */
[----:B------:R2:W-:Y:S04]  /*1add0*/  STL [R1+0x408], RZ ;  /* 0x000408ff01007387 */ /* 0x0005e80000100800 */
        /* <DEDUP_REMOVED lines=253> */
[----:B------:R2:W-:Y:S04]  /*1bdb0*/  STL [R1], RZ ;  /* 0x000000ff01007387 */ /* 0x0005e80000100800 */
        /* <DEDUP_REMOVED lines=71> */
[----:B------:R2:W-:Y:S01]  /*1c230*/  STL [R1+0x120], RZ ;  /* 0x000120ff01007387 */ /* 0x0005e20000100800 */
[----:B------:R-:W-:-:S03]  /*1c240*/  IMAD.WIDE R188, R2, 0x4, R188 ;  /* 0x0000000402bc7825 */ /* 0x000fc600078e02bc */
[----:B------:R2:W-:Y:S04]  /*1c250*/  STL [R1+0x124], RZ ;  /* 0x000124ff01007387 */ /* 0x0005e80000100800 */
[----:B------:R2:W-:Y:S01]  /*1c260*/  STL [R1+0x128], RZ ;  /* 0x000128ff01007387 */ /* 0x0005e20000100800 */
[----:B------:R-:W-:-:S03]  /*1c270*/  IMAD.WIDE R160, R2, 0x4, R160 ;  /* 0x0000000402a07825 */ /* 0x000fc600078e02a0 */
[----:B------:R2:W-:Y:S04]  /*1c280*/  STL [R1+0x12c], RZ ;  /* 0x00012cff01007387 */ /* 0x0005e80000100800 */
[----:B------:R2:W-:Y:S04]  /*1c290*/  STL [R1+0x130], RZ ;  /* 0x000130ff01007387 */ /* 0x0005e80000100800 */
[----:B------:R2:W-:Y:S01]  /*1c2a0*/  STL [R1+0x134], RZ ;  /* 0x000134ff01007387 */ /* 0x0005e20000100800 */
[----:B------:R-:W-:-:S03]  /*1c2b0*/  IMAD.WIDE R158, R2, 0x4, R158 ;  /* 0x00000004029e7825 */ /* 0x000fc600078e029e */
[----:B------:R2:W-:Y:S04]  /*1c2c0*/  STL [R1+0x138], RZ ;  /* 0x000138ff01007387 */ /* 0x0005e80000100800 */
[----:B------:R2:W-:Y:S01]  /*1c2d0*/  STL [R1+0x13c], RZ ;  /* 0x00013cff01007387 */ /* 0x0005e20000100800 */
[----:B------:R-:W-:-:S03]  /*1c2e0*/  IMAD.MOV.U32 R18, RZ, RZ, R98 ;  /* 0x000000ffff127224 */ /* 0x000fc600078e0062 */
[----:B------:R2:W-:Y:S01]  /*1c2f0*/  STL [R1+0x140], RZ ;  /* 0x000140ff01007387 */ /* 0x0005e20000100800 */
[----:B------:R-:W-:-:S03]  /*1c300*/  IMAD.MOV.U32 R19, RZ, RZ, R99 ;  /* 0x000000ffff137224 */ /* 0x000fc600078e0063 */
[----:B------:R-:W-:Y:S04]  /*1c310*/  LDGSTS.E [R7+0x20700], desc[UR4][R188.64], P5 ;  /* 0x20700000bc077fae */ /* 0x000fe8000a921844 */
[----:B------:R2:W-:Y:S01]  /*1c320*/  STL [R1+0x144], RZ ;  /* 0x000144ff01007387 */ /* 0x0005e20000100800 */
[----:B------:R-:W-:-:S03]  /*1c330*/  IMAD.WIDE R168, R2, 0x4, R168 ;  /* 0x0000000402a87825 */ /* 0x000fc600078e02a8 */
[----:B------:R-:W-:Y:S04]  /*1c340*/  LDGSTS.E [R7+0x20b00], desc[UR4][R94.64], P5 ;  /* 0x20b000005e077fae */ /* 0x000fe8000a921844 */
[----:B------:R2:W-:Y:S04]  /*1c350*/  STL [R1+0x148], RZ ;  /* 0x000148ff01007387 */ /* 0x0005e80000100800 */
[----:B------:R-:W-:Y:S04]  /*1c360*/  LDGSTS.E [R7+0x20f00], desc[UR4][R160.64], P5 ;  /* 0x20f00000a0077fae */ /* 0x000fe8000a921844 */
[----:B------:R2:W-:Y:S04]  /*1c370*/  STL [R1+0x14c], RZ ;  /* 0x00014cff01007387 */ /* 0x0005e80000100800 */
        /* <DEDUP_REMOVED lines=26> */
[----:B------:R-:W-:-:S03]  /*1c520*/  IMAD.MOV.U32 R20, RZ, RZ, R100 ;  /* 0x000000ffff147224 */ /* 0x000fc600078e0064 */
[----:B------:R-:W-:Y:S01]  /*1c530*/  LDGSTS.E [R7+0x23f00], desc[UR4][R206.64], P5 ;  /* 0x23f00000ce077fae */ /* 0x000fe2000a921844 */
[----:B------:R-:W-:-:S03]  /*1c540*/  IMAD.MOV.U32 R21, RZ, RZ, R101 ;  /* 0x000000ffff157224 */ /* 0x000fc600078e0065 */
[----:B------:R2:W-:Y:S01]  /*1c550*/  STL [R1+0x17c], RZ ;  /* 0x00017cff01007387 */ /* 0x0005e20000100800 */
[----:B------:R-:W-:-:S03]  /*1c560*/  IMAD.WIDE R156, R2, 0x4, R156 ;  /* 0x00000004029c7825 */ /* 0x000fc600078e029c */
        /* <DEDUP_REMOVED lines=58> */
[----:B------:R-:W-:-:S03]  /*1c910*/  VIADD R0, R0, 0x3f ;  /* 0x0000003f00007836 */ /* 0x000fc60000000000 */
        /* <DEDUP_REMOVED lines=8> */
[----:B------:R-:W-:Y:S01]  /*1c9a0*/  LDGSTS.E [R7+0x34300], desc[UR4][R46.64], P5 ;  /* 0x343000002e077fae */ /* 0x000fe2000a921844 */
[----:B------:R-:W-:-:S03]  /*1c9b0*/  ISETP.GE.AND P0, PT, R0, 0x40, PT ;  /* 0x000000400000780c */ /* 0x000fc60003f06270 */
        /* <DEDUP_REMOVED lines=14> */
[----:B------:R2:W-:Y:S01]  /*1caa0*/  LDGSTS.E [R7+0x37f00], desc[UR4][R10.64], P5 ;  /* 0x37f000000a077fae */ /* 0x0005e2000a921844 */
[----:B------:R-:W-:-:S03]  /*1cab0*/  CS2R R26, SRZ ;  /* 0x00000000001a7805 */ /* 0x000fc6000001ff00 */
[----:B------:R-:W0:Y:S01]  /*1cac0*/  LDGDEPBAR ;  /* 0x00000000000079af */ /* 0x000e220000000000 */
[----:B-1----:R-:W-:Y:S02]  /*1cad0*/  CS2R R24, SRZ ;  /* 0x0000000000187805 */ /* 0x002fe4000001ff00 */
[----:B------:R-:W-:Y:S02]  /*1cae0*/  CS2R R28, SRZ ;  /* 0x00000000001c7805 */ /* 0x000fe4000001ff00 */
[----:B------:R-:W-:Y:S02]  /*1caf0*/  CS2R R30, SRZ ;  /* 0x00000000001e7805 */ /* 0x000fe4000001ff00 */
[----:B------:R-:W-:Y:S02]  /*1cb00*/  CS2R R32, SRZ ;  /* 0x0000000000207805 */ /* 0x000fe4000001ff00 */
[----:B------:R-:W-:Y:S02]  /*1cb10*/  CS2R R34, SRZ ;  /* 0x0000000000227805 */ /* 0x000fe4000001ff00 */
[----:B------:R-:W-:-:S02]  /*1cb20*/  CS2R R36, SRZ ;  /* 0x0000000000247805 */ /* 0x000fc4000001ff00 */
[----:B------:R-:W-:Y:S02]  /*1cb30*/  CS2R R38, SRZ ;  /* 0x0000000000267805 */ /* 0x000fe4000001ff00 */
        /* <DEDUP_REMOVED lines=55> */
[----:B------:R-:W-:Y:S01]  /*1ceb0*/  CS2R R150, SRZ ;  /* 0x0000000000967805 */ /* 0x000fe2000001ff00 */
[----:B--2---:R-:W-:Y:S06]  /*1cec0*/  @!P0 BRA `(.L_x_0) ;  /* 0x0000015c00f88947 */ /* 0x004fec0003800000 */
[----:B------:R-:W2:Y:S04]  /*1ced0*/  LDL.LU.64 R10, [R1+0x660] ;  /* 0x00066000010a7983 */ /* 0x000ea80000300a00 */
[----:B------:R-:W3:Y:S04]  /*1cee0*/  LDL.LU.64 R16, [R1+0x680] ;  /* 0x0006800001107983 */ /* 0x000ee80000300a00 */
[----:B------:R-:W4:Y:S01]  /*1cef0*/  LDL.LU.64 R150, [R1+0x688] ;  /* 0x0006880001967983 */ /* 0x000f220000300a00 */
[----:B------:R-:W-:-:S03]  /*1cf00*/  IMAD.MOV.U32 R144, RZ, RZ, R206 ;  /* 0x000000ffff907224 */ /* 0x000fc600078e00ce */
[----:B------:R-:W4:Y:S01]  /*1cf10*/  LDL.LU.64 R136, [R1+0x6d8] ;  /* 0x0006d80001887983 */ /* 0x000f220000300a00 */
[----:B------:R-:W-:-:S03]  /*1cf20*/  IMAD.MOV.U32 R145, RZ, RZ, R207 ;  /* 0x000000ffff917224 */ /* 0x000fc600078e00cf */
[----:B------:R-:W4:Y:S04]  /*1cf30*/  LDL.LU.64 R134, [R1+0x698] ;  /* 0x0006980001867983 */ /* 0x000f280000300a00 */
[----:B------:R-:W4:Y:S04]  /*1cf40*/  LDL.LU.64 R118, [R1+0x658] ;  /* 0x0006580001767983 */ /* 0x000f280000300a00 */
[----:B------:R-:W4:Y:S04]  /*1cf50*/  LDL.LU.64 R206, [R1+0x8a8] ;  /* 0x0008a80001ce7983 */ /* 0x000f280000300a00 */
[----:B------:R-:W4:Y:S04]  /*1cf60*/  LDL.LU.64 R108, [R1+0x8c8] ;  /* 0x0008c800016c7983 */ /* 0x000f280000300a00 */
[----:B------:R-:W4:Y:S01]  /*1cf70*/  LDL.LU.64 R112, [R1+0x900] ;  /* 0x0009000001707983 */ /* 0x000f220000300a00 */
[----:B------:R-:W-:-:S02]  /*1cf80*/  IMAD.MOV.U32 R146, RZ, RZ, R212 ;  /* 0x000000ffff927224 */ /* 0x000fc400078e00d4 */
[----:B------:R-:W-:Y:S02]  /*1cf90*/  IMAD.MOV.U32 R147, RZ, RZ, R213 ;  /* 0x000000ffff937224 */ /* 0x000fe400078e00d5 */
[----:B------:R-:W-:Y:S01]  /*1cfa0*/  IMAD.MOV.U32 R148, RZ, RZ, R214 ;  /* 0x000000ffff947224 */ /* 0x000fe200078e00d6 */
[----:B------:R-:W4:Y:S01]  /*1cfb0*/  LDL.LU.64 R212, [R1+0x908] ;  /* 0x0009080001d47983 */ /* 0x000f220000300a00 */
[----:B------:R-:W-:-:S03]  /*1cfc0*/  IMAD.MOV.U32 R149, RZ, RZ, R215 ;  /* 0x000000ffff957224 */ /* 0x000fc600078e00d7 */
[----:B------:R-:W4:Y:S01]  /*1cfd0*/  LDL.LU.64 R214, [R1+0x868] ;  /* 0x0008680001d67983 */ /* 0x000f220000300a00 */
[----:B------:R-:W-:-:S03]  /*1cfe0*/  IMAD.MOV.U32 R123, RZ, RZ, R169 ;  /* 0x000000ffff7b7224 */ /* 0x000fc600078e00a9 */
[----:B------:R-:W4:Y:S01]  /*1cff0*/  LDL.LU.64 R110, [R1+0x8a0] ;  /* 0x0008a000016e7983 */ /* 0x000f220000300a00 */
        /* <DEDUP_REMOVED lines=25> */
[----:B------:R-:W-:Y:S01]  /*1d190*/  IMAD.MOV.U32 R140, RZ, RZ, R156 ;  /* 0x000000ffff8c7224 */ /* 0x000fe200078e009c */
        /* <DEDUP_REMOVED lines=30> */
[----:B------:R-:W-:Y:S01]  /*1d380*/  CS2R R84, SRZ ;  /* 0x0000000000547805 */ /* 0x000fe2000001ff00 */
[----:B------:R-:W-:Y:S01]  /*1d390*/  UMOV UR60, 0x1 ;  /* 0x00000001003c7882 */ /* 0x000fe20000000000 */
[----:B------:R-:W-:Y:S01]  /*1d3a0*/  UMOV UR7, 0xffffffff ;  /* 0xffffffff00077882 */ /* 0x000fe20000000000 */
[----:B--2---:R-:W-:Y:S02]  /*1d3b0*/  IMAD.MOV.U32 R12, RZ, RZ, R10 ;  /* 0x000000ffff0c7224 */ /* 0x004fe400078e000a */
[----:B---3--:R-:W-:Y:S02]  /*1d3c0*/  IMAD.MOV.U32 R14, RZ, RZ, R16 ;  /* 0x000000ffff0e7224 */ /* 0x008fe400078e0010 */
[----:B------:R-:W-:Y:S02]  /*1d3d0*/  IMAD.MOV.U32 R13, RZ, RZ, R17 ;  /* 0x000000ffff0d7224 */ /* 0x000fe400078e0011 */
[----:B----4-:R-:W-:-:S02]  /*1d3e0*/  IMAD.MOV.U32 R16, RZ, RZ, R150 ;  /* 0x000000ffff107224 */ /* 0x010fc400078e0096 */
        /* <DEDUP_REMOVED lines=8> */
[----:B------:R-:W2:Y:S04]  /*1d470*/  LDL.LU.64 R108, [R1+0x8c0] ;  /* 0x0008c000016c7983 */ /* 0x000ea80000300a00 */
[----:B------:R-:W3:Y:S04]  /*1d480*/  LDL.LU.64 R104, [R1+0x8f0] ;  /* 0x0008f00001687983 */ /* 0x000ee80000300a00 */
[----:B------:R-:W4:Y:S04]  /*1d490*/  LDL.LU.64 R106, [R1+0x828] ;  /* 0x00082800016a7983 */ /* 0x000f280000300a00 */
[----:B------:R-:W4:Y:S01]  /*1d4a0*/  LDL.LU.64 R102, [R1+0x860] ;  /* 0x0008600001667983 */ /* 0x000f220000300a00 */
        /* <DEDUP_REMOVED lines=46> */
[----:B--2---:R-:W-:Y:S02]  /*1d790*/  IMAD.MOV.U32 R216, RZ, RZ, R108 ;  /* 0x000000ffffd87224 */ /* 0x004fe400078e006c */
        /* <DEDUP_REMOVED lines=11> */
[----:B------:R-:W2:Y:S01]  /*1d850*/  LDL.LU.64 R226, [R1+0x888] ;  /* 0x0008880001e27983 */ /* 0x000ea20000300a00 */
[----:B---3--:R-:W-:Y:S02]  /*1d860*/  IMAD.MOV.U32 R218, RZ, RZ, R104 ;  /* 0x000000ffffda7224 */ /* 0x008fe400078e0068 */
[----:B------:R-:W-:Y:S02]  /*1d870*/  IMAD.MOV.U32 R217, RZ, RZ, R105 ;  /* 0x000000ffffd97224 */ /* 0x000fe400078e0069 */
[----:B------:R-:W3:Y:S01]  /*1d880*/  LDL.LU.64 R104, [R1+0x8b0] ;  /* 0x0008b00001687983 */ /* 0x000ee20000300a00 */
[----:B----4-:R-:W-:-:S02]  /*1d890*/  IMAD.MOV.U32 R220, RZ, RZ, R106 ;  /* 0x000000ffffdc7224 */ /* 0x010fc400078e006a */
[----:B------:R-:W-:Y:S02]  /*1d8a0*/  IMAD.MOV.U32 R219, RZ, RZ, R107 ;  /* 0x000000ffffdb7224 */ /* 0x000fe400078e006b */
[----:B------:R-:W4:Y:S01]  /*1d8b0*/  LDL.LU.64 R106, [R1+0x7e8] ;  /* 0x0007e800016a7983 */ /* 0x000f220000300a00 */
[----:B------:R-:W-:Y:S02]  /*1d8c0*/  IMAD.MOV.U32 R222, RZ, RZ, R102 ;  /* 0x000000ffffde7224 */ /* 0x000fe400078e0066 */
[----:B------:R-:W-:Y:S02]  /*1d8d0*/  IMAD.MOV.U32 R221, RZ, RZ, R103 ;  /* 0x000000ffffdd7224 */ /* 0x000fe400078e0067 */
[----:B------:R-:W4:Y:S04]  /*1d8e0*/  LDL.LU.64 R102, [R1+0x820] ;  /* 0x0008200001667983 */ /* 0x000f280000300a00 */
[----:B------:R-:W4:Y:S01]  /*1d8f0*/  LDL.LU.64 R98, [R1+0x848] ;  /* 0x0008480001627983 */ /* 0x000f220000300a00 */
[----:B------:R-:W-:-:S02]  /*1d900*/  IMAD.MOV.U32 R194, RZ, RZ, R224 ;  /* 0x000000ffffc27224 */ /* 0x000fc400078e00e0 */
[----:B------:R-:W-:Y:S01]  /*1d910*/  IMAD.MOV.U32 R23, RZ, RZ, R175 ;  /* 0x000000ffff177224 */ /* 0x000fe200078e00af */
[----:B------:R-:W4:Y:S01]  /*1d920*/  LDL.LU.64 R100, [R1+0x880] ;  /* 0x0008800001647983 */ /* 0x000f220000300a00 */
[----:B------:R-:W-:Y:S02]  /*1d930*/  IMAD.MOV.U32 R175, RZ, RZ, R177 ;  /* 0x000000ffffaf7224 */ /* 0x000fe400078e00b1 */
[----:B------:R-:W-:Y:S02]  /*1d940*/  IMAD.MOV.U32 R159, RZ, RZ, R223 ;  /* 0x000000ffff9f7224 */ /* 0x000fe400078e00df */
[----:B------:R-:W-:Y:S02]  /*1d950*/  IMAD.MOV.U32 R177, RZ, RZ, R193 ;  /* 0x000000ffffb17224 */ /* 0x000fe400078e00c1 */
[----:B------:R-:W-:Y:S02]  /*1d960*/  IMAD.MOV.U32 R193, RZ, RZ, R225 ;  /* 0x000000ffffc17224 */ /* 0x000fe400078e00e1 */
[----:B------:R-:W-:-:S02]  /*1d970*/  IMAD.MOV.U32 R168, RZ, RZ, R232 ;  /* 0x000000ffffa87224 */ /* 0x000fc400078e00e8 */
[----:B--2---:R-:W-:Y:S02]  /*1d980*/  IMAD.MOV.U32 R224, RZ, RZ, R226 ;  /* 0x000000ffffe07224 */ /* 0x004fe400078e00e2 */
[----:B---3--:R-:W-:Y:S02]  /*1d990*/  IMAD.MOV.U32 R226, RZ, RZ, R104 ;  /* 0x000000ffffe27224 */ /* 0x008fe400078e0068 */
[----:B------:R-:W-:Y:S02]  /*1d9a0*/  IMAD.MOV.U32 R104, RZ, RZ, R122 ;  /* 0x000000ffff687224 */ /* 0x000fe400078e007a */
[----:B------:R-:W-:Y:S02]  /*1d9b0*/  IMAD.MOV.U32 R122, RZ, RZ, R228 ;  /* 0x000000ffff7a7224 */ /* 0x000fe400078e00e4 */
[----:B----4-:R-:W-:Y:S01]  /*1d9c0*/  IMAD.MOV.U32 R228, RZ, RZ, R106 ;  /* 0x000000ffffe47224 */ /* 0x010fe200078e006a */
[----:B------:R-:W-:Y:S01]  /*1d9d0*/  MOV R106, R108 ;  /* 0x0000006c006a7202 */ /* 0x000fe20000000f00 */
        /* <DEDUP_REMOVED lines=15> */
[----:B------:R-:W-:Y:S01]  /*1dad0*/  IMAD.MOV.U32 R119, RZ, RZ, R135 ;  /* 0x000000ffff777224 */ /* 0x000fe200078e0087 */
[----:B------:R-:W2:Y:S01]  /*1dae0*/  LDL.LU.64 R102, [R1+0x7a8] ;  /* 0x0007a80001667983 */ /* 0x000ea20000300a00 */
[----:B------:R-:W-:Y:S02]  /*1daf0*/  IMAD.MOV.U32 R135, RZ, RZ, R137 ;  /* 0x000000ffff877224 */ /* 0x000fe400078e0089 */
[----:B------:R-:W-:Y:S02]  /*1db00*/  IMAD.MOV.U32 R137, RZ, RZ, R231 ;  /* 0x000000ffff897224 */ /* 0x000fe400078e00e7 */
[----:B------:R-:W-:-:S02]  /*1db10*/  IMAD.MOV.U32 R232, RZ, RZ, R98 ;  /* 0x000000ffffe87224 */ /* 0x000fc400078e0062 */
[----:B------:R-:W-:Y:S02]  /*1db20*/  IMAD.MOV.U32 R231, RZ, RZ, R99 ;  /* 0x000000ffffe77224 */ /* 0x000fe400078e0063 */
[----:B------:R-:W3:Y:S01]  /*1db30*/  LDL.LU.64 R98, [R1+0x7e0] ;  /* 0x0007e00001627983 */ /* 0x000ee20000300a00 */
        /* <DEDUP_REMOVED lines=9> */
[----:B------:R-:W4:Y:S01]  /*1dbd0*/  LDL.LU.64 R100, [R1+0x808] ;  /* 0x0008080001647983 */ /* 0x000f220000300a00 */
[----:B------:R-:W-:Y:S02]  /*1dbe0*/  IMAD.MOV.U32 R189, RZ, RZ, R191 ;  /* 0x000000ffffbd7224 */ /* 0x000fe400078e00bf */
[----:B------:R-:W-:-:S02]  /*1dbf0*/  IMAD.MOV.U32 R191, RZ, RZ, R235 ;  /* 0x000000ffffbf7224 */ /* 0x000fc400078e00eb */
[----:B------:R-:W-:Y:S02]  /*1dc00*/  IMAD.MOV.U32 R196, RZ, RZ, R236 ;  /* 0x000000ffffc47224 */ /* 0x000fe400078e00ec */
[----:B------:R-:W-:Y:S02]  /*1dc10*/  IMAD.MOV.U32 R195, RZ, RZ, R237 ;  /* 0x000000ffffc37224 */ /* 0x000fe400078e00ed */
[----:B------:R-:W-:Y:S02]  /*1dc20*/  IMAD.MOV.U32 R198, RZ, RZ, R238 ;  /* 0x000000ffffc67224 */ /* 0x000fe400078e00ee */
[----:B--2---:R-:W-:Y:S02]  /*1dc30*/  IMAD.MOV.U32 R236, RZ, RZ, R102 ;  /* 0x000000ffffec7224 */ /* 0x004fe400078e0066 */
[----:B------:R-:W-:Y:S02]  /*1dc40*/  IMAD.MOV.U32 R235, RZ, RZ, R103 ;  /* 0x000000ffffeb7224 */ /* 0x000fe400078e0067 */
[----:B------:R-:W2:Y:S04]  /*1dc50*/  LDL.LU.64 R102, [R1+0x840] ;  /* 0x0008400001667983 */ /* 0x000ea80000300a00 */
[----:B------:R-:W2:Y:S01]  /*1dc60*/  LDL.LU.64 R96, [R1+0x788] ;  /* 0x0007880001607983 */ /* 0x000ea20000300a00 */
[----:B---3--:R-:W-:-:S02]  /*1dc70*/  IMAD.MOV.U32 R238, RZ, RZ, R98 ;  /* 0x000000ffffee7224 */ /* 0x008fc400078e0062 */
[----:B------:R-:W-:Y:S02]  /*1dc80*/  IMAD.MOV.U32 R237, RZ, RZ, R99 ;  /* 0x000000ffffed7224 */ /* 0x000fe400078e0063 */
[----:B------:R-:W3:Y:S01]  /*1dc90*/  LDL.LU.64 R98, [R1+0x7a0] ;  /* 0x0007a00001627983 */ /* 0x000ee20000300a00 */
[----:B------:R-:W-:Y:S02]  /*1dca0*/  IMAD.MOV.U32 R22, RZ, RZ, R240 ;  /* 0x000000ffff167224 */ /* 0x000fe400078e00f0 */
[----:B------:R-:W-:Y:S02]  /*1dcb0*/  IMAD.MOV.U32 R151, RZ, RZ, R21 ;  /* 0x000000ffff977224 */ /* 0x000fe400078e0015 */
[----:B------:R-:W-:Y:S02]  /*1dcc0*/  IMAD.MOV.U32 R18, RZ, RZ, R242 ;  /* 0x000000ffff127224 */ /* 0x000fe400078e00f2 */
[----:B------:R-:W-:Y:S02]  /*1dcd0*/  IMAD.MOV.U32 R21, RZ, RZ, R241 ;  /* 0x000000ffff157224 */ /* 0x000fe400078e00f1 */
[----:B------:R-:W-:-:S02]  /*1dce0*/  IMAD.MOV.U32 R19, RZ, RZ, R153 ;  /* 0x000000ffff137224 */ /* 0x000fc400078e0099 */
[----:B----4-:R-:W-:Y:S02]  /*1dcf0*/  IMAD.MOV.U32 R240, RZ, RZ, R100 ;  /* 0x000000fffff07224 */ /* 0x010fe400078e0064 */
        /* <DEDUP_REMOVED lines=9> */
[----:B--2---:R-:W-:Y:S02]  /*1dd90*/  IMAD.MOV.U32 R242, RZ, RZ, R102 ;  /* 0x000000fffff27224 */ /* 0x004fe400078e0066 */
[----:B------:R-:W-:-:S02]  /*1dda0*/  IMAD.MOV.U32 R241, RZ, RZ, R103 ;  /* 0x000000fffff17224 */ /* 0x000fc400078e0067 */
[----:B------:R-:W2:Y:S04]  /*1ddb0*/  LDL.LU.64 R102, [R1+0x7c8] ;  /* 0x0007c80001667983 */ /* 0x000ea80000300a00 */
[----:B------:R-:W4:Y:S01]  /*1ddc0*/  LDL.LU.64 R92, [R1+0x6c0] ;  /* 0x0006c000015c7983 */ /* 0x000f220000300a00 */
[----:B---3--:R-:W-:Y:S02]  /*1ddd0*/  IMAD.MOV.U32 R246, RZ, RZ, R98 ;  /* 0x000000fffff67224 */ /* 0x008fe400078e0062 */
[----:B------:R-:W-:Y:S01]  /*1dde0*/  IMAD.MOV.U32 R245, RZ, RZ, R99 ;  /* 0x000000fffff57224 */ /* 0x000fe200078e0063 */
[----:B------:R-:W3:Y:S04]  /*1ddf0*/  LDL.LU.64 R90, [R1+0x800] ;  /* 0x00080000015a7983 */ /* 0x000ee80000300a00 */
[----:B------:R-:W4:Y:S04]  /*1de00*/  LDL.LU.64 R98, [R1+0x720] ;  /* 0x0007200001627983 */ /* 0x000f280000300a00 */
[----:B------:R-:W3:Y:S01]  /*1de10*/  LDL.LU.64 R94, [R1+0x780] ;  /* 0x00078000015e7983 */ /* 0x000ee20000300a00 */
[----:B------:R-:W-:-:S02]  /*1de20*/  IMAD.MOV.U32 R197, RZ, RZ, R239 ;  /* 0x000000ffffc57224 */ /* 0x000fc400078e00ef */
[----:B------:R-:W-:Y:S01]  /*1de30*/  IMAD.MOV.U32 R239, RZ, RZ, R101 ;  /* 0x000000ffffef7224 */ /* 0x000fe200078e0065 */
        /* <DEDUP_REMOVED lines=8> */
[----:B--2---:R-:W-:Y:S02]  /*1dec0*/  IMAD.MOV.U32 R247, RZ, RZ, R103 ;  /* 0x000000fffff77224 */ /* 0x004fe400078e0067 */
[----:B------:R-:W-:Y:S02]  /*1ded0*/  IMAD.MOV.U32 R103, RZ, RZ, R105 ;  /* 0x000000ffff677224 */ /* 0x000fe400078e0069 */
[----:B------:R-:W-:Y:S02]  /*1dee0*/  IMAD.MOV.U32 R105, RZ, RZ, R107 ;  /* 0x000000ffff697224 */ /* 0x000fe400078e006b */
[----:B------:R-:W-:-:S02]  /*1def0*/  IMAD.MOV.U32 R107, RZ, RZ, R109 ;  /* 0x000000ffff6b7224 */ /* 0x000fc400078e006d */
[----:B------:R-:W-:Y:S02]  /*1df00*/  IMAD.MOV.U32 R109, RZ, RZ, R251 ;  /* 0x000000ffff6d7224 */ /* 0x000fe400078e00fb */
[----:B----4-:R-:W-:Y:S02]  /*1df10*/  IMAD.MOV.U32 R252, RZ, RZ, R98 ;  /* 0x000000fffffc7224 */ /* 0x010fe400078e0062 */
[----:B------:R-:W-:Y:S01]  /*1df20*/  IMAD.MOV.U32 R251, RZ, RZ, R99 ;  /* 0x000000fffffb7224 */ /* 0x000fe200078e0063 */
[----:B---3--:R1:W-:Y:S04]  /*1df30*/  STL [R1+0x604], R94 ;  /* 0x0006045e01007387 */ /* 0x0083e80000100800 */
[----:B------:R-:W2:Y:S01]  /*1df40*/  LDL.LU.64 R98, [R1+0x7c0] ;  /* 0x0007c00001627983 */ /* 0x000ea20000300a00 */
[----:B------:R-:W-:-:S05]  /*1df50*/  IMAD.MOV.U32 R3, RZ, RZ, R95 ;  /* 0x000000ffff037224 */ /* 0x000fca00078e005f */
[----:B------:R3:W-:Y:S04]  /*1df60*/  STL [R1+0x600], R3 ;  /* 0x0006000301007387 */ /* 0x0007e80000100800 */
[----:B------:R-:W-:Y:S04]  /*1df70*/  STL [R1+0x60c], R96 ;  /* 0x00060c6001007387 */ /* 0x000fe80000100800 */
[----:B-1----:R-:W4:Y:S01]  /*1df80*/  LDL.LU.64 R94, [R1+0x650] ;  /* 0x00065000015e7983 */ /* 0x002f220000300a00 */
[----:B---3--:R-:W-:-:S03]  /*1df90*/  IMAD.MOV.U32 R3, RZ, RZ, R97 ;  /* 0x000000ffff037224 */ /* 0x008fc600078e0061 */
[----:B--2---:R-:W-:Y:S04]  /*1dfa0*/  STL [R1+0x614], R98 ;  /* 0x0006146201007387 */ /* 0x004fe80000100800 */
[----:B------:R1:W-:Y:S02]  /*1dfb0*/  STL [R1+0x608], R3 ;  /* 0x0006080301007387 */ /* 0x0003e40000100800 */
[----:B-1----:R-:W-:-:S05]  /*1dfc0*/  IMAD.MOV.U32 R3, RZ, RZ, R99 ;  /* 0x000000ffff037224 */ /* 0x002fca00078e0063 */
[----:B------:R1:W-:Y:S04]  /*1dfd0*/  STL [R1+0x610], R3 ;  /* 0x0006100301007387 */ /* 0x0003e80000100800 */
[----:B------:R-:W2:Y:S01]  /*1dfe0*/  LDL.LU.64 R96, [R1+0x6e0] ;  /* 0x0006e00001607983 */ /* 0x000ea20000300a00 */
[----:B------:R-:W-:Y:S02]  /*1dff0*/  IMAD.MOV.U32 R156, RZ, RZ, R244 ;  /* 0x000000ffff9c7224 */ /* 0x000fe400078e00f4 */
[----:B------:R-:W-:Y:S02]  /*1e000*/  IMAD.MOV.U32 R244, RZ, RZ, R248 ;  /* 0x000000fffff47224 */ /* 0x000fe400078e00f8 */
[----:B------:R-:W-:Y:S02]  /*1e010*/  IMAD.MOV.U32 R248, RZ, RZ, R102 ;  /* 0x000000fffff87224 */ /* 0x000fe400078e0066 */
[----:B------:R-:W-:-:S02]  /*1e020*/  IMAD.MOV.U32 R102, RZ, RZ, R104 ;  /* 0x000000ffff667224 */ /* 0x000fc400078e0068 */
[----:B------:R-:W-:Y:S02]  /*1e030*/  IMAD.MOV.U32 R104, RZ, RZ, R106 ;  /* 0x000000ffff687224 */ /* 0x000fe400078e006a */
[----:B------:R-:W-:Y:S02]  /*1e040*/  IMAD.MOV.U32 R17, RZ, RZ, R243 ;  /* 0x000000ffff117224 */ /* 0x000fe400078e00f3 */
[----:B------:R-:W-:Y:S02]  /*1e050*/  IMAD.MOV.U32 R106, RZ, RZ, R108 ;  /* 0x000000ffff6a7224 */ /* 0x000fe400078e006c */
[----:B-1----:R-:W-:Y:S01]  /*1e060*/  IMAD.MOV.U32 R3, RZ, RZ, R93 ;  /* 0x000000ffff037224 */ /* 0x002fe200078e005d */
[----:B------:R-:W-:Y:S01]  /*1e070*/  STL [R1+0x61c], R92 ;  /* 0x00061c5c01007387 */ /* 0x000fe20000100800 */
[----:B------:R-:W-:Y:S02]  /*1e080*/  IMAD.MOV.U32 R243, RZ, RZ, R249 ;  /* 0x000000fffff37224 */ /* 0x000fe400078e00f9 */
[----:B------:R-:W-:-:S02]  /*1e090*/  IMAD.MOV.U32 R108, RZ, RZ, R250 ;  /* 0x000000ffff6c7224 */ /* 0x000fc400078e00fa */
[----:B------:R-:W-:Y:S02]  /*1e0a0*/  IMAD.MOV.U32 R250, RZ, RZ, R90 ;  /* 0x000000fffffa7224 */ /* 0x000fe400078e005a */
[----:B------:R-:W-:Y:S02]  /*1e0b0*/  IMAD.MOV.U32 R249, RZ, RZ, R91 ;  /* 0x000000fffff97224 */ /* 0x000fe400078e005b */
[----:B------:R-:W-:Y:S01]  /*1e0c0*/  IMAD.MOV.U32 R98, RZ, RZ, R100 ;  /* 0x000000ffff627224 */ /* 0x000fe200078e0064 */
[----:B------:R-:W3:Y:S01]  /*1e0d0*/  LDL.LU.64 R90, [R1+0x648] ;  /* 0x00064800015a7983 */ /* 0x000ee20000300a00 */
[----:B------:R-:W-:-:S03]  /*1e0e0*/  IMAD.MOV.U32 R99, RZ, RZ, R101 ;  /* 0x000000ffff637224 */ /* 0x000fc600078e0065 */
[----:B------:R-:W4:Y:S04]  /*1e0f0*/  LDL.LU.64 R100, [R1+0x668] ;  /* 0x0006680001647983 */ /* 0x000f280000300a00 */
[----:B------:R1:W-:Y:S04]  /*1e100*/  STL [R1+0x618], R3 ;  /* 0x0006180301007387 */ /* 0x0003e80000100800 */
[----:B--2---:R2:W-:Y:S01]  /*1e110*/  STL [R1+0x624], R96 ;  /* 0x0006246001007387 */ /* 0x0045e20000100800 */
[----:B-1----:R-:W-:-:S03]  /*1e120*/  IMAD.MOV.U32 R3, RZ, RZ, R97 ;  /* 0x000000ffff037224 */ /* 0x002fc600078e0061 */
[----:B------:R-:W3:Y:S04]  /*1e130*/  LDL.LU.64 R88, [R1+0x760] ;  /* 0x0007600001587983 */ /* 0x000ee80000300a00 */
[----:B------:R1:W-:Y:S01]  /*1e140*/  STL [R1+0x620], R3 ;  /* 0x0006200301007387 */ /* 0x0003e20000100800 */
[----:B--2---:R-:W-:Y:S02]  /*1e150*/  IMAD.MOV.U32 R96, RZ, RZ, R102 ;  /* 0x000000ffff607224 */ /* 0x004fe400078e0066 */
[----:B------:R-:W-:Y:S02]  /*1e160*/  IMAD.MOV.U32 R97, RZ, RZ, R103 ;  /* 0x000000ffff617224 */ /* 0x000fe400078e0067 */
[----:B------:R-:W2:Y:S01]  /*1e170*/  LDL.LU.64 R102, [R1+0x740] ;  /* 0x0007400001667983 */ /* 0x000ea20000300a00 */
[----:B-1----:R-:W-:-:S03]  /*1e180*/  IMAD.MOV.U32 R3, RZ, RZ, R87 ;  /* 0x000000ffff037224 */ /* 0x002fc600078e0057 */
[----:B------:R-:W-:Y:S01]  /*1e190*/  STL [R1+0x62c], R86 ;  /* 0x00062c5601007387 */ /* 0x000fe20000100800 */
[----:B------:R-:W-:Y:S02]  /*1e1a0*/  IMAD.MOV.U32 R92, RZ, RZ, R98 ;  /* 0x000000ffff5c7224 */ /* 0x000fe400078e0062 */
[----:B------:R-:W-:Y:S02]  /*1e1b0*/  IMAD.MOV.U32 R93, RZ, RZ, R99 ;  /* 0x000000ffff5d7224 */ /* 0x000fe400078e0063 */
[----:B------:R-:W4:Y:S04]  /*1e1c0*/  LDL.LU.64 R98, [R1+0x8e8] ;  /* 0x0008e80001627983 */ /* 0x000f280000300a00 */
[----:B---3--:R-:W-:Y:S04]  /*1e1d0*/  STL [R1+0x634], R88 ;  /* 0x0006345801007387 */ /* 0x008fe80000100800 */
[----:B------:R1:W-:Y:S02]  /*1e1e0*/  STL [R1+0x628], R3 ;  /* 0x0006280301007387 */ /* 0x0003e40000100800 */
[----:B-1----:R-:W-:-:S05]  /*1e1f0*/  IMAD.MOV.U32 R3, RZ, RZ, R89 ;  /* 0x000000ffff037224 */ /* 0x002fca00078e0059 */
[----:B------:R1:W-:Y:S04]  /*1e200*/  STL [R1+0x630], R3 ;  /* 0x0006300301007387 */ /* 0x0003e80000100800 */
[----:B--2---:R2:W-:Y:S01]  /*1e210*/  STL [R1+0x63c], R102 ;  /* 0x00063c6601007387 */ /* 0x0045e20000100800 */
[----:B-1----:R-:W-:-:S05]  /*1e220*/  IMAD.MOV.U32 R3, RZ, RZ, R103 ;  /* 0x000000ffff037224 */ /* 0x002fca00078e0067 */
[----:B------:R1:W-:Y:S04]  /*1e230*/  STL [R1+0x638], R3 ;  /* 0x0006380301007387 */ /* 0x0003e80000100800 */
[----:B------:R-:W-:Y:S04]  /*1e240*/  STL [R1+0x644], R90 ;  /* 0x0006445a01007387 */ /* 0x000fe80000100800 */
[----:B--2---:R-:W2:Y:S01]  /*1e250*/  LDL.LU.64 R102, [R1+0x670] ;  /* 0x0006700001667983 */ /* 0x004ea20000300a00 */
[----:B-1----:R-:W-:-:S03]  /*1e260*/  IMAD.MOV.U32 R3, RZ, RZ, R91 ;  /* 0x000000ffff037224 */ /* 0x002fc600078e005b */
[----:B----4-:R-:W-:Y:S04]  /*1e270*/  STL [R1+0x64c], R94 ;  /* 0x00064c5e01007387 */ /* 0x010fe80000100800 */
[----:B------:R1:W-:Y:S04]  /*1e280*/  STL [R1+0x640], R3 ;  /* 0x0006400301007387 */ /* 0x0003e80000100800 */
[----:B------:R-:W-:Y:S01]  /*1e290*/  STL [R1+0x654], R96 ;  /* 0x0006546001007387 */ /* 0x000fe20000100800 */
[----:B-1----:R-:W-:-:S05]  /*1e2a0*/  IMAD.MOV.U32 R3, RZ, RZ, R95 ;  /* 0x000000ffff037224 */ /* 0x002fca00078e005f */
[----:B------:R1:W-:Y:S02]  /*1e2b0*/  STL [R1+0x648], R3 ;  /* 0x0006480301007387 */ /* 0x0003e40000100800 */
[----:B-1----:R-:W-:-:S05]  /*1e2c0*/  IMAD.MOV.U32 R3, RZ, RZ, R97 ;  /* 0x000000ffff037224 */ /* 0x002fca00078e0061 */
[----:B------:R1:W-:Y:S04]  /*1e2d0*/  STL [R1+0x650], R3 ;  /* 0x0006500301007387 */ /* 0x0003e80000100800 */
[----:B------:R-:W-:Y:S04]  /*1e2e0*/  STL [R1+0x65c], R98 ;  /* 0x00065c6201007387 */ /* 0x000fe80000100800 */
[----:B------:R-:W3:Y:S01]  /*1e2f0*/  LDL.LU.64 R96, [R1+0x6a0] ;  /* 0x0006a00001607983 */ /* 0x000ee20000300a00 */
[----:B-1----:R-:W-:-:S03]  /*1e300*/  IMAD.MOV.U32 R3, RZ, RZ, R99 ;  /* 0x000000ffff037224 */ /* 0x002fc600078e0063 */
[----:B------:R-:W-:Y:S04]  /*1e310*/  STL [R1+0x664], R100 ;  /* 0x0006646401007387 */ /* 0x000fe80000100800 */
[----:B------:R1:W-:Y:S02]  /*1e320*/  STL [R1+0x658], R3 ;  /* 0x0006580301007387 */ /* 0x0003e40000100800 */
[----:B-1----:R-:W-:Y:S02]  /*1e330*/  IMAD.MOV.U32 R3, RZ, RZ, R101 ;  /* 0x000000ffff037224 */ /* 0x002fe400078e0065 */
[----:B--2---:R-:W-:Y:S04]  /*1e340*/  STL [R1+0x66c], R102 ;  /* 0x00066c6601007387 */ /* 0x004fe80000100800 */
[----:B------:R1:W-:Y:S04]  /*1e350*/  STL [R1+0x660], R3 ;  /* 0x0006600301007387 */ /* 0x0003e80000100800 */
[----:B------:R-:W2:Y:S04]  /*1e360*/  LDL.LU.64 R94, [R1+0x928] ;  /* 0x00092800015e7983 */ /* 0x000ea80000300a00 */
[----:B------:R-:W4:Y:S01]  /*1e370*/  LDL.LU.64 R100, [R1+0x6a8] ;  /* 0x0006a80001647983 */ /* 0x000f220000300a00 */
[----:B-1----:R-:W-:-:S05]  /*1e380*/  IMAD.MOV.U32 R3, RZ, RZ, R103 ;  /* 0x000000ffff037224 */ /* 0x002fca00078e0067 */
[----:B------:R1:W-:Y:S04]  /*1e390*/  STL [R1+0x668], R3 ;  /* 0x0006680301007387 */ /* 0x0003e80000100800 */
[----:B------:R-:W-:Y:S04]  /*1e3a0*/  STL [R1+0x674], R92 ;  /* 0x0006745c01007387 */ /* 0x000fe80000100800 */
[----:B------:R-:W4:Y:S01]  /*1e3b0*/  LDL.LU.64 R102, [R1+0x690] ;  /* 0x0006900001667983 */ /* 0x000f220000300a00 */
[----:B------:R-:W-:Y:S02]  /*1e3c0*/  IMAD.MOV.U32 R98, RZ, RZ, R104 ;  /* 0x000000ffff627224 */ /* 0x000fe400078e0068 */
[----:B------:R-:W-:-:S02]  /*1e3d0*/  IMAD.MOV.U32 R99, RZ, RZ, R105 ;  /* 0x000000ffff637224 */ /* 0x000fc400078e0069 */
[----:B------:R-:W4:Y:S01]  /*1e3e0*/  LDL.LU.64 R104, [R1+0x948] ;  /* 0x0009480001687983 */ /* 0x000f220000300a00 */
[----:B-1----:R-:W-:-:S05]  /*1e3f0*/  IMAD.MOV.U32 R3, RZ, RZ, R93 ;  /* 0x000000ffff037224 */ /* 0x002fca00078e005d */
[----:B------:R2:W-:Y:S02]  /*1e400*/  STL [R1+0x670], R3 ;  /* 0x0006700301007387 */ /* 0x0005e40000100800 */
[----:B--2---:R-:W-:Y:S02]  /*1e410*/  IMAD.MOV.U32 R3, RZ, RZ, R95 ;  /* 0x000000ffff037224 */ /* 0x004fe400078e005f */
[----:B------:R-:W-:Y:S04]  /*1e420*/  STL [R1+0x67c], R94 ;  /* 0x00067c5e01007387 */ /* 0x000fe80000100800 */
[----:B------:R1:W-:Y:S04]  /*1e430*/  STL [R1+0x678], R3 ;  /* 0x0006780301007387 */ /* 0x0003e80000100800 */
[----:B---3--:R-:W-:Y:S01]  /*1e440*/  STL [R1+0x684], R96 ;  /* 0x0006846001007387 */ /* 0x008fe20000100800 */
[----:B-1----:R-:W-:-:S03]  /*1e450*/  IMAD.MOV.U32 R3, RZ, RZ, R97 ;  /* 0x000000ffff037224 */ /* 0x002fc600078e0061 */
[----:B----4-:R-:W-:Y:S04]  /*1e460*/  STL [R1+0x68c], R102 ;  /* 0x00068c6601007387 */ /* 0x010fe80000100800 */
[----:B------:R1:W-:Y:S02]  /*1e470*/  STL [R1+0x680], R3 ;  /* 0x0006800301007387 */ /* 0x0003e40000100800 */
[----:B-1----:R-:W-:-:S05]  /*1e480*/  IMAD.MOV.U32 R3, RZ, RZ, R103 ;  /* 0x000000ffff037224 */ /* 0x002fca00078e0067 */
[----:B------:R1:W-:Y:S04]  /*1e490*/  STL [R1+0x688], R3 ;  /* 0x0006880301007387 */ /* 0x0003e80000100800 */
[----:B------:R-:W2:Y:S01]  /*1e4a0*/  LDL.LU.64 R102, [R1+0x6b0] ;  /* 0x0006b00001667983 */ /* 0x000ea20000300a00 */
[----:B-1----:R-:W-:-:S03]  /*1e4b0*/  IMAD.MOV.U32 R3, RZ, RZ, R99 ;  /* 0x000000ffff037224 */ /* 0x002fc600078e0063 */
[----:B------:R-:W-:Y:S04]  /*1e4c0*/  STL [R1+0x694], R98 ;  /* 0x0006946201007387 */ /* 0x000fe80000100800 */
[----:B------:R-:W-:Y:S04]  /*1e4d0*/  STL [R1+0x69c], R104 ;  /* 0x00069c6801007387 */ /* 0x000fe80000100800 */
[----:B------:R1:W-:Y:S02]  /*1e4e0*/  STL [R1+0x690], R3 ;  /* 0x0006900301007387 */ /* 0x0003e40000100800 */
[----:B-1----:R-:W-:-:S05]  /*1e4f0*/  IMAD.MOV.U32 R3, RZ, RZ, R105 ;  /* 0x000000ffff037224 */ /* 0x002fca00078e0069 */
[----:B------:R1:W-:Y:S04]  /*1e500*/  STL [R1+0x698], R3 ;  /* 0x0006980301007387 */ /* 0x0003e80000100800 */
[----:B------:R-:W3:Y:S04]  /*1e510*/  LDL.LU.64 R104, [R1+0x968] ;  /* 0x0009680001687983 */ /* 0x000ee80000300a00 */
[----:B------:R-:W4:Y:S01]  /*1e520*/  LDL.LU.64 R98, [R1+0x6c8] ;  /* 0x0006c80001627983 */ /* 0x000f220000300a00 */
[----:B-1----:R-:W-:-:S03]  /*1e530*/  IMAD.MOV.U32 R3, RZ, RZ, R101 ;  /* 0x000000ffff037224 */ /* 0x002fc600078e0065 */
[----:B------:R-:W-:Y:S04]  /*1e540*/  STL [R1+0x6a4], R100 ;  /* 0x0006a46401007387 */ /* 0x000fe80000100800 */
[----:B------:R2:W-:Y:S02]  /*1e550*/  STL [R1+0x6a0], R3 ;  /* 0x0006a00301007387 */ /* 0x0005e40000100800 */
[----:B--2---:R-:W-:Y:S02]  /*1e560*/  IMAD.MOV.U32 R3, RZ, RZ, R103 ;  /* 0x000000ffff037224 */ /* 0x004fe400078e0067 */
[----:B------:R-:W-:Y:S04]  /*1e570*/  STL [R1+0x6ac], R102 ;  /* 0x0006ac6601007387 */ /* 0x000fe80000100800 */
[----:B------:R-:W2:Y:S04]  /*1e580*/  LDL.LU.64 R100, [R1+0x6d0] ;  /* 0x0006d00001647983 */ /* 0x000ea80000300a00 */
[----:B------:R1:W-:Y:S04]  /*1e590*/  STL [R1+0x6a8], R3 ;  /* 0x0006a80301007387 */ /* 0x0003e80000100800 */
[----:B------:R-:W-:Y:S01]  /*1e5a0*/  STL [R1+0x6b4], R114 ;  /* 0x0006b47201007387 */ /* 0x000fe20000100800 */
[----:B-1----:R-:W-:-:S05]  /*1e5b0*/  IMAD.MOV.U32 R3, RZ, RZ, R115 ;  /* 0x000000ffff037224 */ /* 0x002fca00078e0073 */
[----:B------:R3:W-:Y:S04]  /*1e5c0*/  STL [R1+0x6b0], R3 ;  /* 0x0006b00301007387 */ /* 0x0007e80000100800 */
[----:B------:R-:W2:Y:S01]  /*1e5d0*/  LDL.LU.64 R102, [R1+0x988] ;  /* 0x0009880001667983 */ /* 0x000ea20000300a00 */
[----:B---3--:R-:W-:-:S03]  /*1e5e0*/  IMAD.MOV.U32 R3, RZ, RZ, R105 ;  /* 0x000000ffff037224 */ /* 0x008fc600078e0069 */
[----:B------:R1:W-:Y:S04]  /*1e5f0*/  STL [R1+0x6bc], R104 ;  /* 0x0006bc6801007387 */ /* 0x0003e80000100800 */
[----:B------:R-:W3:Y:S04]  /*1e600*/  LDL.LU.64 R114, [R1+0x6e8] ;  /* 0x0006e80001727983 */ /* 0x000ee80000300a00 */
[----:B------:R4:W-:Y:S01]  /*1e610*/  STL [R1+0x6b8], R3 ;  /* 0x0006b80301007387 */ /* 0x0009e20000100800 */
[----:B-1----:R-:W-:-:S03]  /*1e620*/  IMAD.MOV.U32 R104, RZ, RZ, R106 ;  /* 0x000000ffff687224 */ /* 0x002fc600078e006a */
[----:B----4-:R-:W-:Y:S01]  /*1e630*/  STL [R1+0x6c4], R98 ;  /* 0x0006c46201007387 */ /* 0x010fe20000100800 */
[----:B------:R-:W-:Y:S02]  /*1e640*/  IMAD.MOV.U32 R105, RZ, RZ, R107 ;  /* 0x000000ffff697224 */ /* 0x000fe400078e006b */
[----:B------:R-:W-:Y:S02]  /*1e650*/  IMAD.MOV.U32 R106, RZ, RZ, R108 ;  /* 0x000000ffff6a7224 */ /* 0x000fe400078e006c */
[----:B------:R-:W-:Y:S02]  /*1e660*/  IMAD.MOV.U32 R107, RZ, RZ, R109 ;  /* 0x000000ffff6b7224 */ /* 0x000fe400078e006d */
[----:B------:R-:W4:Y:S01]  /*1e670*/  LDL.LU.64 R108, [R1+0x6f0] ;  /* 0x0006f000016c7983 */ /* 0x000f220000300a00 */
[----:B------:R-:W-:-:S05]  /*1e680*/  IMAD.MOV.U32 R3, RZ, RZ, R99 ;  /* 0x000000ffff037224 */ /* 0x000fca00078e0063 */
[----:B------:R2:W-:Y:S02]  /*1e690*/  STL [R1+0x6c0], R3 ;  /* 0x0006c00301007387 */ /* 0x0005e40000100800 */
[----:B--2---:R-:W-:Y:S02]  /*1e6a0*/  IMAD.MOV.U32 R3, RZ, RZ, R101 ;  /* 0x000000ffff037224 */ /* 0x004fe400078e0065 */
[----:B------:R-:W-:Y:S04]  /*1e6b0*/  STL [R1+0x6cc], R100 ;  /* 0x0006cc6401007387 */ /* 0x000fe80000100800 */
[----:B------:R1:W-:Y:S04]  /*1e6c0*/  STL [R1+0x6c8], R3 ;  /* 0x0006c80301007387 */ /* 0x0003e80000100800 */
[----:B------:R2:W-:Y:S01]  /*1e6d0*/  STL [R1+0x6d4], R116 ;  /* 0x0006d47401007387 */ /* 0x0005e20000100800 */
[----:B-1----:R-:W-:-:S03]  /*1e6e0*/  IMAD.MOV.U32 R3, RZ, RZ, R117 ;  /* 0x000000ffff037224 */ /* 0x002fc600078e0075 */
[----:B------:R-:W-:Y:S04]  /*1e6f0*/  STL [R1+0x6dc], R102 ;  /* 0x0006dc6601007387 */ /* 0x000fe80000100800 */
[----:B------:R1:W-:Y:S04]  /*1e700*/  STL [R1+0x6d0], R3 ;  /* 0x0006d00301007387 */ /* 0x0003e80000100800 */
[----:B--2---:R-:W2:Y:S04]  /*1e710*/  LDL.LU.64 R116, [R1+0x9a8] ;  /* 0x0009a80001747983 */ /* 0x004ea80000300a00 */
[----:B------:R-:W2:Y:S01]  /*1e720*/  LDL.LU.64 R100, [R1+0x708] ;  /* 0x0007080001647983 */ /* 0x000ea20000300a00 */
[----:B-1----:R-:W-:-:S05]  /*1e730*/  IMAD.MOV.U32 R3, RZ, RZ, R103 ;  /* 0x000000ffff037224 */ /* 0x002fca00078e0067 */
[----:B------:R1:W-:Y:S04]  /*1e740*/  STL [R1+0x6d8], R3 ;  /* 0x0006d80301007387 */ /* 0x0003e80000100800 */
[----:B---3--:R3:W-:Y:S01]  /*1e750*/  STL [R1+0x6e4], R114 ;  /* 0x0006e47201007387 */ /* 0x0087e20000100800 */
[----:B-1----:R-:W-:-:S03]  /*1e760*/  IMAD.MOV.U32 R3, RZ, RZ, R115 ;  /* 0x000000ffff037224 */ /* 0x002fc600078e0073 */
[----:B----4-:R-:W-:Y:S04]  /*1e770*/  STL [R1+0x6ec], R108 ;  /* 0x0006ec6c01007387 */ /* 0x010fe80000100800 */
[----:B------:R1:W-:Y:S04]  /*1e780*/  STL [R1+0x6e0], R3 ;  /* 0x0006e00301007387 */ /* 0x0003e80000100800 */
[----:B---3--:R-:W3:Y:S01]  /*1e790*/  LDL.LU.64 R114, [R1+0x710] ;  /* 0x0007100001727983 */ /* 0x008ee20000300a00 */
[----:B-1----:R-:W-:-:S05]  /*1e7a0*/  IMAD.MOV.U32 R3, RZ, RZ, R109 ;  /* 0x000000ffff037224 */ /* 0x002fca00078e006d */
[----:B------:R1:W-:Y:S04]  /*1e7b0*/  STL [R1+0x6e8], R3 ;  /* 0x0006e80301007387 */ /* 0x0003e80000100800 */
[----:B------:R-:W-:Y:S04]  /*1e7c0*/  STL [R1+0x6f4], R104 ;  /* 0x0006f46801007387 */ /* 0x000fe80000100800 */
[----:B------:R-:W4:Y:S01]  /*1e7d0*/  LDL.LU.64 R102, [R1+0x9c8] ;  /* 0x0009c80001667983 */ /* 0x000f220000300a00 */
[----:B-1----:R-:W-:-:S03]  /*1e7e0*/  IMAD.MOV.U32 R3, RZ, RZ, R105 ;  /* 0x000000ffff037224 */ /* 0x002fc600078e0069 */
[----:B------:R-:W4:Y:S04]  /*1e7f0*/  LDL.LU.64 R108, [R1+0x728] ;  /* 0x00072800016c7983 */ /* 0x000f280000300a00 */
[----:B------:R2:W-:Y:S02]  /*1e800*/  STL [R1+0x6f0], R3 ;  /* 0x0006f00301007387 */ /* 0x0005e40000100800 */
[----:B--2---:R-:W-:Y:S02]  /*1e810*/  IMAD.MOV.U32 R3, RZ, RZ, R117 ;  /* 0x000000ffff037224 */ /* 0x004fe400078e0075 */
[----:B------:R1:W-:Y:S04]  /*1e820*/  STL [R1+0x6fc], R116 ;  /* 0x0006fc7401007387 */ /* 0x0003e80000100800 */
[----:B------:R2:W-:Y:S04]  /*1e830*/  STL [R1+0x6f8], R3 ;  /* 0x0006f80301007387 */ /* 0x0005e80000100800 */
[----:B-1----:R-:W4:Y:S01]  /*1e840*/  LDL.LU.64 R116, [R1+0x730] ;  /* 0x0007300001747983 */ /* 0x002f220000300a00 */
[----:B--2---:R-:W-:-:S03]  /*1e850*/  IMAD.MOV.U32 R3, RZ, RZ, R101 ;  /* 0x000000ffff037224 */ /* 0x004fc600078e0065 */
[----:B------:R-:W-:Y:S04]  /*1e860*/  STL [R1+0x704], R100 ;  /* 0x0007046401007387 */ /* 0x000fe80000100800 */
[----:B------:R-:W2:Y:S04]  /*1e870*/  LDL.LU.64 R104, [R1+0x9e8] ;  /* 0x0009e80001687983 */ /* 0x000ea80000300a00 */
[----:B------:R1:W-:Y:S04]  /*1e880*/  STL [R1+0x700], R3 ;  /* 0x0007000301007387 */ /* 0x0003e80000100800 */
[----:B---3--:R3:W-:Y:S01]  /*1e890*/  STL [R1+0x70c], R114 ;  /* 0x00070c7201007387 */ /* 0x0087e20000100800 */
[----:B-1----:R-:W-:-:S05]  /*1e8a0*/  IMAD.MOV.U32 R3, RZ, RZ, R115 ;  /* 0x000000ffff037224 */ /* 0x002fca00078e0073 */
[----:B------:R1:W-:Y:S04]  /*1e8b0*/  STL [R1+0x708], R3 ;  /* 0x0007080301007387 */ /* 0x0003e80000100800 */
[----:B------:R4:W-:Y:S04]  /*1e8c0*/  STL [R1+0x714], R110 ;  /* 0x0007146e01007387 */ /* 0x0009e80000100800 */
[----:B---3--:R-:W3:Y:S01]  /*1e8d0*/  LDL.LU.64 R114, [R1+0x750] ;  /* 0x0007500001727983 */ /* 0x008ee20000300a00 */
[----:B-1----:R-:W-:-:S03]  /*1e8e0*/  IMAD.MOV.U32 R3, RZ, RZ, R111 ;  /* 0x000000ffff037224 */ /* 0x002fc600078e006f */
[----:B----4-:R-:W-:Y:S04]  /*1e8f0*/  STL [R1+0x71c], R102 ;  /* 0x00071c6601007387 */ /* 0x010fe80000100800 */
[----:B------:R1:W-:Y:S04]  /*1e900*/  STL [R1+0x710], R3 ;  /* 0x0007100301007387 */ /* 0x0003e80000100800 */
[----:B------:R-:W4:Y:S01]  /*1e910*/  LDL.LU.64 R110, [R1+0x748] ;  /* 0x00074800016e7983 */ /* 0x000f220000300a00 */
[----:B-1----:R-:W-:-:S05]  /*1e920*/  IMAD.MOV.U32 R3, RZ, RZ, R103 ;  /* 0x000000ffff037224 */ /* 0x002fca00078e0067 */
[----:B------:R1:W-:Y:S04]  /*1e930*/  STL [R1+0x718], R3 ;  /* 0x0007180301007387 */ /* 0x0003e80000100800 */
[----:B------:R1:W-:Y:S02]  /*1e940*/  STL [R1+0x724], R108 ;  /* 0x0007246c01007387 */ /* 0x0003e40000100800 */
[----:B-1----:R-:W-:Y:S02]  /*1e950*/  IMAD.MOV.U32 R3, RZ, RZ, R109 ;  /* 0x000000ffff037224 */ /* 0x002fe400078e006d */
[----:B------:R-:W-:Y:S02]  /*1e960*/  IMAD.MOV.U32 R108, RZ, RZ, R112 ;  /* 0x000000ffff6c7224 */ /* 0x000fe400078e0070 */
[----:B------:R-:W-:Y:S01]  /*1e970*/  IMAD.MOV.U32 R109, RZ, RZ, R113 ;  /* 0x000000ffff6d7224 */ /* 0x000fe200078e0071 */
[----:B------:R1:W-:Y:S04]  /*1e980*/  STL [R1+0x72c], R116 ;  /* 0x00072c7401007387 */ /* 0x0003e80000100800 */
[----:B------:R2:W-:Y:S04]  /*1e990*/  STL [R1+0x720], R3 ;  /* 0x0007200301007387 */ /* 0x0005e80000100800 */
[----:B------:R-:W3:Y:S01]  /*1e9a0*/  LDL.LU.64 R112, [R1+0x768] ;  /* 0x0007680001707983 */ /* 0x000ee20000300a00 */
[----:B-1----:R-:W-:-:S02]  /*1e9b0*/  IMAD.MOV.U32 R116, RZ, RZ, R124 ;  /* 0x000000ffff747224 */ /* 0x002fc400078e007c */
[----:B--2---:R-:W-:Y:S02]  /*1e9c0*/  IMAD.MOV.U32 R3, RZ, RZ, R117 ;  /* 0x000000ffff037224 */ /* 0x004fe400078e0075 */
[----:B------:R-:W-:Y:S02]  /*1e9d0*/  IMAD.MOV.U32 R117, RZ, RZ, R125 ;  /* 0x000000ffff757224 */ /* 0x000fe400078e007d */
[----:B------:R-:W2:Y:S04]  /*1e9e0*/  LDL.LU.64 R124, [R1+0xa08] ;  /* 0x000a0800017c7983 */ /* 0x000ea80000300a00 */
[----:B------:R1:W-:Y:S04]  /*1e9f0*/  STL [R1+0x728], R3 ;  /* 0x0007280301007387 */ /* 0x0003e80000100800 */
[----:B------:R1:W-:Y:S02]  /*1ea00*/  STL [R1+0x734], R106 ;  /* 0x0007346a01007387 */ /* 0x0003e40000100800 */
[----:B-1----:R-:W-:-:S02]  /*1ea10*/  IMAD.MOV.U32 R3, RZ, RZ, R107 ;  /* 0x000000ffff037224 */ /* 0x002fc400078e006b */
[----:B------:R-:W-:Y:S04]  /*1ea20*/  STL [R1+0x73c], R104 ;  /* 0x00073c6801007387 */ /* 0x000fe80000100800 */
[----:B------:R1:W-:Y:S04]  /*1ea30*/  STL [R1+0x730], R3 ;  /* 0x0007300301007387 */ /* 0x0003e80000100800 */
[----:B------:R-:W2:Y:S01]  /*1ea40*/  LDL.LU.64 R106, [R1+0x770] ;  /* 0x00077000016a7983 */ /* 0x000ea20000300a00 */
[----:B-1----:R-:W-:-:S05]  /*1ea50*/  IMAD.MOV.U32 R3, RZ, RZ, R105 ;  /* 0x000000ffff037224 */ /* 0x002fca00078e0069 */
[----:B------:R1:W-:Y:S04]  /*1ea60*/  STL [R1+0x738], R3 ;  /* 0x0007380301007387 */ /* 0x0003e80000100800 */
[----:B----4-:R4:W-:Y:S01]  /*1ea70*/  STL [R1+0x744], R110 ;  /* 0x0007446e01007387 */ /* 0x0109e20000100800 */
[----:B-1----:R-:W-:-:S05]  /*1ea80*/  IMAD.MOV.U32 R3, RZ, RZ, R111 ;  /* 0x000000ffff037224 */ /* 0x002fca00078e006f */
[----:B------:R1:W-:Y:S04]  /*1ea90*/  STL [R1+0x740], R3 ;  /* 0x0007400301007387 */ /* 0x0003e80000100800 */
[----:B---3--:R3:W-:Y:S04]  /*1eaa0*/  STL [R1+0x74c], R114 ;  /* 0x00074c7201007387 */ /* 0x0087e80000100800 */
[----:B----4-:R-:W4:Y:S01]  /*1eab0*/  LDL.LU.64 R110, [R1+0xa28] ;  /* 0x000a2800016e7983 */ /* 0x010f220000300a00 */
[----:B-1----:R-:W-:-:S05]  /*1eac0*/  IMAD.MOV.U32 R3, RZ, RZ, R115 ;  /* 0x000000ffff037224 */ /* 0x002fca00078e0073 */
[----:B------:R1:W-:Y:S04]  /*1ead0*/  STL [R1+0x748], R3 ;  /* 0x0007480301007387 */ /* 0x0003e80000100800 */
[----:B------:R-:W-:Y:S04]  /*1eae0*/  STL [R1+0x754], R108 ;  /* 0x0007546c01007387 */ /* 0x000fe80000100800 */
[----:B---3--:R-:W3:Y:S01]  /*1eaf0*/  LDL.LU.64 R114, [R1+0x8e0] ;  /* 0x0008e00001727983 */ /* 0x008ee20000300a00 */
[----:B-1----:R-:W-:-:S05]  /*1eb00*/  IMAD.MOV.U32 R3, RZ, RZ, R109 ;  /* 0x000000ffff037224 */ /* 0x002fca00078e006d */
[----:B------:R2:W-:Y:S02]  /*1eb10*/  STL [R1+0x750], R3 ;  /* 0x0007500301007387 */ /* 0x0005e40000100800 */
[----:B--2---:R-:W-:Y:S02]  /*1eb20*/  IMAD.MOV.U32 R3, RZ, RZ, R125 ;  /* 0x000000ffff037224 */ /* 0x004fe400078e007d */
[----:B------:R1:W-:Y:S04]  /*1eb30*/  STL [R1+0x75c], R124 ;  /* 0x00075c7c01007387 */ /* 0x0003e80000100800 */
[----:B------:R2:W-:Y:S01]  /*1eb40*/  STL [R1+0x758], R3 ;  /* 0x0007580301007387 */ /* 0x0005e20000100800 */
[----:B-1----:R-:W-:Y:S02]  /*1eb50*/  IMAD.MOV.U32 R124, RZ, RZ, R126 ;  /* 0x000000ffff7c7224 */ /* 0x002fe400078e007e */
[----:B------:R-:W-:-:S02]  /*1eb60*/  IMAD.MOV.U32 R125, RZ, RZ, R127 ;  /* 0x000000ffff7d7224 */ /* 0x000fc400078e007f */
[----:B------:R-:W3:Y:S01]  /*1eb70*/  LDL.LU.64 R126, [R1+0x790] ;  /* 0x00079000017e7983 */ /* 0x000ee20000300a00 */
[----:B--2---:R-:W-:Y:S02]  /*1eb80*/  IMAD.MOV.U32 R3, RZ, RZ, R113 ;  /* 0x000000ffff037224 */ /* 0x004fe400078e0071 */
[----:B------:R-:W-:Y:S01]  /*1eb90*/  IMAD.MOV.U32 R108, RZ, RZ, R120 ;  /* 0x000000ffff6c7224 */ /* 0x000fe200078e0078 */
[----:B------:R1:W-:Y:S01]  /*1eba0*/  STL [R1+0x764], R112 ;  /* 0x0007647001007387 */ /* 0x0003e20000100800 */
[----:B------:R-:W-:-:S03]  /*1ebb0*/  IMAD.MOV.U32 R109, RZ, RZ, R121 ;  /* 0x000000ffff6d7224 */ /* 0x000fc600078e0079 */
[----:B------:R-:W2:Y:S04]  /*1ebc0*/  LDL.LU.64 R120, [R1+0x920] ;  /* 0x0009200001787983 */ /* 0x000ea80000300a00 */
[----:B------:R-:W-:Y:S04]  /*1ebd0*/  STL [R1+0x76c], R106 ;  /* 0x00076c6a01007387 */ /* 0x000fe80000100800 */
[----:B------:R1:W-:Y:S04]  /*1ebe0*/  STL [R1+0x760], R3 ;  /* 0x0007600301007387 */ /* 0x0003e80000100800 */
[----:B-1----:R-:W2:Y:S01]  /*1ebf0*/  LDL.LU.64 R112, [R1+0xa48] ;  /* 0x000a480001707983 */ /* 0x002ea20000300a00 */
[----:B------:R-:W-:-:S05]  /*1ec00*/  IMAD.MOV.U32 R3, RZ, RZ, R107 ;  /* 0x000000ffff037224 */ /* 0x000fca00078e006b */
[----:B------:R1:W-:Y:S04]  /*1ec10*/  STL [R1+0x768], R3 ;  /* 0x0007680301007387 */ /* 0x0003e80000100800 */
[----:B------:R4:W-:Y:S01]  /*1ec20*/  STL [R1+0x774], R122 ;  /* 0x0007747a01007387 */ /* 0x0009e20000100800 */
[----:B-1----:R-:W-:-:S03]  /*1ec30*/  IMAD.MOV.U32 R3, RZ, RZ, R123 ;  /* 0x000000ffff037224 */ /* 0x002fc600078e007b */
[----:B----4-:R-:W-:Y:S04]  /*1ec40*/  STL [R1+0x77c], R110 ;  /* 0x00077c6e01007387 */ /* 0x010fe80000100800 */
[----:B------:R1:W-:Y:S04]  /*1ec50*/  STL [R1+0x770], R3 ;  /* 0x0007700301007387 */ /* 0x0003e80000100800 */
[----:B------:R-:W4:Y:S01]  /*1ec60*/  LDL.LU.64 R122, [R1+0x7b0] ;  /* 0x0007b000017a7983 */ /* 0x000f220000300a00 */
[----:B-1----:R-:W-:-:S03]  /*1ec70*/  IMAD.MOV.U32 R3, RZ, RZ, R111 ;  /* 0x000000ffff037224 */ /* 0x002fc600078e006f */
[----:B---3--:R-:W-:Y:S01]  /*1ec80*/  STL [R1+0x784], R114 ;  /* 0x0007847201007387 */ /* 0x008fe20000100800 */
[----:B------:R-:W-:Y:S02]  /*1ec90*/  IMAD.MOV.U32 R110, RZ, RZ, R116 ;  /* 0x000000ffff6e7224 */ /* 0x000fe400078e0074 */
[----:B------:R-:W-:Y:S01]  /*1eca0*/  IMAD.MOV.U32 R111, RZ, RZ, R117 ;  /* 0x000000ffff6f7224 */ /* 0x000fe200078e0075 */
[----:B------:R1:W-:Y:S04]  /*1ecb0*/  STL [R1+0x778], R3 ;  /* 0x0007780301007387 */ /* 0x0003e80000100800 */
[----:B------:R-:W3:Y:S01]  /*1ecc0*/  LDL.LU.64 R116, [R1+0xa68] ;  /* 0x000a680001747983 */ /* 0x000ee20000300a00 */
[----:B-1----:R-:W-:-:S05]  /*1ecd0*/  IMAD.MOV.U32 R3, RZ, RZ, R115 ;  /* 0x000000ffff037224 */ /* 0x002fca00078e0073 */
[----:B------:R1:W-:Y:S04]  /*1ece0*/  STL [R1+0x780], R3 ;  /* 0x0007800301007387 */ /* 0x0003e80000100800 */
[----:B------:R-:W3:Y:S01]  /*1ecf0*/  LDL.LU.64 R114, [R1+0x940] ;  /* 0x0009400001727983 */ /* 0x000ee20000300a00 */
[----:B-1----:R-:W-:-:S03]  /*1ed00*/  IMAD.MOV.U32 R3, RZ, RZ, R127 ;  /* 0x000000ffff037224 */ /* 0x002fc600078e007f */
[----:B------:R1:W-:Y:S04]  /*1ed10*/  STL [R1+0x78c], R126 ;  /* 0x00078c7e01007387 */ /* 0x0003e80000100800 */
[----:B------:R1:W-:Y:S04]  /*1ed20*/  STL [R1+0x788], R3 ;  /* 0x0007880301007387 */ /* 0x0003e80000100800 */
[----:B------:R-:W-:Y:S04]  /*1ed30*/  STL [R1+0x794], R108 ;  /* 0x0007946c01007387 */ /* 0x000fe80000100800 */
[----:B-1----:R-:W3:Y:S01]  /*1ed40*/  LDL.LU.64 R126, [R1+0x7d0] ;  /* 0x0007d000017e7983 */ /* 0x002ee20000300a00 */
[----:B------:R-:W-:-:S05]  /*1ed50*/  IMAD.MOV.U32 R3, RZ, RZ, R109 ;  /* 0x000000ffff037224 */ /* 0x000fca00078e006d */
[----:B------:R1:W-:Y:S04]  /*1ed60*/  STL [R1+0x790], R3 ;  /* 0x0007900301007387 */ /* 0x0003e80000100800 */
[----:B--2---:R2:W-:Y:S01]  /*1ed70*/  STL [R1+0x79c], R112 ;  /* 0x00079c7001007387 */ /* 0x0045e20000100800 */
[----:B-1----:R-:W-:-:S05]  /*1ed80*/  IMAD.MOV.U32 R3, RZ, RZ, R113 ;  /* 0x000000ffff037224 */ /* 0x002fca00078e0071 */
[----:B------:R1:W-:Y:S01]  /*1ed90*/  STL [R1+0x798], R3 ;  /* 0x0007980301007387 */ /* 0x0003e20000100800 */
[----:B--2---:R-:W-:Y:S02]  /*1eda0*/  IMAD.MOV.U32 R112, RZ, RZ, R118 ;  /* 0x000000ffff707224 */ /* 0x004fe400078e0076 */
[----:B------:R-:W-:Y:S01]  /*1edb0*/  IMAD.MOV.U32 R113, RZ, RZ, R119 ;  /* 0x000000ffff717224 */ /* 0x000fe200078e0077 */
[----:B------:R-:W-:Y:S04]  /*1edc0*/  STL [R1+0x7a4], R120 ;  /* 0x0007a47801007387 */ /* 0x000fe80000100800 */
[----:B------:R-:W2:Y:S01]  /*1edd0*/  LDL.LU.64 R118, [R1+0xa88] ;  /* 0x000a880001767983 */ /* 0x000ea20000300a00 */
[----:B-1----:R-:W-:-:S05]  /*1ede0*/  IMAD.MOV.U32 R3, RZ, RZ, R121 ;  /* 0x000000ffff037224 */ /* 0x002fca00078e0079 */
[----:B------:R1:W-:Y:S04]  /*1edf0*/  STL [R1+0x7a0], R3 ;  /* 0x0007a00301007387 */ /* 0x0003e80000100800 */
[----:B----4-:R4:W-:Y:S01]  /*1ee00*/  STL [R1+0x7ac], R122 ;  /* 0x0007ac7a01007387 */ /* 0x0109e20000100800 */
[----:B-1----:R-:W-:-:S03]  /*1ee10*/  IMAD.MOV.U32 R3, RZ, RZ, R123 ;  /* 0x000000ffff037224 */ /* 0x002fc600078e007b */
[----:B----4-:R-:W4:Y:S04]  /*1ee20*/  LDL.LU.64 R122, [R1+0x960] ;  /* 0x00096000017a7983 */ /* 0x010f280000300a00 */
[----:B------:R1:W-:Y:S04]  /*1ee30*/  STL [R1+0x7a8], R3 ;  /* 0x0007a80301007387 */ /* 0x0003e80000100800 */
[----:B------:R-:W-:Y:S04]  /*1ee40*/  STL [R1+0x7b4], R110 ;  /* 0x0007b46e01007387 */ /* 0x000fe80000100800 */
[----:B------:R-:W4:Y:S01]  /*1ee50*/  LDL.LU.64 R120, [R1+0x7f0] ;  /* 0x0007f00001787983 */ /* 0x000f220000300a00 */
[----:B-1----:R-:W-:-:S05]  /*1ee60*/  IMAD.MOV.U32 R3, RZ, RZ, R111 ;  /* 0x000000ffff037224 */ /* 0x002fca00078e006f */
[----:B------:R1:W-:Y:S04]  /*1ee70*/  STL [R1+0x7b0], R3 ;  /* 0x0007b00301007387 */ /* 0x0003e80000100800 */
[----:B---3--:R3:W-:Y:S01]  /*1ee80*/  STL [R1+0x7bc], R116 ;  /* 0x0007bc7401007387 */ /* 0x0087e20000100800 */
[----:B-1----:R-:W-:-:S05]  /*1ee90*/  IMAD.MOV.U32 R3, RZ, RZ, R117 ;  /* 0x000000ffff037224 */ /* 0x002fca00078e0075 */
[----:B------:R1:W-:Y:S04]  /*1eea0*/  STL [R1+0x7b8], R3 ;  /* 0x0007b80301007387 */ /* 0x0003e80000100800 */
[----:B------:R-:W-:Y:S04]  /*1eeb0*/  STL [R1+0x7c4], R114 ;  /* 0x0007c47201007387 */ /* 0x000fe80000100800 */
[----:B---3--:R-:W3:Y:S01]  /*1eec0*/  LDL.LU.64 R116, [R1+0xaa8] ;  /* 0x000aa80001747983 */ /* 0x008ee20000300a00 */
[----:B-1----:R-:W-:-:S03]  /*1eed0*/  IMAD.MOV.U32 R3, RZ, RZ, R115 ;  /* 0x000000ffff037224 */ /* 0x002fc600078e0073 */
[----:B------:R-:W-:Y:S04]  /*1eee0*/  STL [R1+0x7cc], R126 ;  /* 0x0007cc7e01007387 */ /* 0x000fe80000100800 */
[----:B------:R1:W-:Y:S02]  /*1eef0*/  STL [R1+0x7c0], R3 ;  /* 0x0007c00301007387 */ /* 0x0003e40000100800 */
[----:B-1----:R-:W-:Y:S02]  /*1ef00*/  IMAD.MOV.U32 R3, RZ, RZ, R127 ;  /* 0x000000ffff037224 */ /* 0x002fe400078e007f */
[----:B------:R-:W3:Y:S04]  /*1ef10*/  LDL.LU.64 R126, [R1+0x980] ;  /* 0x00098000017e7983 */ /* 0x000ee80000300a00 */
[----:B------:R1:W-:Y:S04]  /*1ef20*/  STL [R1+0x7c8], R3 ;  /* 0x0007c80301007387 */ /* 0x0003e80000100800 */
[----:B------:R-:W3:Y:S01]  /*1ef30*/  LDL.LU.64 R114, [R1+0x810] ;  /* 0x0008100001727983 */ /* 0x000ee20000300a00 */
[----:B-1----:R-:W-:-:S03]  /*1ef40*/  IMAD.MOV.U32 R3, RZ, RZ, R113 ;  /* 0x000000ffff037224 */ /* 0x002fc600078e0071 */
[----:B------:R-:W-:Y:S04]  /*1ef50*/  STL [R1+0x7d4], R112 ;  /* 0x0007d47001007387 */ /* 0x000fe80000100800 */
[----:B------:R1:W-:Y:S04]  /*1ef60*/  STL [R1+0x7d0], R3 ;  /* 0x0007d00301007387 */ /* 0x0003e80000100800 */
[----:B--2---:R2:W-:Y:S01]  /*1ef70*/  STL [R1+0x7dc], R118 ;  /* 0x0007dc7601007387 */ /* 0x0045e20000100800 */
[----:B-1----:R-:W-:-:S03]  /*1ef80*/  IMAD.MOV.U32 R3, RZ, RZ, R119 ;  /* 0x000000ffff037224 */ /* 0x002fc600078e0077 */
[----:B--2---:R-:W2:Y:S04]  /*1ef90*/  LDL.LU.64 R118, [R1+0xac8] ;  /* 0x000ac80001767983 */ /* 0x004ea80000300a00 */
[----:B------:R1:W-:Y:S04]  /*1efa0*/  STL [R1+0x7d8], R3 ;  /* 0x0007d80301007387 */ /* 0x0003e80000100800 */
[----:B----4-:R4:W-:Y:S01]  /*1efb0*/  STL [R1+0x7e4], R122 ;  /* 0x0007e47a01007387 */ /* 0x0109e20000100800 */
[----:B-1----:R-:W-:-:S03]  /*1efc0*/  IMAD.MOV.U32 R3, RZ, RZ, R123 ;  /* 0x000000ffff037224 */ /* 0x002fc600078e007b */
[----:B----4-:R-:W4:Y:S04]  /*1efd0*/  LDL.LU.64 R122, [R1+0x9a0] ;  /* 0x0009a000017a7983 */ /* 0x010f280000300a00 */
[----:B------:R1:W-:Y:S04]  /*1efe0*/  STL [R1+0x7e0], R3 ;  /* 0x0007e00301007387 */ /* 0x0003e80000100800 */
[----:B------:R1:W-:Y:S02]  /*1eff0*/  STL [R1+0x7ec], R120 ;  /* 0x0007ec7801007387 */ /* 0x0003e40000100800 */
[----:B-1----:R-:W-:-:S02]  /*1f000*/  IMAD.MOV.U32 R3, RZ, RZ, R121 ;  /* 0x000000ffff037224 */ /* 0x002fc400078e0079 */
[----:B------:R-:W4:Y:S04]  /*1f010*/  LDL.LU.64 R120, [R1+0x830] ;  /* 0x0008300001787983 */ /* 0x000f280000300a00 */
[----:B------:R1:W-:Y:S04]  /*1f020*/  STL [R1+0x7e8], R3 ;  /* 0x0007e80301007387 */ /* 0x0003e80000100800 */
[----:B------:R3:W-:Y:S01]  /*1f030*/  STL [R1+0x7f4], R124 ;  /* 0x0007f47c01007387 */ /* 0x0007e20000100800 */
[----:B-1----:R-:W-:-:S05]  /*1f040*/  IMAD.MOV.U32 R3, RZ, RZ, R125 ;  /* 0x000000ffff037224 */ /* 0x002fca00078e007d */
[----:B------:R1:W-:Y:S04]  /*1f050*/  STL [R1+0x7f0], R3 ;  /* 0x0007f00301007387 */ /* 0x0003e80000100800 */
[----:B---3--:R3:W-:Y:S04]  /*1f060*/  STL [R1+0x7fc], R116 ;  /* 0x0007fc7401007387 */ /* 0x0087e80000100800 */
[----:B------:R-:W4:Y:S01]  /*1f070*/  LDL.LU.64 R124, [R1+0xae8] ;  /* 0x000ae800017c7983 */ /* 0x000f220000300a00 */
[----:B-1----:R-:W-:-:S03]  /*1f080*/  IMAD.MOV.U32 R3, RZ, RZ, R117 ;  /* 0x000000ffff037224 */ /* 0x002fc600078e0075 */
[----:B---3--:R-:W3:Y:S04]  /*1f090*/  LDL.LU.64 R116, [R1+0x9c0] ;  /* 0x0009c00001747983 */ /* 0x008ee80000300a00 */
[----:B------:R1:W-:Y:S02]  /*1f0a0*/  STL [R1+0x7f8], R3 ;  /* 0x0007f80301007387 */ /* 0x0003e40000100800 */
[----:B-1----:R-:W-:Y:S02]  /*1f0b0*/  IMAD.MOV.U32 R3, RZ, RZ, R127 ;  /* 0x000000ffff037224 */ /* 0x002fe400078e007f */
[----:B------:R1:W-:Y:S04]  /*1f0c0*/  STL [R1+0x804], R126 ;  /* 0x0008047e01007387 */ /* 0x0003e80000100800 */
[----:B------:R1:W-:Y:S04]  /*1f0d0*/  STL [R1+0x800], R3 ;  /* 0x0008000301007387 */ /* 0x0003e80000100800 */
[----:B------:R-:W-:Y:S04]  /*1f0e0*/  STL [R1+0x80c], R114 ;  /* 0x00080c7201007387 */ /* 0x000fe80000100800 */
[----:B-1----:R-:W3:Y:S01]  /*1f0f0*/  LDL.LU.64 R126, [R1+0x850] ;  /* 0x00085000017e7983 */ /* 0x002ee20000300a00 */
[----:B------:R-:W-:-:S05]  /*1f100*/  IMAD.MOV.U32 R3, RZ, RZ, R115 ;  /* 0x000000ffff037224 */ /* 0x000fca00078e0073 */
[----:B------:R1:W-:Y:S04]  /*1f110*/  STL [R1+0x808], R3 ;  /* 0x0008080301007387 */ /* 0x0003e80000100800 */
[----:B------:R2:W-:Y:S01]  /*1f120*/  STL [R1+0x814], R130 ;  /* 0x0008148201007387 */ /* 0x0005e20000100800 */
[----:B-1----:R-:W-:-:S03]  /*1f130*/  IMAD.MOV.U32 R3, RZ, RZ, R131 ;  /* 0x000000ffff037224 */ /* 0x002fc600078e0083 */
[----:B--2---:R-:W-:Y:S04]  /*1f140*/  STL [R1+0x81c], R118 ;  /* 0x00081c7601007387 */ /* 0x004fe80000100800 */
[----:B------:R1:W-:Y:S04]  /*1f150*/  STL [R1+0x810], R3 ;  /* 0x0008100301007387 */ /* 0x0003e80000100800 */
[----:B------:R-:W2:Y:S01]  /*1f160*/  LDL.LU.64 R130, [R1+0xb08] ;  /* 0x000b080001827983 */ /* 0x000ea20000300a00 */
[----:B-1----:R-:W-:-:S03]  /*1f170*/  IMAD.MOV.U32 R3, RZ, RZ, R119 ;  /* 0x000000ffff037224 */ /* 0x002fc600078e0077 */
[----:B------:R-:W2:Y:S04]  /*1f180*/  LDL.LU.64 R118, [R1+0x9e0] ;  /* 0x0009e00001767983 */ /* 0x000ea80000300a00 */
[----:B------:R1:W-:Y:S04]  /*1f190*/  STL [R1+0x818], R3 ;  /* 0x0008180301007387 */ /* 0x0003e80000100800 */
[----:B----4-:R4:W-:Y:S01]  /*1f1a0*/  STL [R1+0x824], R122 ;  /* 0x0008247a01007387 */ /* 0x0109e20000100800 */
[----:B-1----:R-:W-:-:S03]  /*1f1b0*/  IMAD.MOV.U32 R3, RZ, RZ, R123 ;  /* 0x000000ffff037224 */ /* 0x002fc600078e007b */
[----:B----4-:R-:W4:Y:S04]  /*1f1c0*/  LDL.LU.64 R122, [R1+0x870] ;  /* 0x00087000017a7983 */ /* 0x010f280000300a00 */
[----:B------:R1:W-:Y:S04]  /*1f1d0*/  STL [R1+0x820], R3 ;  /* 0x0008200301007387 */ /* 0x0003e80000100800 */
[----:B------:R-:W-:Y:S01]  /*1f1e0*/  STL [R1+0x82c], R120 ;  /* 0x00082c7801007387 */ /* 0x000fe20000100800 */
[----:B-1----:R-:W-:-:S05]  /*1f1f0*/  IMAD.MOV.U32 R3, RZ, RZ, R121 ;  /* 0x000000ffff037224 */ /* 0x002fca00078e0079 */
[----:B------:R1:W-:Y:S04]  /*1f200*/  STL [R1+0x828], R3 ;  /* 0x0008280301007387 */ /* 0x0003e80000100800 */
[----:B------:R1:W-:Y:S02]  /*1f210*/  STL [R1+0x834], R132 ;  /* 0x0008348401007387 */ /* 0x0003e40000100800 */
[----:B-1----:R-:W-:Y:S02]  /*1f220*/  IMAD.MOV.U32 R3, RZ, RZ, R133 ;  /* 0x000000ffff037224 */ /* 0x002fe400078e0085 */
[----:B------:R-:W4:Y:S04]  /*1f230*/  LDL.LU.64 R132, [R1+0xb28] ;  /* 0x000b280001847983 */ /* 0x000f280000300a00 */
[----:B------:R1:W-:Y:S04]  /*1f240*/  STL [R1+0x830], R3 ;  /* 0x0008300301007387 */ /* 0x0003e80000100800 */
[----:B------:R3:W-:Y:S01]  /*1f250*/  STL [R1+0x83c], R124 ;  /* 0x00083c7c01007387 */ /* 0x0007e20000100800 */
[----:B-1----:R-:W-:-:S03]  /*1f260*/  IMAD.MOV.U32 R3, RZ, RZ, R125 ;  /* 0x000000ffff037224 */ /* 0x002fc600078e007d */
[----:B---3--:R-:W-:Y:S04]  /*1f270*/  STL [R1+0x844], R116 ;  /* 0x0008447401007387 */ /* 0x008fe80000100800 */
[----:B------:R1:W-:Y:S04]  /*1f280*/  STL [R1+0x838], R3 ;  /* 0x0008380301007387 */ /* 0x0003e80000100800 */
[----:B------:R-:W3:Y:S04]  /*1f290*/  LDL.LU.64 R120, [R1+0xa00] ;  /* 0x000a000001787983 */ /* 0x000ee80000300a00 */
[----:B------:R-:W3:Y:S01]  /*1f2a0*/  LDL.LU.64 R124, [R1+0x890] ;  /* 0x00089000017c7983 */ /* 0x000ee20000300a00 */
[----:B-1----:R-:W-:-:S05]  /*1f2b0*/  IMAD.MOV.U32 R3, RZ, RZ, R117 ;  /* 0x000000ffff037224 */ /* 0x002fca00078e0075 */
[----:B------:R1:W-:Y:S02]  /*1f2c0*/  STL [R1+0x840], R3 ;  /* 0x0008400301007387 */ /* 0x0003e40000100800 */
[----:B-1----:R-:W-:Y:S02]  /*1f2d0*/  IMAD.MOV.U32 R3, RZ, RZ, R127 ;  /* 0x000000ffff037224 */ /* 0x002fe400078e007f */
[----:B------:R-:W-:Y:S04]  /*1f2e0*/  STL [R1+0x84c], R126 ;  /* 0x00084c7e01007387 */ /* 0x000fe80000100800 */
[----:B------:R-:W-:Y:S04]  /*1f2f0*/  STL [R1+0x854], R136 ;  /* 0x0008548801007387 */ /* 0x000fe80000100800 */
[----:B------:R1:W-:Y:S02]  /*1f300*/  STL [R1+0x848], R3 ;  /* 0x0008480301007387 */ /* 0x0003e40000100800 */
[----:B-1----:R-:W-:-:S02]  /*1f310*/  IMAD.MOV.U32 R3, RZ, RZ, R137 ;  /* 0x000000ffff037224 */ /* 0x002fc400078e0089 */
[----:B------:R-:W3:Y:S04]  /*1f320*/  LDL.LU.64 R136, [R1+0xb48] ;  /* 0x000b480001887983 */ /* 0x000ee80000300a00 */
[----:B------:R1:W-:Y:S04]  /*1f330*/  STL [R1+0x850], R3 ;  /* 0x0008500301007387 */ /* 0x0003e80000100800 */
[----:B--2---:R2:W-:Y:S04]  /*1f340*/  STL [R1+0x85c], R130 ;  /* 0x00085c8201007387 */ /* 0x0045e80000100800 */
[----:B------:R-:W3:Y:S01]  /*1f350*/  LDL.LU.64 R126, [R1+0xa20] ;  /* 0x000a2000017e7983 */ /* 0x000ee20000300a00 */
[----:B-1----:R-:W-:-:S05]  /*1f360*/  IMAD.MOV.U32 R3, RZ, RZ, R131 ;  /* 0x000000ffff037224 */ /* 0x002fca00078e0083 */
[----:B------:R1:W-:Y:S04]  /*1f370*/  STL [R1+0x858], R3 ;  /* 0x0008580301007387 */ /* 0x0003e80000100800 */
[----:B------:R-:W-:Y:S04]  /*1f380*/  STL [R1+0x864], R118 ;  /* 0x0008647601007387 */ /* 0x000fe80000100800 */
[----:B--2---:R-:W2:Y:S01]  /*1f390*/  LDL.LU.64 R130, [R1+0x8d0] ;  /* 0x0008d00001827983 */ /* 0x004ea20000300a00 */
[----:B-1----:R-:W-:-:S05]  /*1f3a0*/  IMAD.MOV.U32 R3, RZ, RZ, R119 ;  /* 0x000000ffff037224 */ /* 0x002fca00078e0077 */
[----:B------:R1:W-:Y:S04]  /*1f3b0*/  STL [R1+0x860], R3 ;  /* 0x0008600301007387 */ /* 0x0003e80000100800 */
[----:B----4-:R4:W-:Y:S01]  /*1f3c0*/  STL [R1+0x86c], R122 ;  /* 0x00086c7a01007387 */ /* 0x0109e20000100800 */
[----:B-1----:R-:W-:-:S03]  /*1f3d0*/  IMAD.MOV.U32 R3, RZ, RZ, R123 ;  /* 0x000000ffff037224 */ /* 0x002fc600078e007b */
[----:B------:R-:W-:Y:S04]  /*1f3e0*/  STL [R1+0x874], R128 ;  /* 0x0008748001007387 */ /* 0x000fe80000100800 */
[----:B------:R1:W-:Y:S04]  /*1f3f0*/  STL [R1+0x868], R3 ;  /* 0x0008680301007387 */ /* 0x0003e80000100800 */
[----:B----4-:R-:W4:Y:S01]  /*1f400*/  LDL.LU.64 R122, [R1+0xb68] ;  /* 0x000b6800017a7983 */ /* 0x010f220000300a00 */
[----:B-1----:R-:W-:-:S03]  /*1f410*/  IMAD.MOV.U32 R3, RZ, RZ, R129 ;  /* 0x000000ffff037224 */ /* 0x002fc600078e0081 */
[----:B------:R-:W4:Y:S04]  /*1f420*/  LDL.LU.64 R128, [R1+0xa40] ;  /* 0x000a400001807983 */ /* 0x000f280000300a00 */
[----:B------:R1:W-:Y:S04]  /*1f430*/  STL [R1+0x870], R3 ;  /* 0x0008700301007387 */ /* 0x0003e80000100800 */
[----:B------:R1:W-:Y:S02]  /*1f440*/  STL [R1+0x87c], R132 ;  /* 0x00087c8401007387 */ /* 0x0003e40000100800 */
[----:B-1----:R-:W-:-:S02]  /*1f450*/  IMAD.MOV.U32 R3, RZ, RZ, R133 ;  /* 0x000000ffff037224 */ /* 0x002fc400078e0085 */
[----:B------:R-:W4:Y:S04]  /*1f460*/  LDL.LU.64 R132, [R1+0x910] ;  /* 0x0009100001847983 */ /* 0x000f280000300a00 */
[----:B------:R3:W-:Y:S02]  /*1f470*/  STL [R1+0x878], R3 ;  /* 0x0008780301007387 */ /* 0x0007e40000100800 */
[----:B---3--:R-:W-:Y:S02]  /*1f480*/  IMAD.MOV.U32 R3, RZ, RZ, R121 ;  /* 0x000000ffff037224 */ /* 0x008fe400078e0079 */
[----:B------:R-:W-:Y:S04]  /*1f490*/  STL [R1+0x884], R120 ;  /* 0x0008847801007387 */ /* 0x000fe80000100800 */
[----:B------:R1:W-:Y:S04]  /*1f4a0*/  STL [R1+0x880], R3 ;  /* 0x0008800301007387 */ /* 0x0003e80000100800 */
[----:B------:R3:W-:Y:S01]  /*1f4b0*/  STL [R1+0x88c], R124 ;  /* 0x00088c7c01007387 */ /* 0x0007e20000100800 */
[----:B-1----:R-:W-:-:S03]  /*1f4c0*/  IMAD.MOV.U32 R3, RZ, RZ, R125 ;  /* 0x000000ffff037224 */ /* 0x002fc600078e007d */
[----:B------:R1:W-:Y:S04]  /*1f4d0*/  STL [R1+0x894], R134 ;  /* 0x0008948601007387 */ /* 0x0003e80000100800 */
[----:B------:R1:W-:Y:S04]  /*1f4e0*/  STL [R1+0x888], R3 ;  /* 0x0008880301007387 */ /* 0x0003e80000100800 */
[----:B---3--:R-:W3:Y:S01]  /*1f4f0*/  LDL.LU.64 R124, [R1+0xb88] ;  /* 0x000b8800017c7983 */ /* 0x008ee20000300a00 */
[----:B-1----:R-:W-:Y:S02]  /*1f500*/  IMAD.MOV.U32 R134, RZ, RZ, R150 ;  /* 0x000000ffff867224 */ /* 0x002fe400078e0096 */
[----:B------:R-:W-:-:S02]  /*1f510*/  IMAD.MOV.U32 R3, RZ, RZ, R135 ;  /* 0x000000ffff037224 */ /* 0x000fc400078e0087 */
[----:B------:R-:W-:Y:S02]  /*1f520*/  IMAD.MOV.U32 R135, RZ, RZ, R151 ;  /* 0x000000ffff877224 */ /* 0x000fe400078e0097 */
[----:B------:R-:W3:Y:S04]  /*1f530*/  LDL.LU.64 R150, [R1+0xa60] ;  /* 0x000a600001967983 */ /* 0x000ee80000300a00 */
[----:B------:R1:W-:Y:S04]  /*1f540*/  STL [R1+0x890], R3 ;  /* 0x0008900301007387 */ /* 0x0003e80000100800 */
[----:B------:R1:W-:Y:S02]  /*1f550*/  STL [R1+0x89c], R136 ;  /* 0x00089c8801007387 */ /* 0x0003e40000100800 */
[----:B-1----:R-:W-:-:S02]  /*1f560*/  IMAD.MOV.U32 R3, RZ, RZ, R137 ;  /* 0x000000ffff037224 */ /* 0x002fc400078e0089 */
[----:B------:R-:W3:Y:S04]  /*1f570*/  LDL.LU.64 R136, [R1+0x930] ;  /* 0x0009300001887983 */ /* 0x000ee80000300a00 */
[----:B------:R1:W-:Y:S04]  /*1f580*/  STL [R1+0x898], R3 ;  /* 0x0008980301007387 */ /* 0x0003e80000100800 */
[----:B------:R2:W-:Y:S01]  /*1f590*/  STL [R1+0x8a4], R126 ;  /* 0x0008a47e01007387 */ /* 0x0005e20000100800 */
[----:B-1----:R-:W-:-:S05]  /*1f5a0*/  IMAD.MOV.U32 R3, RZ, RZ, R127 ;  /* 0x000000ffff037224 */ /* 0x002fca00078e007f */
[----:B------:R1:W-:Y:S04]  /*1f5b0*/  STL [R1+0x8a0], R3 ;  /* 0x0008a00301007387 */ /* 0x0003e80000100800 */
[----:B--2---:R2:W-:Y:S04]  /*1f5c0*/  STL [R1+0x8ac], R130 ;  /* 0x0008ac8201007387 */ /* 0x0045e80000100800 */
[----:B------:R-:W3:Y:S01]  /*1f5d0*/  LDL.LU.64 R126, [R1+0xba8] ;  /* 0x000ba800017e7983 */ /* 0x000ee20000300a00 */
[----:B-1----:R-:W-:-:S05]  /*1f5e0*/  IMAD.MOV.U32 R3, RZ, RZ, R131 ;  /* 0x000000ffff037224 */ /* 0x002fca00078e0083 */
[----:B------:R1:W-:Y:S04]  /*1f5f0*/  STL [R1+0x8a8], R3 ;  /* 0x0008a80301007387 */ /* 0x0003e80000100800 */
[----:B------:R4:W-:Y:S04]  /*1f600*/  STL [R1+0x8b4], R142 ;  /* 0x0008b48e01007387 */ /* 0x0009e80000100800 */
[----:B--2---:R-:W2:Y:S01]  /*1f610*/  LDL.LU.64 R130, [R1+0xa80] ;  /* 0x000a800001827983 */ /* 0x004ea20000300a00 */
[----:B-1----:R-:W-:-:S03]  /*1f620*/  IMAD.MOV.U32 R3, RZ, RZ, R143 ;  /* 0x000000ffff037224 */ /* 0x002fc600078e008f */
[----:B----4-:R-:W-:Y:S04]  /*1f630*/  STL [R1+0x8bc], R122 ;  /* 0x0008bc7a01007387 */ /* 0x010fe80000100800 */
[----:B------:R1:W-:Y:S04]  /*1f640*/  STL [R1+0x8b0], R3 ;  /* 0x0008b00301007387 */ /* 0x0003e80000100800 */
[----:B------:R-:W4:Y:S01]  /*1f650*/  LDL.LU.64 R142, [R1+0x950] ;  /* 0x00095000018e7983 */ /* 0x000f220000300a00 */
[----:B-1----:R-:W-:-:S03]  /*1f660*/  IMAD.MOV.U32 R3, RZ, RZ, R123 ;  /* 0x000000ffff037224 */ /* 0x002fc600078e007b */
[----:B------:R-:W-:Y:S04]  /*1f670*/  STL [R1+0x8c4], R128 ;  /* 0x0008c48001007387 */ /* 0x000fe80000100800 */
[----:B------:R1:W-:Y:S02]  /*1f680*/  STL [R1+0x8b8], R3 ;  /* 0x0008b80301007387 */ /* 0x0003e40000100800 */
[----:B-1----:R-:W-:Y:S02]  /*1f690*/  IMAD.MOV.U32 R3, RZ, RZ, R129 ;  /* 0x000000ffff037224 */ /* 0x002fe400078e0081 */
[----:B------:R1:W-:Y:S04]  /*1f6a0*/  STL [R1+0x8cc], R132 ;  /* 0x0008cc8401007387 */ /* 0x0003e80000100800 */
[----:B------:R1:W-:Y:S04]  /*1f6b0*/  STL [R1+0x8c0], R3 ;  /* 0x0008c00301007387 */ /* 0x0003e80000100800 */
[----:B------:R-:W4:Y:S01]  /*1f6c0*/  LDL.LU.64 R128, [R1+0xbc8] ;  /* 0x000bc80001807983 */ /* 0x000f220000300a00 */
[----:B-1----:R-:W-:-:S02]  /*1f6d0*/  IMAD.MOV.U32 R132, RZ, RZ, R146 ;  /* 0x000000ffff847224 */ /* 0x002fc400078e0092 */
[----:B------:R-:W-:Y:S02]  /*1f6e0*/  IMAD.MOV.U32 R3, RZ, RZ, R133 ;  /* 0x000000ffff037224 */ /* 0x000fe400078e0085 */
[----:B------:R-:W-:Y:S02]  /*1f6f0*/  IMAD.MOV.U32 R133, RZ, RZ, R147 ;  /* 0x000000ffff857224 */ /* 0x000fe400078e0093 */
[----:B------:R-:W4:Y:S04]  /*1f700*/  LDL.LU.64 R146, [R1+0xaa0] ;  /* 0x000aa00001927983 */ /* 0x000f280000300a00 */
[----:B------:R1:W-:Y:S04]  /*1f710*/  STL [R1+0x8c8], R3 ;  /* 0x0008c80301007387 */ /* 0x0003e80000100800 */
[----:B------:R1:W-:Y:S02]  /*1f720*/  STL [R1+0x8d4], R148 ;  /* 0x0008d49401007387 */ /* 0x0003e40000100800 */
[----:B-1----:R-:W-:-:S02]  /*1f730*/  IMAD.MOV.U32 R3, RZ, RZ, R149 ;  /* 0x000000ffff037224 */ /* 0x002fc400078e0095 */
[----:B------:R-:W4:Y:S04]  /*1f740*/  LDL.LU.64 R148, [R1+0x970] ;  /* 0x0009700001947983 */ /* 0x000f280000300a00 */
[----:B------:R1:W-:Y:S04]  /*1f750*/  STL [R1+0x8d0], R3 ;  /* 0x0008d00301007387 */ /* 0x0003e80000100800 */
[----:B---3--:R-:W-:Y:S01]  /*1f760*/  STL [R1+0x8dc], R124 ;  /* 0x0008dc7c01007387 */ /* 0x008fe20000100800 */
[----:B-1----:R-:W-:-:S05]  /*1f770*/  IMAD.MOV.U32 R3, RZ, RZ, R125 ;  /* 0x000000ffff037224 */ /* 0x002fca00078e007d */
[----:B------:R1:W-:Y:S04]  /*1f780*/  STL [R1+0x8d8], R3 ;  /* 0x0008d80301007387 */ /* 0x0003e80000100800 */
[----:B------:R3:W-:Y:S01]  /*1f790*/  STL [R1+0x8e4], R150 ;  /* 0x0008e49601007387 */ /* 0x0007e20000100800 */
[----:B-1----:R-:W-:-:S03]  /*1f7a0*/  IMAD.MOV.U32 R3, RZ, RZ, R151 ;  /* 0x000000ffff037224 */ /* 0x002fc600078e0097 */
[----:B---3--:R-:W3:Y:S04]  /*1f7b0*/  LDL.LU.64 R150, [R1+0xbe8] ;  /* 0x000be80001967983 */ /* 0x008ee80000300a00 */
[----:B------:R1:W-:Y:S04]  /*1f7c0*/  STL [R1+0x8e0], R3 ;  /* 0x0008e00301007387 */ /* 0x0003e80000100800 */
[----:B------:R1:W-:Y:S02]  /*1f7d0*/  STL [R1+0x8ec], R136 ;  /* 0x0008ec8801007387 */ /* 0x0003e40000100800 */
[----:B-1----:R-:W-:-:S02]  /*1f7e0*/  IMAD.MOV.U32 R3, RZ, RZ, R137 ;  /* 0x000000ffff037224 */ /* 0x002fc400078e0089 */
[----:B------:R-:W3:Y:S04]  /*1f7f0*/  LDL.LU.64 R136, [R1+0xac0] ;  /* 0x000ac00001887983 */ /* 0x000ee80000300a00 */
[----:B------:R1:W-:Y:S04]  /*1f800*/  STL [R1+0x8e8], R3 ;  /* 0x0008e80301007387 */ /* 0x0003e80000100800 */
[----:B------:R1:W-:Y:S02]  /*1f810*/  STL [R1+0x8f4], R138 ;  /* 0x0008f48a01007387 */ /* 0x0003e40000100800 */
[----:B-1----:R-:W-:-:S02]  /*1f820*/  IMAD.MOV.U32 R3, RZ, RZ, R139 ;  /* 0x000000ffff037224 */ /* 0x002fc400078e008b */
[----:B------:R-:W3:Y:S04]  /*1f830*/  LDL.LU.64 R138, [R1+0x990] ;  /* 0x00099000018a7983 */ /* 0x000ee80000300a00 */
[----:B------:R1:W-:Y:S04]  /*1f840*/  STL [R1+0x8f0], R3 ;  /* 0x0008f00301007387 */ /* 0x0003e80000100800 */
[----:B------:R-:W-:Y:S01]  /*1f850*/  STL [R1+0x8fc], R126 ;  /* 0x0008fc7e01007387 */ /* 0x000fe20000100800 */
[----:B-1----:R-:W-:-:S05]  /*1f860*/  IMAD.MOV.U32 R3, RZ, RZ, R127 ;  /* 0x000000ffff037224 */ /* 0x002fca00078e007f */
        /* <DEDUP_REMOVED lines=20> */
[----:B------:R1:W-:Y:S02]  /*1f9b0*/  STL [R1+0x92c], R148 ;  /* 0x00092c9401007387 */ /* 0x0003e40000100800 */
[----:B-1----:R-:W-:-:S02]  /*1f9c0*/  IMAD.MOV.U32 R3, RZ, RZ, R149 ;  /* 0x000000ffff037224 */ /* 0x002fc400078e0095 */
[----:B------:R-:W4:Y:S04]  /*1f9d0*/  LDL.LU.64 R148, [R1+0xb00] ;  /* 0x000b000001947983 */ /* 0x000f280000300a00 */
[----:B------:R1:W-:Y:S04]  /*1f9e0*/  STL [R1+0x928], R3 ;  /* 0x0009280301007387 */ /* 0x0003e80000100800 */
[----:B------:R1:W-:Y:S02]  /*1f9f0*/  STL [R1+0x934], R134 ;  /* 0x0009348601007387 */ /* 0x0003e40000100800 */
[----:B-1----:R-:W-:-:S02]  /*1fa00*/  IMAD.MOV.U32 R3, RZ, RZ, R135 ;  /* 0x000000ffff037224 */ /* 0x002fc400078e0087 */
[----:B------:R-:W4:Y:S04]  /*1fa10*/  LDL.LU.64 R134, [R1+0x9d0] ;  /* 0x0009d00001867983 */ /* 0x000f280000300a00 */
[----:B------:R1:W-:Y:S04]  /*1fa20*/  STL [R1+0x930], R3 ;  /* 0x0009300301007387 */ /* 0x0003e80000100800 */
[----:B---3--:R3:W-:Y:S01]  /*1fa30*/  STL [R1+0x93c], R150 ;  /* 0x00093c9601007387 */ /* 0x0087e20000100800 */
        /* <DEDUP_REMOVED lines=120> */
[----:B-1----:R-:W-:-:S02]  /*201c0*/  MOV R3, R147 ;  /* 0x0000009300037202 */ /* 0x002fc40000000f00 */
        /* <DEDUP_REMOVED lines=214> */
[----:B------:R-:W-:Y:S04]  /*20f30*/  STL [R1+0xbdc], R132 ;  /* 0x000bdc8401007387 */ /* 0x000fe80000100800 */
[----:B------:R-:W4:Y:S01]  /*20f40*/  LDL.LU.64 R128, [R1+0xc38] ;  /* 0x000c380001807983 */ /* 0x000f220000300a00 */
[----:B-1----:R-:W-:-:S05]  /*20f50*/  IMAD.MOV.U32 R3, RZ, RZ, R133 ;  /* 0x000000ffff037224 */ /* 0x002fca00078e0085 */
[----:B------:R1:W-:Y:S04]  /*20f60*/  STL [R1+0xbd8], R3 ;  /* 0x000bd80301007387 */ /* 0x0003e80000100800 */
[----:B------:R1:W-:Y:S02]  /*20f70*/  STL [R1+0xbe4], R146 ;  /* 0x000be49201007387 */ /* 0x0003e40000100800 */
[----:B-1----:R-:W-:Y:S02]  /*20f80*/  IMAD.MOV.U32 R3, RZ, RZ, R147 ;  /* 0x000000ffff037224 */ /* 0x002fe400078e0093 */
[----:B------:R-:W4:Y:S04]  /*20f90*/  LDL.LU.64 R132, [R1+0xeb0] ;  /* 0x000eb00001847983 */ /* 0x000f280000300a00 */
[----:B------:R1:W-:Y:S04]  /*20fa0*/  STL [R1+0xbe0], R3 ;  /* 0x000be00301007387 */ /* 0x0003e80000100800 */
[----:B------:R1:W-:Y:S04]  /*20fb0*/  STL [R1+0xbec], R148 ;  /* 0x000bec9401007387 */ /* 0x0003e80000100800 */
[----:B------:R-:W4:Y:S01]  /*20fc0*/  LDL.LU.64 R146, [R1+0xdb0] ;  /* 0x000db00001927983 */ /* 0x000f220000300a00 */
[----:B-1----:R-:W-:-:S03]  /*20fd0*/  IMAD.MOV.U32 R3, RZ, RZ, R149 ;  /* 0x000000ffff037224 */ /* 0x002fc600078e0095 */
[----:B------:R-:W-:Y:S04]  /*20fe0*/  STL [R1+0xbf4], R134 ;  /* 0x000bf48601007387 */ /* 0x000fe80000100800 */
[----:B------:R1:W-:Y:S04]  /*20ff0*/  STL [R1+0xbe8], R3 ;  /* 0x000be80301007387 */ /* 0x0003e80000100800 */
[----:B------:R-:W4:Y:S01]  /*21000*/  LDL.LU.64 R148, [R1+0xc90] ;  /* 0x000c900001947983 */ /* 0x000f220000300a00 */
[----:B-1----:R-:W-:-:S03]  /*21010*/  IMAD.MOV.U32 R3, RZ, RZ, R135 ;  /* 0x000000ffff037224 */ /* 0x002fc600078e0087 */
[----:B---3--:R-:W-:Y:S04]  /*21020*/  STL [R1+0xbfc], R150 ;  /* 0x000bfc9601007387 */ /* 0x008fe80000100800 */
[----:B------:R1:W-:Y:S04]  /*21030*/  STL [R1+0xbf0], R3 ;  /* 0x000bf00301007387 */ /* 0x0003e80000100800 */
[----:B------:R-:W3:Y:S01]  /*21040*/  LDL.LU.64 R134, [R1+0xc58] ;  /* 0x000c580001867983 */ /* 0x000ee20000300a00 */
[----:B-1----:R-:W-:-:S03]  /*21050*/  IMAD.MOV.U32 R3, RZ, RZ, R151 ;  /* 0x000000ffff037224 */ /* 0x002fc600078e0097 */
[----:B------:R-:W-:Y:S04]  /*21060*/  STL [R1+0xc04], R136 ;  /* 0x000c048801007387 */ /* 0x000fe80000100800 */
        /* <DEDUP_REMOVED lines=11> */
[----:B--2---:R-:W-:Y:S04]  /*21120*/  STL [R1+0xc1c], R130 ;  /* 0x000c1c8201007387 */ /* 0x004fe80000100800 */
[----:B------:R1:W-:Y:S04]  /*21130*/  STL [R1+0xc10], R3 ;  /* 0x000c100301007387 */ /* 0x0003e80000100800 */
[----:B------:R-:W2:Y:S01]  /*21140*/  LDL.LU.64 R140, [R1+0xc78] ;  /* 0x000c7800018c7983 */ /* 0x000ea20000300a00 */
[----:B-1----:R-:W-:-:S03]  /*21150*/  IMAD.MOV.U32 R3, RZ, RZ, R131 ;  /* 0x000000ffff037224 */ /* 0x002fc600078e0083 */
[----:B----4-:R-:W-:Y:S04]  /*21160*/  STL [R1+0xc24], R142 ;  /* 0x000c248e01007387 */ /* 0x010fe80000100800 */
[----:B------:R1:W-:Y:S04]  /*21170*/  STL [R1+0xc18], R3 ;  /* 0x000c180301007387 */ /* 0x0003e80000100800 */
[----:B------:R-:W4:Y:S01]  /*21180*/  LDL.LU.64 R130, [R1+0xed0] ;  /* 0x000ed00001827983 */ /* 0x000f220000300a00 */
[----:B-1----:R-:W-:-:S03]  /*21190*/  IMAD.MOV.U32 R3, RZ, RZ, R143 ;  /* 0x000000ffff037224 */ /* 0x002fc600078e008f */
[----:B------:R-:W-:Y:S04]  /*211a0*/  STL [R1+0xc2c], R144 ;  /* 0x000c2c9001007387 */ /* 0x000fe80000100800 */
        /* <DEDUP_REMOVED lines=8> */
[----:B------:R1:W-:Y:S02]  /*21230*/  STL [R1+0xc30], R3 ;  /* 0x000c300301007387 */ /* 0x0003e40000100800 */
[----:B-1----:R-:W-:Y:S02]  /*21240*/  IMAD.MOV.U32 R3, RZ, RZ, R133 ;  /* 0x000000ffff037224 */ /* 0x002fe400078e0085 */
[----:B------:R-:W-:Y:S04]  /*21250*/  STL [R1+0xc44], R146 ;  /* 0x000c449201007387 */ /* 0x000fe80000100800 */
        /* <DEDUP_REMOVED lines=8> */
[----:B---3--:R-:W-:Y:S04]  /*212e0*/  STL [R1+0xc54], R134 ;  /* 0x000c548601007387 */ /* 0x008fe80000100800 */
[----:B------:R-:W3:Y:S01]  /*212f0*/  LDL.LU.64 R132, [R1+0xce8] ;  /* 0x000ce80001847983 */ /* 0x000ee20000300a00 */
[----:B-1----:R-:W-:-:S05]  /*21300*/  IMAD.MOV.U32 R3, RZ, RZ, R135 ;  /* 0x000000ffff037224 */ /* 0x002fca00078e0087 */
[----:B------:R1:W-:Y:S02]  /*21310*/  STL [R1+0xc50], R3 ;  /* 0x000c500301007387 */ /* 0x0003e40000100800 */
[----:B-1----:R-:W-:Y:S02]  /*21320*/  IMAD.MOV.U32 R3, RZ, RZ, R151 ;  /* 0x000000ffff037224 */ /* 0x002fe400078e0097 */
[----:B------:R1:W-:Y:S04]  /*21330*/  STL [R1+0xc5c], R150 ;  /* 0x000c5c9601007387 */ /* 0x0003e80000100800 */
[----:B-1----:R-:W3:Y:S04]  /*21340*/  LDL.LU.64 R150, [R1+0xcb8] ;  /* 0x000cb80001967983 */ /* 0x002ee80000300a00 */
[----:B------:R1:W-:Y:S04]  /*21350*/  STL [R1+0xc58], R3 ;  /* 0x000c580301007387 */ /* 0x0003e80000100800 */
        /* <DEDUP_REMOVED lines=22> */
[----:B-1----:R-:W-:-:S05]  /*214c0*/  IMAD.MOV.U32 R3, RZ, RZ, R145 ;  /* 0x000000ffff037224 */ /* 0x002fca00078e0091 */
[----:B------:R1:W-:Y:S04]  /*214d0*/  STL [R1+0xc88], R3 ;  /* 0x000c880301007387 */ /* 0x0003e80000100800 */
[----:B------:R-:W-:Y:S04]  /*214e0*/  STL [R1+0xc94], R8 ;  /* 0x000c940801007387 */ /* 0x000fe80000100800 */
[----:B------:R-:W-:Y:S04]  /*214f0*/  STL [R1+0xc90], R9 ;  /* 0x000c900901007387 */ /* 0x000fe80000100800 */
[----:B------:R-:W4:Y:S04]  /*21500*/  LDL.LU.64 R144, [R1+0xd28] ;  /* 0x000d280001907983 */ /* 0x000f280000300a00 */
        /* <DEDUP_REMOVED lines=11> */
[----:B------:R1:W-:Y:S02]  /*215c0*/  STL [R1+0xca8], R3 ;  /* 0x000ca80301007387 */ /* 0x0003e40000100800 */
[----:B-1----:R-:W-:Y:S02]  /*215d0*/  IMAD.MOV.U32 R3, RZ, RZ, R151 ;  /* 0x000000ffff037224 */ /* 0x002fe400078e0097 */
[----:B------:R1:W-:Y:S04]  /*215e0*/  STL [R1+0xcb4], R150 ;  /* 0x000cb49601007387 */ /* 0x0003e80000100800 */
[----:B------:R-:W-:Y:S04]  /*215f0*/  STL [R1+0xcbc], R134 ;  /* 0x000cbc8601007387 */ /* 0x000fe80000100800 */
[----:B------:R1:W-:Y:S04]  /*21600*/  STL [R1+0xcb0], R3 ;  /* 0x000cb00301007387 */ /* 0x0003e80000100800 */
[----:B-1----:R-:W3:Y:S01]  /*21610*/  LDL.LU.64 R150, [R1+0xd48] ;  /* 0x000d480001967983 */ /* 0x002ee20000300a00 */
[----:B------:R-:W-:-:S03]  /*21620*/  IMAD.MOV.U32 R3, RZ, RZ, R135 ;  /* 0x000000ffff037224 */ /* 0x000fc600078e0087 */
        /* <DEDUP_REMOVED lines=14> */
[----:B------:R-:W4:Y:S04]  /*21710*/  LDL.LU.64 R140, [R1+0xd68] ;  /* 0x000d6800018c7983 */ /* 0x000f280000300a00 */
[----:B------:R-:W4:Y:S01]  /*21720*/  LDL.LU.64 R128, [R1+0xd38] ;  /* 0x000d380001807983 */ /* 0x000f220000300a00 */
        /* <DEDUP_REMOVED lines=41> */
[----:B------:R-:W-:Y:S04]  /*219c0*/  STL [R1+0xd34], R128 ;  /* 0x000d348001007387 */ /* 0x000fe80000100800 */
[----:B------:R1:W-:Y:S04]  /*219d0*/  STL [R1+0xd28], R3 ;  /* 0x000d280301007387 */ /* 0x0003e80000100800 */
[----:B------:R-:W4:Y:S01]  /*219e0*/  LDL.LU.64 R140, [R1+0xdc8] ;  /* 0x000dc800018c7983 */ /* 0x000f220000300a00 */
[----:B-1----:R-:W-:-:S03]  /*219f0*/  IMAD.MOV.U32 R3, RZ, RZ, R129 ;  /* 0x000000ffff037224 */ /* 0x002fc600078e0081 */
[----:B------:R-:W-:Y:S04]  /*21a00*/  STL [R1+0xd3c], R142 ;  /* 0x000d3c8e01007387 */ /* 0x000fe80000100800 */
[----:B------:R1:W-:Y:S02]  /*21a10*/  STL [R1+0xd30], R3 ;  /* 0x000d300301007387 */ /* 0x0003e40000100800 */
[----:B-1----:R-:W-:Y:S02]  /*21a20*/  IMAD.MOV.U32 R3, RZ, RZ, R143 ;  /* 0x000000ffff037224 */ /* 0x002fe400078e008f */
[----:B------:R-:W4:Y:S04]  /*21a30*/  LDL.LU.64 R142, [R1+0xd98] ;  /* 0x000d9800018e7983 */ /* 0x000f280000300a00 */
        /* <DEDUP_REMOVED lines=12> */
[----:B---3--:R3:W-:Y:S01]  /*21b00*/  STL [R1+0xd5c], R148 ;  /* 0x000d5c9401007387 */ /* 0x0087e20000100800 */
[----:B-1----:R-:W-:-:S03]  /*21b10*/  IMAD.MOV.U32 R3, RZ, RZ, R149 ;  /* 0x000000ffff037224 */ /* 0x002fc600078e0095 */
[----:B------:R-:W-:Y:S04]  /*21b20*/  STL [R1+0xd64], R132 ;  /* 0x000d648401007387 */ /* 0x000fe80000100800 */
[----:B------:R1:W-:Y:S04]  /*21b30*/  STL [R1+0xd58], R3 ;  /* 0x000d580301007387 */ /* 0x0003e80000100800 */
[----:B---3--:R-:W3:Y:S01]  /*21b40*/  LDL.LU.64 R148, [R1+0xde8] ;  /* 0x000de80001947983 */ /* 0x008ee20000300a00 */
[----:B-1----:R-:W-:-:S03]  /*21b50*/  IMAD.MOV.U32 R3, RZ, RZ, R133 ;  /* 0x000000ffff037224 */ /* 0x002fc600078e0085 */
[----:B------:R-:W-:Y:S04]  /*21b60*/  STL [R1+0xd6c], R150 ;  /* 0x000d6c9601007387 */ /* 0x000fe80000100800 */
[----:B------:R1:W-:Y:S02]  /*21b70*/  STL [R1+0xd60], R3 ;  /* 0x000d600301007387 */ /* 0x0003e40000100800 */
[----:B-1----:R-:W-:Y:S02]  /*21b80*/  IMAD.MOV.U32 R3, RZ, RZ, R151 ;  /* 0x000000ffff037224 */ /* 0x002fe400078e0097 */
[----:B------:R-:W3:Y:S04]  /*21b90*/  LDL.LU.64 R150, [R1+0xdb8] ;  /* 0x000db80001967983 */ /* 0x000ee80000300a00 */
[----:B------:R1:W-:Y:S04]  /*21ba0*/  STL [R1+0xd68], R3 ;  /* 0x000d680301007387 */ /* 0x0003e80000100800 */
[----:B------:R-:W-:Y:S04]  /*21bb0*/  STL [R1+0xd74], R134 ;  /* 0x000d748601007387 */ /* 0x000fe80000100800 */
[----:B------:R-:W3:Y:S01]  /*21bc0*/  LDL.LU.64 R120, [R1+0xf40] ;  /* 0x000f400001787983 */ /* 0x000ee20000300a00 */
[----:B-1----:R-:W-:-:S05]  /*21bd0*/  IMAD.MOV.U32 R3, RZ, RZ, R135 ;  /* 0x000000ffff037224 */ /* 0x002fca00078e0087 */
[----:B------:R1:W-:Y:S04]  /*21be0*/  STL [R1+0xd70], R3 ;  /* 0x000d700301007387 */ /* 0x0003e80000100800 */
[----:B--2---:R-:W-:Y:S01]  /*21bf0*/  STL [R1+0xd7c], R136 ;  /* 0x000d7c8801007387 */ /* 0x004fe20000100800 */
[----:B-1----:R-:W-:-:S03]  /*21c00*/  IMAD.MOV.U32 R3, RZ, RZ, R137 ;  /* 0x000000ffff037224 */ /* 0x002fc600078e0089 */
[----:B------:R-:W2:Y:S04]  /*21c10*/  LDL.LU.64 R122, [R1+0xed8] ;  /* 0x000ed800017a7983 */ /* 0x000ea80000300a00 */
[----:B------:R1:W-:Y:S04]  /*21c20*/  STL [R1+0xd78], R3 ;  /* 0x000d780301007387 */ /* 0x0003e80000100800 */
[----:B----4-:R-:W-:Y:S04]  /*21c30*/  STL [R1+0xd84], R138 ;  /* 0x000d848a01007387 */ /* 0x010fe80000100800 */
[----:B------:R-:W4:Y:S01]  /*21c40*/  LDL.LU.64 R124, [R1+0xe08] ;  /* 0x000e0800017c7983 */ /* 0x000f220000300a00 */
[----:B-1----:R-:W-:-:S03]  /*21c50*/  IMAD.MOV.U32 R3, RZ, RZ, R139 ;  /* 0x000000ffff037224 */ /* 0x002fc600078e008b */
[----:B------:R-:W4:Y:S04]  /*21c60*/  LDL.LU.64 R126, [R1+0xdd8] ;  /* 0x000dd800017e7983 */ /* 0x000f280000300a00 */
[----:B------:R1:W-:Y:S04]  /*21c70*/  STL [R1+0xd80], R3 ;  /* 0x000d800301007387 */ /* 0x0003e80000100800 */
[----:B------:R-:W-:Y:S04]  /*21c80*/  STL [R1+0xd8c], R140 ;  /* 0x000d8c8c01007387 */ /* 0x000fe80000100800 */
        /* <DEDUP_REMOVED lines=19> */
[----:B---3--:R-:W-:Y:S01]  /*21dc0*/  STL [R1+0xdac], R148 ;  /* 0x000dac9401007387 */ /* 0x008fe20000100800 */
[----:B-1----:R-:W-:-:S03]  /*21dd0*/  IMAD.MOV.U32 R3, RZ, RZ, R149 ;  /* 0x000000ffff037224 */ /* 0x002fc600078e0095 */
[----:B------:R-:W3:Y:S04]  /*21de0*/  LDL.LU.64 R144, [R1+0xf58] ;  /* 0x000f580001907983 */ /* 0x000ee80000300a00 */
[----:B------:R-:W3:Y:S04]  /*21df0*/  LDL.LU.64 R146, [R1+0xf08] ;  /* 0x000f080001927983 */ /* 0x000ee80000300a00 */
[----:B------:R1:W-:Y:S02]  /*21e00*/  STL [R1+0xda8], R3 ;  /* 0x000da80301007387 */ /* 0x0003e40000100800 */
[----:B-1----:R-:W-:-:S02]  /*21e10*/  IMAD.MOV.U32 R3, RZ, RZ, R151 ;  /* 0x000000ffff037224 */ /* 0x002fc400078e0097 */
[----:B------:R1:W-:Y:S04]  /*21e20*/  STL [R1+0xdb4], R150 ;  /* 0x000db49601007387 */ /* 0x0003e80000100800 */
[----:B------:R-:W3:Y:S04]  /*21e30*/  LDL.LU.64 R148, [R1+0xe70] ;  /* 0x000e700001947983 */ /* 0x000ee80000300a00 */
[----:B------:R-:W-:Y:S04]  /*21e40*/  STL [R1+0xdbc], R120 ;  /* 0x000dbc7801007387 */ /* 0x000fe80000100800 */
[----:B------:R1:W-:Y:S04]  /*21e50*/  STL [R1+0xdb0], R3 ;  /* 0x000db00301007387 */ /* 0x0003e80000100800 */
[----:B-1----:R-:W3:Y:S01]  /*21e60*/  LDL.64 R150, [R1+0xe48] ;  /* 0x000e480001967983 */ /* 0x002ee20000100a00 */
[----:B------:R-:W-:-:S03]  /*21e70*/  IMAD.MOV.U32 R3, RZ, RZ, R121 ;  /* 0x000000ffff037224 */ /* 0x000fc600078e0079 */
[----:B--2---:R-:W-:Y:S04]  /*21e80*/  STL [R1+0xdc4], R122 ;  /* 0x000dc47a01007387 */ /* 0x004fe80000100800 */
[----:B------:R1:W-:Y:S02]  /*21e90*/  STL [R1+0xdb8], R3 ;  /* 0x000db80301007387 */ /* 0x0003e40000100800 */
[----:B-1----:R-:W-:Y:S02]  /*21ea0*/  IMAD.MOV.U32 R3, RZ, RZ, R123 ;  /* 0x000000ffff037224 */ /* 0x002fe400078e007b */
[----:B----4-:R-:W-:Y:S04]  /*21eb0*/  STL [R1+0xdcc], R124 ;  /* 0x000dcc7c01007387 */ /* 0x010fe80000100800 */
[----:B------:R1:W-:Y:S04]  /*21ec0*/  STL [R1+0xdc0], R3 ;  /* 0x000dc00301007387 */ /* 0x0003e80000100800 */
[----:B------:R-:W-:Y:S01]  /*21ed0*/  STL [R1+0xdd4], R126 ;  /* 0x000dd47e01007387 */ /* 0x000fe20000100800 */
[----:B-1----:R-:W-:-:S05]  /*21ee0*/  IMAD.MOV.U32 R3, RZ, RZ, R125 ;  /* 0x000000ffff037224 */ /* 0x002fca00078e007d */
        /* <DEDUP_REMOVED lines=25> */
[----:B---3--:R-:W-:Y:S01]  /*22080*/  STL [R1+0xe1c], R144 ;  /* 0x000e1c9001007387 */ /* 0x008fe20000100800 */
[----:B-1----:R-:W-:-:S05]  /*22090*/  IMAD.MOV.U32 R3, RZ, RZ, R143 ;  /* 0x000000ffff037224 */ /* 0x002fca00078e008f */
[----:B------:R1:W-:Y:S04]  /*220a0*/  STL [R1+0xe10], R3 ;  /* 0x000e100301007387 */ /* 0x0003e80000100800 */
[----:B------:R-:W-:Y:S01]  /*220b0*/  STL [R1+0xe24], R146 ;  /* 0x000e249201007387 */ /* 0x000fe20000100800 */
[----:B-1----:R-:W-:-:S05]  /*220c0*/  IMAD.MOV.U32 R3, RZ, RZ, R145 ;  /* 0x000000ffff037224 */ /* 0x002fca00078e0091 */
[----:B------:R1:W-:Y:S02]  /*220d0*/  STL [R1+0xe18], R3 ;  /* 0x000e180301007387 */ /* 0x0003e40000100800 */
[----:B-1----:R-:W-:Y:S02]  /*220e0*/  IMAD.MOV.U32 R3, RZ, RZ, R147 ;  /* 0x000000ffff037224 */ /* 0x002fe400078e0093 */
[----:B------:R-:W-:Y:S01]  /*220f0*/  IMAD.MOV.U32 R4, RZ, RZ, R149 ;  /* 0x000000ffff047224 */ /* 0x000fe200078e0095 */
[----:B------:R-:W-:Y:S04]  /*22100*/  STL [R1+0xe2c], R148 ;  /* 0x000e2c9401007387 */ /* 0x000fe80000100800 */
[----:B------:R1:W-:Y:S04]  /*22110*/  STL [R1+0xe20], R3 ;  /* 0x000e200301007387 */ /* 0x0003e80000100800 */
[----:B------:R2:W-:Y:S01]  /*22120*/  STL [R1+0xe28], R4 ;  /* 0x000e280401007387 */ /* 0x0005e20000100800 */
[----:B------:R-:W-:-:S03]  /*22130*/  IMAD.MOV.U32 R7, RZ, RZ, R151 ;  /* 0x000000ffff077224 */ /* 0x000fc600078e0097 */
[----:B------:R3:W-:Y:S04]  /*22140*/  STL [R1+0xe34], R150 ;  /* 0x000e349601007387 */ /* 0x0007e80000100800 */
[----:B------:R4:W-:Y:S04]  /*22150*/  STL [R1+0xe30], R7 ;  /* 0x000e300701007387 */ /* 0x0009e80000100800 */
        /* <DEDUP_REMOVED lines=384> */
[----:B-1----:R-:W-:-:S04]  /*23960*/  SHF.R.S32.HI R3, RZ, 0x1f, R0 ;  /* 0x0000001fff037819 */ /* 0x002fc80000011400 */
[----:B------:R-:W-:Y:S02]  /*23970*/  LEA.HI R3, R3, R0, RZ, 0x6 ;  /* 0x0000000003037211 */ /* 0x000fe400078f30ff */
[----:B--2---:R-:W-:Y:S02]  /*23980*/  SHF.R.S32.HI R4, RZ, 0x1f, R5 ;  /* 0x0000001fff047819 */ /* 0x004fe40000011405 */
[----:B------:R-:W-:Y:S02]  /*23990*/  SHF.R.S32.HI R0, RZ, 0x1f, R2 ;  /* 0x0000001fff007819 */ /* 0x000fe40000011402 */
[----:B------:R-:W-:Y:S01]  /*239a0*/  SHF.R.S32.HI R3, RZ, 0x6, R3 ;  /* 0x00000006ff037819 */ /* 0x000fe20000011403 */
[----:B------:R-:W-:Y:S01]  /*239b0*/  IMAD.MOV.U32 R10, RZ, RZ, RZ ;  /* 0x000000ffff0a7224 */ /* 0x000fe200078e00ff */
[C---:B------:R-:W-:Y:S01]  /*239c0*/  SHF.L.U64.HI R4, R5.reuse, 0x2, R4 ;  /* 0x0000000205047819 */ /* 0x040fe20000010204 */
[----:B------:R-:W-:Y:S01]  /*239d0*/  IMAD.SHL.U32 R5, R5, 0x4, RZ ;  /* 0x0000000405057824 */ /* 0x000fe200078e00ff */
[C---:B------:R-:W-:Y:S01]  /*239e0*/  SHF.L.U64.HI R0, R2.reuse, 0x2, R0 ;  /* 0x0000000202007819 */ /* 0x040fe20000010200 */
[----:B------:R-:W-:Y:S01]  /*239f0*/  IMAD.SHL.U32 R2, R2, 0x4, RZ ;  /* 0x0000000402027824 */ /* 0x000fe200078e00ff */
        /* <DEDUP_REMOVED lines=32> */
[----:B---3--:R-:W-:Y:S01]  /*23c00*/  CS2R R150, SRZ ;  /* 0x0000000000967805 */ /* 0x008fe2000001ff00 */
[----:B----4-:R-:W-:-:S07]  /*23c10*/  VIADD R3, R3, 0xfffffffe ;  /* 0xfffffffe03037836 */ /* 0x010fce0000000000 */
.L_x_1:
[----:B------:R-:W-:Y:S01]  /*23c20*/  STL.64 [R1+0x1a60], R250 ;  /* 0x001a60fa01007387 */ /* 0x000fe20000100a00 */
[----:B------:R-:W-:Y:S01]  /*23c30*/  UIADD3 UR7, UR7, 0x1, URZ ;  /* 0x0000000107077890 */ /* 0x000fe2000fffe03f */
[----:B------:R-:W-:-:S04]  /*23c40*/  DEPBAR.LE SB0, 0x2 ;  /* 0x000080800000791a */ /* 0x000fc80000000000 */
[----:B------:R-:W-:Y:S01]  /*23c50*/  STL.64 [R1+0x1a58], R248 ;  /* 0x001a58f801007387 */ /* 0x000fe20000100a00 */
[----:B------:R-:W-:Y:S01]  /*23c60*/  UMOV UR51, 0x40000040 ;  /* 0x4000004000337882 */ /* 0x000fe20000000000 */
[----:B------:R-:W-:Y:S01]  /*23c70*/  UMOV UR49, 0x40000040 ;  /* 0x4000004000317882 */ /* 0x000fe20000000000 */
[----:B------:R-:W1:Y:S01]  /*23c80*/  LDC R3, c[0x0][0x230] ;  /* 0x00008c00ff037b82 */ /* 0x000e620000000800 */
        /* <DEDUP_REMOVED lines=48> */
[----:B-----5:R-:W-:Y:S04]  /*23f90*/  STL.64 [R1+0x18d0], R150 ;  /* 0x0018d09601007387 */ /* 0x020fe80000100a00 */
        /* <DEDUP_REMOVED lines=13> */
[----:B--2---:R-:W2:Y:S04]  /*24070*/  LDL.LU.64 R124, [R1+0x400] ;  /* 0x00040000017c7983 */ /* 0x004ea80000300a00 */
[----:B------:R-:W2:Y:S04]  /*24080*/  LDL.LU.64 R126, [R1+0x408] ;  /* 0x00040800017e7983 */ /* 0x000ea80000300a00 */
        /* <DEDUP_REMOVED lines=61> */
[----:B------:R-:W2:Y:S01]  /*24460*/  LDL.LU.64 R250, [R1+0x5f8] ;  /* 0x0005f80001fa7983 */ /* 0x000ea20000300a00 */
[----:B------:R-:W-:Y:S01]  /*24470*/  UISETP.GT.AND UP0, UPT, UR7, 0x2, UPT ;  /* 0x000000020700788c */ /* 0x000fe2000bf04270 */
[----:B------:R-:W-:Y:S03]  /*24480*/  BAR.SYNC.DEFER_BLOCKING 0x0 ;  /* 0x0000000000007b1d */ /* 0x000fe60000010000 */
[----:B------:R-:W-:-:S04]  /*24490*/  USEL UR7, UR7, URZ, !UP0 ;  /* 0x0000003f07077287 */ /* 0x000fc8000c000000 */
[----:B------:R-:W-:Y:S02]  /*244a0*/  ULEA UR8, UR7, UR6, 0xf ;  /* 0x0000000607087291 */ /* 0x000fe4000f8e783f */
[----:B------:R-:W-:Y:S01]  /*244b0*/  ULEA UR9, UR7, UR6, 0x11 ;  /* 0x0000000607097291 */ /* 0x000fe2000f8e883f */
[----:B-----5:R-:W-:Y:S01]  /*244c0*/  STL [R1+0x184c], R6 ;  /* 0x00184c0601007387 */ /* 0x020fe20000100800 */
[----:B------:R-:W-:Y:S02]  /*244d0*/  UIADD3 UR8, UR8, 0x60000, URZ ;  /* 0x0006000008087890 */ /* 0x000fe4000fffe03f */
[----:B------:R-:W-:Y:S02]  /*244e0*/  USHF.R.U32.HI UR9, URZ, 0x4, UR9 ;  /* 0x000000043f097899 */ /* 0x000fe40008011609 */
[----:B------:R-:W-:Y:S02]  /*244f0*/  USHF.R.U32.HI UR8, URZ, 0x4, UR8 ;  /* 0x000000043f087899 */ /* 0x000fe40008011608 */
[----:B------:R-:W-:-:S02]  /*24500*/  USGXT.U32 UR50, UR9, 0xe ;  /* 0x0000000e0932789a */ /* 0x000fc40008000000 */
[----:B------:R-:W-:Y:S02]  /*24510*/  USGXT.U32 UR48, UR8, 0xe ;  /* 0x0000000e0830789a */ /* 0x000fe40008000000 */
[----:B------:R-:W-:Y:S02]  /*24520*/  UIADD3 UR54, UP1, UR50, 0x2, URZ ;  /* 0x0000000232367890 */ /* 0x000fe4000ff3e03f */
[----:B------:R-:W-:Y:S01]  /*24530*/  UIADD3 UR52, UP0, UR48, 0x2, URZ ;  /* 0x0000000230347890 */ /* 0x000fe2000ff1e03f */
[----:B------:R-:W-:Y:S01]  /*24540*/  UMOV UR8, URZ ;  /* 0x0000003f00087c82 */ /* 0x000fe20008000000 */
[----:B------:R-:W-:Y:S02]  /*24550*/  UMOV UR9, URZ ;  /* 0x0000003f00097c82 */ /* 0x000fe40008000000 */
[----:B------:R-:W-:Y:S02]  /*24560*/  UIADD3.X UR53, UR8, 0x40000040, URZ, UP0, !UPT ;  /* 0x4000004008357890 */ /* 0x000fe400087fe43f */
[----:B------:R-:W-:-:S02]  /*24570*/  UIADD3.X UR55, UR9, 0x40000040, URZ, UP1, !UPT ;  /* 0x4000004009377890 */ /* 0x000fc40008ffe43f */
[----:B------:R-:W-:Y:S02]  /*24580*/  UIADD3.64 UR44, UR52, 0x2, URZ ;  /* 0x00000002342c7897 */ /* 0x000fe4000fffe03f */
[----:B------:R-:W-:Y:S02]  /*24590*/  UIADD3.64 UR46, UR54, 0x2, URZ ;  /* 0x00000002362e7897 */ /* 0x000fe4000fffe03f */
[----:B------:R-:W-:Y:S02]  /*245a0*/  UIADD3.64 UR42, UR54, 0x4, URZ ;  /* 0x00000004362a7897 */ /* 0x000fe4000fffe03f */
[----:B------:R-:W-:Y:S02]  /*245b0*/  UIADD3.64 UR40, UR52, 0x4, URZ ;  /* 0x0000000434287897 */ /* 0x000fe4000fffe03f */
[----:B------:R-:W-:Y:S02]  /*245c0*/  UIADD3.64 UR58, UR54, 0x7fe, URZ ;  /* 0x000007fe363a7897 */ /* 0x000fe4000fffe03f */
[----:B------:R-:W-:-:S02]  /*245d0*/  UIADD3.64 UR56, UR52, 0x3fe, URZ ;  /* 0x000003fe34387897 */ /* 0x000fc4000fffe03f */
[----:B------:R-:W-:Y:S02]  /*245e0*/  UIADD3.64 UR26, UR54, 0x800, URZ ;  /* 0x00000800361a7897 */ /* 0x000fe4000fffe03f */
[----:B------:R-:W-:Y:S02]  /*245f0*/  UIADD3.64 UR24, UR52, 0x400, URZ ;  /* 0x0000040034187897 */ /* 0x000fe4000fffe03f */
[----:B------:R-:W-:Y:S02]  /*24600*/  UIADD3.64 UR18, UR54, 0x802, URZ ;  /* 0x0000080236127897 */ /* 0x000fe4000fffe03f */
[----:B------:R-:W-:Y:S02]  /*24610*/  UIADD3.64 UR16, UR52, 0x402, URZ ;  /* 0x0000040234107897 */ /* 0x000fe4000fffe03f */
[----:B------:R-:W-:Y:S02]  /*24620*/  UIADD3.64 UR10, UR54, 0x804, URZ ;  /* 0x00000804360a7897 */ /* 0x000fe4000fffe03f */
[----:B------:R-:W-:Y:S01]  /*24630*/  UIADD3.64 UR8, UR52, 0x404, URZ ;  /* 0x0000040434087897 */ /* 0x000fe2000fffe03f */
[----:B--2---:R-:W-:-:S06]  /*24640*/  WARPGROUP.ARRIVE ;  /* 0x00000000000079c5 */ /* 0x004fcc0000000000 */
[----:B------:R-:W-:Y:S03]  /*24650*/  HGMMA.64x256x8.F32.TF32 R124, gdesc[UR48], R124, gsb0 ;  /* 0x07e00000307c79f0 */ /* 0x000fe6000800287c */
[----:B------:R-:W-:Y:S02]  /*24660*/  WARPGROUP.DEPBAR.LE gsb0, 0x0 ;  /* 0x00008000000079c5 */ /* 0x000fe40000010000 */
[----:B------:R-:W-:-:S15]  /*24670*/  WARPGROUP.ARRIVE ;  /* 0x00000000000079c5 */ /* 0x000fde0000000000 */
[----:B------:R-:W-:-:S08]  /*24680*/  NOP ;  /* 0x0000000000007918 */ /* 0x000fd00000000000 */
        /* <DEDUP_REMOVED lines=90> */
[----:B--2---:R-:W2:Y:S04]  /*24c30*/  LDL.LU.64 R124, [R1] ;  /* 0x00000000017c7983 */ /* 0x004ea80000300a00 */
[----:B---3--:R-:W3:Y:S04]  /*24c40*/  LDL.LU.64 R126, [R1+0x8] ;  /* 0x00000800017e7983 */ /* 0x008ee80000300a00 */
[----:B----4-:R-:W4:Y:S04]  /*24c50*/  LDL.LU.64 R128, [R1+0x10] ;  /* 0x0000100001807983 */ /* 0x010f280000300a00 */
[----:B-1----:R-:W2:Y:S04]  /*24c60*/  LDL.LU.64 R130, [R1+0x18] ;  /* 0x0000180001827983 */ /* 0x002ea80000300a00 */
[----:B------:R-:W3:Y:S04]  /*24c70*/  LDL.LU.64 R132, [R1+0x20] ;  /* 0x0000200001847983 */ /* 0x000ee80000300a00 */
[----:B------:R-:W4:Y:S04]  /*24c80*/  LDL.LU.64 R134, [R1+0x28] ;  /* 0x0000280001867983 */ /* 0x000f280000300a00 */
[----:B------:R-:W2:Y:S04]  /*24c90*/  LDL.LU.64 R136, [R1+0x30] ;  /* 0x0000300001887983 */ /* 0x000ea80000300a00 */
[----:B------:R-:W3:Y:S04]  /*24ca0*/  LDL.LU.64 R138, [R1+0x38] ;  /* 0x00003800018a7983 */ /* 0x000ee80000300a00 */
[----:B------:R-:W4:Y:S04]  /*24cb0*/  LDL.LU.64 R140, [R1+0x40] ;  /* 0x00004000018c7983 */ /* 0x000f280000300a00 */
[----:B------:R-:W2:Y:S04]  /*24cc0*/  LDL.LU.64 R142, [R1+0x48] ;  /* 0x00004800018e7983 */ /* 0x000ea80000300a00 */
[----:B------:R-:W3:Y:S04]  /*24cd0*/  LDL.LU.64 R144, [R1+0x50] ;  /* 0x0000500001907983 */ /* 0x000ee80000300a00 */
[----:B------:R-:W4:Y:S04]  /*24ce0*/  LDL.LU.64 R146, [R1+0x58] ;  /* 0x0000580001927983 */ /* 0x000f280000300a00 */
[----:B------:R-:W2:Y:S04]  /*24cf0*/  LDL.LU.64 R148, [R1+0x60] ;  /* 0x0000600001947983 */ /* 0x000ea80000300a00 */
[----:B------:R-:W3:Y:S04]  /*24d00*/  LDL.LU.64 R150, [R1+0x68] ;  /* 0x0000680001967983 */ /* 0x000ee80000300a00 */
[----:B---3--:R-:W-:Y:S04]  /*24d10*/  STL.64 [R1+0x1c60], R150 ;  /* 0x001c609601007387 */ /* 0x008fe80000100a00 */
[----:B--2---:R-:W-:Y:S04]  /*24d20*/  STL.64 [R1+0x1c58], R148 ;  /* 0x001c589401007387 */ /* 0x004fe80000100a00 */
[----:B----4-:R-:W-:Y:S04]  /*24d30*/  STL.64 [R1+0x1c50], R146 ;  /* 0x001c509201007387 */ /* 0x010fe80000100a00 */
        /* <DEDUP_REMOVED lines=61> */
[----:B-1----:R-:W2:Y:S04]  /*25110*/  LDL.LU.64 R24, [R1+0x200] ;  /* 0x0002000001187983 */ /* 0x002ea80000300a00 */
        /* <DEDUP_REMOVED lines=63> */
[----:B------:R-:W-:Y:S01]  /*25510*/  UIADD3.64 UR14, UR54, 0xffe, URZ ;  /* 0x00000ffe360e7897 */ /* 0x000fe2000fffe03f */
[----:B------:R-:W-:Y:S01]  /*25520*/  UMOV UR12, UR48 ;  /* 0x00000030000c7c82 */ /* 0x000fe20008000000 */
[----:B------:R-:W-:Y:S01]  /*25530*/  UMOV UR13, UR49 ;  /* 0x00000031000d7c82 */ /* 0x000fe20008000000 */
[----:B------:R-:W-:Y:S01]  /*25540*/  UIADD3.64 UR22, UR54, 0x1000, URZ ;  /* 0x0000100036167897 */ /* 0x000fe2000fffe03f */
[----:B------:R-:W3:Y:S01]  /*25550*/  LDL.LU.64 R152, [R1+0x70] ;  /* 0x0000700001987983 */ /* 0x000ee20000300a00 */
        /* <DEDUP_REMOVED lines=13> */
[----:B------:R-:W-:-:S02]  /*25630*/  UMOV UR29, UR25 ;  /* 0x00000019001d7c82 */ /* 0x000fc40008000000 */
[----:B------:R-:W3:Y:S04]  /*25640*/  LDL.LU.64 R160, [R1+0x90] ;  /* 0x0000900001a07983 */ /* 0x000ee80000300a00 */
        /* <DEDUP_REMOVED lines=44> */
[----:B------:R-:W3:Y:S01]  /*25910*/  LDL.LU.64 R250, [R1+0x1f8] ;  /* 0x0001f80001fa7983 */ /* 0x000ee20000300a00 */
[----:B--2---:R-:W-:-:S06]  /*25920*/  WARPGROUP.ARRIVE ;  /* 0x00000000000079c5 */ /* 0x004fcc0000000000 */
[----:B------:R-:W-:Y:S01]  /*25930*/  HGMMA.64x256x8.F32.TF32 R24, gdesc[UR12], R24, gsb0 ;  /* 0x07e000000c1879f0 */ /* 0x000fe20008002818 */
[----:B------:R-:W-:Y:S01]  /*25940*/  UMOV UR12, UR14 ;  /* 0x0000000e000c7c82 */ /* 0x000fe20008000000 */
[----:B------:R-:W-:Y:S01]  /*25950*/  UMOV UR13, UR15 ;  /* 0x0000000f000d7c82 */ /* 0x000fe20008000000 */
[----:B------:R-:W-:Y:S01]  /*25960*/  UMOV UR14, UR22 ;  /* 0x00000016000e7c82 */ /* 0x000fe20008000000 */
[----:B------:R-:W-:Y:S01]  /*25970*/  UMOV UR15, UR23 ;  /* 0x00000017000f7c82 */ /* 0x000fe20008000000 */
[----:B------:R-:W-:Y:S02]  /*25980*/  WARPGROUP.DEPBAR.LE gsb0, 0x0 ;  /* 0x00008000000079c5 */ /* 0x000fe40000010000 */
[----:B------:R-:W-:-:S15]  /*25990*/  WARPGROUP.ARRIVE ;  /* 0x00000000000079c5 */ /* 0x000fde0000000000 */
[----:B------:R-:W-:-:S06]  /*259a0*/  NOP ;  /* 0x0000000000007918 */ /* 0x000fcc0000000000 */
[----:B------:R-:W-:Y:S01]  /*259b0*/  HGMMA.64x256x8.F32.TF32 R24, gdesc[UR20], R24, gsb0 ;  /* 0x07e00000141879f0 */ /* 0x000fe20008002818 */
[----:B------:R-:W-:Y:S01]  /*259c0*/  UIADD3.64 UR22, UR54, 0x1002, URZ ;  /* 0x0000100236167897 */ /* 0x000fe2000fffe03f */
[----:B------:R-:W-:Y:S01]  /*259d0*/  UMOV UR20, UR44 ;  /* 0x0000002c00147c82 */ /* 0x000fe20008000000 */
[----:B------:R-:W-:Y:S01]  /*259e0*/  UMOV UR21, UR45 ;  /* 0x0000002d00157c82 */ /* 0x000fe20008000000 */
[----:B------:R-:W-:Y:S02]  /*259f0*/  WARPGROUP.DEPBAR.LE gsb0, 0x0 ;  /* 0x00008000000079c5 */ /* 0x000fe40000010000 */
[----:B------:R-:W-:-:S15]  /*25a00*/  WARPGROUP.ARRIVE ;  /* 0x00000000000079c5 */ /* 0x000fde0000000000 */
[----:B------:R-:W-:-:S07]  /*25a10*/  NOP ;  /* 0x0000000000007918 */ /* 0x000fce0000000000 */
[----:B------:R-:W-:Y:S01]  /*25a20*/  HGMMA.64x256x8.F32.TF32 R24, gdesc[UR20], R24, gsb0 ;  /* 0x07e00000141879f0 */ /* 0x000fe20008002818 */
[----:B------:R-:W-:Y:S01]  /*25a30*/  UMOV UR20, UR22 ;  /* 0x0000001600147c82 */ /* 0x000fe20008000000 */
[----:B------:R-:W-:Y:S01]  /*25a40*/  UMOV UR21, UR23 ;  /* 0x0000001700157c82 */ /* 0x000fe20008000000 */
[----:B------:R-:W-:Y:S01]  /*25a50*/  UIADD3.64 UR22, UR54, 0x1802, URZ ;  /* 0x0000180236167897 */ /* 0x000fe2000fffe03f */
[----:B------:R-:W-:Y:S02]  /*25a60*/  WARPGROUP.DEPBAR.LE gsb0, 0x0 ;  /* 0x00008000000079c5 */ /* 0x000fe40000010000 */
[----:B------:R-:W-:-:S15]  /*25a70*/  WARPGROUP.ARRIVE ;  /* 0x00000000000079c5 */ /* 0x000fde0000000000 */
[----:B------:R-:W-:-:S07]  /*25a80*/  NOP ;  /* 0x0000000000007918 */ /* 0x000fce0000000000 */
        /* <DEDUP_REMOVED lines=23> */
[----:B------:R-:W-:Y:S03]  /*25c00*/  HGMMA.64x256x8.F32.TF32 R24, gdesc[UR20], R24, gsb0 ;  /* 0x07e00000141879f0 */ /* 0x000fe60008002818 */
[----:B------:R-:W-:Y:S02]  /*25c10*/  WARPGROUP.DEPBAR.LE gsb0, 0x0 ;  /* 0x00008000000079c5 */ /* 0x000fe40000010000 */
[----:B------:R-:W-:-:S15]  /*25c20*/  WARPGROUP.ARRIVE ;  /* 0x00000000000079c5 */ /* 0x000fde0000000000 */
[----:B------:R-:W-:-:S08]  /*25c30*/  NOP ;  /* 0x0000000000007918 */ /* 0x000fd00000000000 */
[----:B------:R-:W-:Y:S03]  /*25c40*/  HGMMA.64x256x8.F32.TF32 R24, gdesc[UR12], R24, gsb0 ;  /* 0x07e000000c1879f0 */ /* 0x000fe60008002818 */
[----:B------:R-:W-:Y:S02]  /*25c50*/  WARPGROUP.DEPBAR.LE gsb0, 0x0 ;  /* 0x00008000000079c5 */ /* 0x000fe40000010000 */
        /* <DEDUP_REMOVED lines=64> */
[----:B-1----:R-:W3:Y:S04]  /*26060*/  LDL.LU.64 R150, [R1+0x1c60] ;  /* 0x001c600001967983 */ /* 0x002ee80000300a00 */
        /* <DEDUP_REMOVED lines=13> */
[----:B------:R-:W-:-:S02]  /*26140*/  UIADD3.64 UR48, UR52, 0x1fe, URZ ;  /* 0x000001fe34307897 */ /* 0x000fc4000fffe03f */
[----:B------:R-:W-:Y:S01]  /*26150*/  UIADD3.64 UR44, UR52, 0x202, URZ ;  /* 0x00000202342c7897 */ /* 0x000fe2000fffe03f */
[----:B------:R-:W2:Y:S04]  /*26160*/  LDL.LU.64 R122, [R1+0x1bf0] ;  /* 0x001bf000017a7983 */ /* 0x000ea80000300a00 */
[----:B------:R-:W-:Y:S01]  /*26170*/  UMOV UR12, UR48 ;  /* 0x00000030000c7c82 */ /* 0x000fe20008000000 */
[----:B------:R-:W-:Y:S01]  /*26180*/  UMOV UR13, UR49 ;  /* 0x00000031000d7c82 */ /* 0x000fe20008000000 */
[----:B------:R-:W-:Y:S01]  /*26190*/  UIADD3.64 UR40, UR52, 0x204, URZ ;  /* 0x0000020434287897 */ /* 0x000fe2000fffe03f */
[----:B------:R-:W2:Y:S01]  /*261a0*/  LDL.LU.64 R120, [R1+0x1be8] ;  /* 0x001be80001787983 */ /* 0x000ea20000300a00 */
[----:B------:R-:W-:Y:S02]  /*261b0*/  UIADD3.64 UR56, UR52, 0x5fe, URZ ;  /* 0x000005fe34387897 */ /* 0x000fe4000fffe03f */
[----:B------:R-:W-:Y:S01]  /*261c0*/  UIADD3.64 UR24, UR52, 0x600, URZ ;  /* 0x0000060034187897 */ /* 0x000fe2000fffe03f */
[----:B------:R-:W2:Y:S01]  /*261d0*/  LDL.LU.64 R118, [R1+0x1be0] ;  /* 0x001be00001767983 */ /* 0x000ea20000300a00 */
[----:B------:R-:W-:-:S02]  /*261e0*/  UIADD3.64 UR16, UR52, 0x602, URZ ;  /* 0x0000060234107897 */ /* 0x000fc4000fffe03f */
[----:B------:R-:W-:Y:S01]  /*261f0*/  UIADD3.64 UR8, UR52, 0x604, URZ ;  /* 0x0000060434087897 */ /* 0x000fe2000fffe03f */
        /* <DEDUP_REMOVED lines=47> */
[----:B---3--:R-:W-:-:S06]  /*264f0*/  WARPGROUP.ARRIVE ;  /* 0x00000000000079c5 */ /* 0x008fcc0000000000 */
[----:B------:R-:W-:Y:S01]  /*26500*/  HGMMA.64x256x8.F32.TF32 R124, gdesc[UR48], R124, gsb0 ;  /* 0x07e00000307c79f0 */ /* 0x000fe2000800287c */
[----:B------:R-:W-:Y:S01]  /*26510*/  UIADD3.64 UR48, UR52, 0x200, URZ ;  /* 0x0000020034307897 */ /* 0x000fe2000fffe03f */
[----:B------:R-:W-:Y:S01]  /*26520*/  UMOV UR50, UR54 ;  /* 0x0000003600327c82 */ /* 0x000fe20008000000 */
[----:B------:R-:W-:Y:S01]  /*26530*/  UMOV UR51, UR55 ;  /* 0x0000003700337c82 */ /* 0x000fe20008000000 */
[----:B------:R-:W-:Y:S02]  /*26540*/  WARPGROUP.DEPBAR.LE gsb0, 0x0 ;  /* 0x00008000000079c5 */ /* 0x000fe40000010000 */
[----:B------:R-:W-:-:S15]  /*26550*/  WARPGROUP.ARRIVE ;  /* 0x00000000000079c5 */ /* 0x000fde0000000000 */
[----:B------:R-:W-:-:S07]  /*26560*/  NOP ;  /* 0x0000000000007918 */ /* 0x000fce0000000000 */
        /* <DEDUP_REMOVED lines=26> */
[----:B------:R-:W-:Y:S04]  /*26710*/  STL.64 [R1], R124 ;  /* 0x0000007c01007387 */ /* 0x000fe80000100a00 */
        /* <DEDUP_REMOVED lines=64> */
[----:B------:R-:W4:Y:S04]  /*26b20*/  LDL.LU.64 R248, [R1+0x1a58] ;  /* 0x001a580001f87983 */ /* 0x000f280000300a00 */
[----:B------:R-:W3:Y:S04]  /*26b30*/  LDL.LU.64 R246, [R1+0x1a50] ;  /* 0x001a500001f67983 */ /* 0x000ee80000300a00 */
[----:B------:R-:W4:Y:S04]  /*26b40*/  LDL.LU.64 R244, [R1+0x1a48] ;  /* 0x001a480001f47983 */ /* 0x000f280000300a00 */
[----:B------:R-:W3:Y:S04]  /*26b50*/  LDL.LU.64 R242, [R1+0x1a40] ;  /* 0x001a400001f27983 */ /* 0x000ee80000300a00 */
[----:B------:R-:W4:Y:S04]  /*26b60*/  LDL.LU.64 R240, [R1+0x1a38] ;  /* 0x001a380001f07983 */ /* 0x000f280000300a00 */
[----:B------:R-:W3:Y:S04]  /*26b70*/  LDL.LU.64 R238, [R1+0x1a30] ;  /* 0x001a300001ee7983 */ /* 0x000ee80000300a00 */
[----:B------:R-:W4:Y:S04]  /*26b80*/  LDL.LU.64 R236, [R1+0x1a28] ;  /* 0x001a280001ec7983 */ /* 0x000f280000300a00 */
        /* <DEDUP_REMOVED lines=55> */
[----:B------:R-:W4:Y:S01]  /*26f00*/  LDL.LU.64 R124, [R1+0x1868] ;  /* 0x00186800017c7983 */ /* 0x000f220000300a00 */
[----:B------:R-:W-:Y:S01]  /*26f10*/  UMOV UR54, UR28 ;  /* 0x0000001c00367c82 */ /* 0x000fe20008000000 */
        /* <DEDUP_REMOVED lines=17> */
[----:B------:R-:W-:Y:S01]  /*27030*/  VIADD R3, R3, 0x3f ;  /* 0x0000003f03037836 */ /* 0x000fe20000000000 */
[----:B------:R-:W1:Y:S01]  /*27040*/  S2R R8, SR_TID.X ;  /* 0x0000000000087919 */ /* 0x000e620000002100 */
[----:B------:R-:W-:Y:S01]  /*27050*/  UIADD3 UR60, UR60, 0x1, URZ ;  /* 0x000000013c3c7890 */ /* 0x000fe2000fffe03f */
[----:B------:R-:W-:-:S02]  /*27060*/  IADD3 R12, P3, R12, R5, RZ ;  /* 0x000000050c0c7210 */ /* 0x000fc40007f7e0ff */
[----:B------:R-:W-:Y:S01]  /*27070*/  SHF.R.S32.HI R6, RZ, 0x1f, R3 ;  /* 0x0000001fff067819 */ /* 0x000fe20000011403 */
[----:B------:R-:W-:Y:S01]  /*27080*/  UISETP.GT.AND UP0, UPT, UR60, 0x2, UPT ;  /* 0x000000023c00788c */ /* 0x000fe2000bf04270 */
[----:B------:R-:W-:Y:S01]  /*27090*/  IADD3 R14, P4, R14, R5, RZ ;  /* 0x000000050e0e7210 */ /* 0x000fe20007f9e0ff */
[--C-:B------:R-:W-:Y:S01]  /*270a0*/  IMAD.X R11, R11, 0x1, R4.reuse, P3 ;  /* 0x000000010b0b7824 */ /* 0x100fe200018e0604 */
[----:B------:R-:W-:Y:S01]  /*270b0*/  LEA.HI R6, R6, R3, RZ, 0x6 ;  /* 0x0000000306067211 */ /* 0x000fe200078f30ff */
[----:B------:R-:W-:Y:S01]  /*270c0*/  USEL UR60, UR60, URZ, !UP0 ;  /* 0x0000003f3c3c7287 */ /* 0x000fe2000c000000 */
[----:B------:R-:W1:Y:S01]  /*270d0*/  LDC R3, c[0x0][0x230] ;  /* 0x00008c00ff037b82 */ /* 0x000e620000000800 */
[----:B------:R-:W-:Y:S01]  /*270e0*/  IMAD.X R13, R13, 0x1, R4, P4 ;  /* 0x000000010d0d7824 */ /* 0x000fe200020e0604 */
[----:B------:R-:W-:Y:S01]  /*270f0*/  SHF.R.S32.HI R6, RZ, 0x6, R6 ;  /* 0x00000006ff067819 */ /* 0x000fe20000011406 */
[----:B------:R-:W-:Y:S01]  /*27100*/  ULEA UR12, UR60, UR6, 0xf ;  /* 0x000000063c0c7291 */ /* 0x000fe2000f8e783f */
[-C--:B------:R-:W-:Y:S01]  /*27110*/  IADD3 R16, P3, R16, R5.reuse, RZ ;  /* 0x0000000510107210 */ /* 0x080fe20007f7e0ff */
[----:B------:R1:W-:Y:S01]  /*27120*/  STL [R1+0x1854], R10 ;  /* 0x0018540a01007387 */ /* 0x0003e20000100800 */
[----:B------:R-:W-:Y:S01]  /*27130*/  IADD3 R18, P4, R18, R5, RZ ;  /* 0x0000000512127210 */ /* 0x000fe20007f9e0ff */
[----:B------:R-:W-:-:S02]  /*27140*/  VIADD R6, R6, 0xfffffffe ;  /* 0xfffffffe06067836 */ /* 0x000fc40000000000 */
[--C-:B------:R-:W-:Y:S02]  /*27150*/  IMAD.X R15, R15, 0x1, R4.reuse, P3 ;  /* 0x000000010f0f7824 */ /* 0x100fe400018e0604 */
[----:B------:R-:W-:Y:S01]  /*27160*/  IMAD.X R17, R17, 0x1, R4, P4 ;  /* 0x0000000111117824 */ /* 0x000fe200020e0604 */
[----:B------:R-:W-:Y:S01]  /*27170*/  ISETP.GE.AND P0, PT, R10, R6, PT ;  /* 0x000000060a00720c */ /* 0x000fe20003f06270 */
[C---:B-1----:R-:W-:Y:S01]  /*27180*/  IMAD.SHL.U32 R9, R8.reuse, 0x10, RZ ;  /* 0x0000001008097824 */ /* 0x042fe200078e00ff */
[----:B------:R-:W-:Y:S01]  /*27190*/  LOP3.LUT R8, R8, 0x7f, RZ, 0xc0, !PT ;  /* 0x0000007f08087812 */ /* 0x000fe200078ec0ff */
[----:B------:R-:W-:-:S03]  /*271a0*/  VIADD R3, R3, 0xffffff80 ;  /* 0xffffff8003037836 */ /* 0x000fc60000000000 */
[----:B------:R-:W-:Y:S01]  /*271b0*/  LOP3.LUT R6, R9, 0x70, RZ, 0xc0, !PT ;  /* 0x0000007009067812 */ /* 0x000fe200078ec0ff */
[----:B------:R-:W-:Y:S02]  /*271c0*/  IMAD R3, R10, -0x40, R3 ;  /* 0xffffffc00a037824 */ /* 0x000fe400078e0203 */
[----:B------:R-:W-:Y:S01]  /*271d0*/  IMAD.MOV.U32 R9, RZ, RZ, R11 ;  /* 0x000000ffff097224 */ /* 0x000fe200078e000b */
[----:B------:R-:W1:Y:S01]  /*271e0*/  S2R R10, SR_TID.X ;  /* 0x00000000000a7919 */ /* 0x000e620000002100 */
[----:B------:R-:W-:Y:S01]  /*271f0*/  IMAD R6, R8, 0x80, R6 ;  /* 0x0000008008067824 */ /* 0x000fe200078e0206 */
[----:B------:R-:W-:Y:S01]  /*27200*/  ISETP.GT.AND P1, PT, R3, RZ, PT ;  /* 0x000000ff0300720c */ /* 0x000fe20003f24270 */
[----:B------:R-:W-:-:S03]  /*27210*/  IMAD.MOV.U32 R8, RZ, RZ, R12 ;  /* 0x000000ffff087224 */ /* 0x000fc600078e000c */
[----:B------:R-:W-:Y:S02]  /*27220*/  SEL R7, RZ, 0x4, !P1 ;  /* 0x00000004ff077807 */ /* 0x000fe40004800000 */
[----:B------:R-:W-:Y:S02]  /*27230*/  ISETP.GT.AND P1, PT, R3, 0x1, PT ;  /* 0x000000010300780c */ /* 0x000fe40003f24270 */
[----:B------:R-:W-:-:S04]  /*27240*/  SEL R7, R7, RZ, !P0 ;  /* 0x000000ff07077207 */ /* 0x000fc80004000000 */
[----:B------:R-:W-:Y:S02]  /*27250*/  ISETP.NE.U32.AND P2, PT, R7, RZ, PT ;  /* 0x000000ff0700720c */ /* 0x000fe40003f45070 */
[----:B------:R-:W-:-:S04]  /*27260*/  SEL R7, RZ, 0x4, !P1 ;  /* 0x00000004ff077807 */ /* 0x000fc80004800000 */
[----:B------:R-:W-:-:S04]  /*27270*/  SEL R7, R7, RZ, !P0 ;  /* 0x000000ff07077207 */ /* 0x000fc80004000000 */
[----:B------:R-:W-:Y:S01]  /*27280*/  ISETP.NE.U32.AND P1, PT, R7, RZ, PT ;  /* 0x000000ff0700720c */ /* 0x000fe20003f25070 */
[----:B------:R-:W-:Y:S02]  /*27290*/  VIADD R7, R6, UR12 ;  /* 0x0000000c06077c36 */ /* 0x000fe40008000000 */
[C---:B-1----:R-:W-:Y:S01]  /*272a0*/  IMAD.SHL.U32 R6, R10.reuse, 0x10, RZ ;  /* 0x000000100a067824 */ /* 0x042fe200078e00ff */
[----:B------:R-:W-:-:S04]  /*272b0*/  LOP3.LUT R10, R10, 0x7f, RZ, 0xc0, !PT ;  /* 0x0000007f0a0a7812 */ /* 0x000fc800078ec0ff */
[----:B------:R-:W-:-:S05]  /*272c0*/  LOP3.LUT R6, R6, 0x70, RZ, 0xc0, !PT ;  /* 0x0000007006067812 */ /* 0x000fca00078ec0ff */
[----:B------:R-:W-:Y:S02]  /*272d0*/  IMAD R6, R10, 0x80, R6 ;  /* 0x000000800a067824 */ /* 0x000fe400078e0206 */
[----:B------:R-:W1:Y:S03]  /*272e0*/  S2R R10, SR_TID.X ;  /* 0x00000000000a7919 */ /* 0x000e660000002100 */
[----:B------:R-:W-:Y:S02]  /*272f0*/  LOP3.LUT R6, R6, 0x10, RZ, 0x3c, !PT ;  /* 0x0000001006067812 */ /* 0x000fe400078e3cff */
[-C--:B--2---:R-:W-:Y:S02]  /*27300*/  IADD3 R206, P4, R206, R5.reuse, RZ ;  /* 0x00000005cece7210 */ /* 0x084fe40007f9e0ff */
[----:B---3--:R-:W-:-:S03]  /*27310*/  IADD3 R204, P3, R204, R5, RZ ;  /* 0x00000005cccc7210 */ /* 0x008fc60007f7e0ff */
[--C-:B------:R-:W-:Y:S01]  /*27320*/  IMAD.X R205, R205, 0x1, R4.reuse, P4 ;  /* 0x00000001cdcd7824 */ /* 0x100fe200020e0604 */
[-C--:B------:R-:W-:Y:S01]  /*27330*/  IADD3 R210, P4, R210, R5.reuse, RZ ;  /* 0x00000005d2d27210 */ /* 0x080fe20007f9e0ff */
[----:B----4-:R-:W-:Y:S01]  /*27340*/  IMAD.X R203, R203, 0x1, R4, P3 ;  /* 0x00000001cbcb7824 */ /* 0x010fe200018e0604 */
[----:B------:R-:W-:-:S03]  /*27350*/  IADD3 R208, P3, R208, R5, RZ ;  /* 0x00000005d0d07210 */ /* 0x000fc60007f7e0ff */
[--C-:B------:R-:W-:Y:S01]  /*27360*/  IMAD.X R209, R209, 0x1, R4.reuse, P4 ;  /* 0x00000001d1d17824 */ /* 0x100fe200020e0604 */
[-C--:B------:R-:W-:Y:S01]  /*27370*/  IADD3 R22, P4, R22, R5.reuse, RZ ;  /* 0x0000000516167210 */ /* 0x080fe20007f9e0ff */
[----:B------:R-:W-:Y:S01]  /*27380*/  IMAD.X R207, R207, 0x1, R4, P3 ;  /* 0x00000001cfcf7824 */ /* 0x000fe200018e0604 */
[----:B------:R-:W-:-:S03]  /*27390*/  IADD3 R20, P3, R20, R5, RZ ;  /* 0x0000000514147210 */ /* 0x000fc60007f7e0ff */
[--C-:B------:R-:W-:Y:S02]  /*273a0*/  IMAD.X R21, R21, 0x1, R4.reuse, P4 ;  /* 0x0000000115157824 */ /* 0x100fe400020e0604 */
[----:B------:R-:W-:Y:S01]  /*273b0*/  IMAD.X R19, R19, 0x1, R4, P3 ;  /* 0x0000000113137824 */ /* 0x000fe200018e0604 */
[-C--:B------:R-:W-:Y:S02]  /*273c0*/  IADD3 R154, P4, R154, R5.reuse, RZ ;  /* 0x000000059a9a7210 */ /* 0x080fe40007f9e0ff */
[----:B------:R-:W-:-:S03]  /*273d0*/  IADD3 R152, P3, R152, R5, RZ ;  /* 0x0000000598987210 */ /* 0x000fc60007f7e0ff */
[--C-:B------:R-:W-:Y:S01]  /*273e0*/  IMAD.X R153, R153, 0x1, R4.reuse, P4 ;  /* 0x0000000199997824 */ /* 0x100fe200020e0604 */
[-C--:B------:R-:W-:Y:S01]  /*273f0*/  IADD3 R214, P4, R214, R5.reuse, RZ ;  /* 0x00000005d6d67210 */ /* 0x080fe20007f9e0ff */
[----:B------:R-:W-:Y:S01]  /*27400*/  IMAD.X R23, R23, 0x1, R4, P3 ;  /* 0x0000000117177824 */ /* 0x000fe200018e0604 */
        /* <DEDUP_REMOVED lines=26> */
[-C--:B------:R-:W-:Y:S02]  /*275b0*/  IADD3 R170, P4, R170, R5.reuse, RZ ;  /* 0x00000005aaaa7210 */ /* 0x080fe40007f9e0ff */
[----:B------:R-:W-:Y:S02]  /*275c0*/  IADD3.X R163, R163, R4, RZ, P3, !PT ;  /* 0x00000004a3a37210 */ /* 0x000fe40001ffe4ff */
[-C--:B------:R-:W-:Y:S01]  /*275d0*/  IADD3 R168, P3, R168, R5.reuse, RZ ;  /* 0x00000005a8a87210 */ /* 0x080fe20007f7e0ff */
[----:B------:R-:W-:Y:S01]  /*275e0*/  IMAD.X R169, R169, 0x1, R4, P4 ;  /* 0x00000001a9a97824 */ /* 0x000fe200020e0604 */
[----:B------:R-:W-:-:S03]  /*275f0*/  IADD3 R230, P4, R230, R5, RZ ;  /* 0x00000005e6e67210 */ /* 0x000fc60007f9e0ff */
[--C-:B------:R-:W-:Y:S01]  /*27600*/  IMAD.X R167, R167, 0x1, R4.reuse, P3 ;  /* 0x00000001a7a77824 */ /* 0x100fe200018e0604 */
[-C--:B------:R-:W-:Y:S01]  /*27610*/  IADD3 R228, P3, R228, R5.reuse, RZ ;  /* 0x00000005e4e47210 */ /* 0x080fe20007f7e0ff */
[--C-:B------:R-:W-:Y:S01]  /*27620*/  IMAD.X R229, R229, 0x1, R4.reuse, P4 ;  /* 0x00000001e5e57824 */ /* 0x100fe200020e0604 */
[----:B------:R-:W-:Y:S01]  /*27630*/  WARPGROUP.ARRIVE ;  /* 0x00000000000079c5 */ /* 0x000fe20000000000 */
[-C--:B------:R-:W-:Y:S02]  /*27640*/  IADD3 R234, P4, R234, R5.reuse, RZ ;  /* 0x00000005eaea7210 */ /* 0x080fe40007f9e0ff */
[--C-:B------:R-:W-:Y:S01]  /*27650*/  IMAD.X R227, R227, 0x1, R4.reuse, P3 ;  /* 0x00000001e3e37824 */ /* 0x100fe200018e0604 */
[-C--:B------:R-:W-:Y:S02]  /*27660*/  IADD3 R232, P3, R232, R5.reuse, RZ ;  /* 0x00000005e8e87210 */ /* 0x080fe40007f7e0ff */
[----:B------:R-:W-:Y:S01]  /*27670*/  HGMMA.64x256x8.F32.TF32 R24, gdesc[UR52], R24, gsb0 ;  /* 0x07e00000341879f0 */ /* 0x000fe20008002818 */
        /* <DEDUP_REMOVED lines=36> */
[--C-:B------:R-:W-:Y:S02]  /*278c0*/  IMAD.X R189, R189, 0x1, R4.reuse, P4 ;  /* 0x00000001bdbd7824 */ /* 0x100fe400020e0604 */
[----:B------:R-:W-:Y:S01]  /*278d0*/  IMAD.X R187, R187, 0x1, R4, P3 ;  /* 0x00000001bbbb7824 */ /* 0x000fe200018e0604 */
[----:B------:R-:W-:Y:S02]  /*278e0*/  WARPGROUP.DEPBAR.LE gsb0, 0x0 ;  /* 0x00008000000079c5 */ /* 0x000fe40000010000 */
[----:B------:R-:W-:-:S06]  /*278f0*/  WARPGROUP.ARRIVE ;  /* 0x00000000000079c5 */ /* 0x000fcc0000000000 */
        /* <DEDUP_REMOVED lines=26> */
[----:B------:R-:W-:Y:S06]  /*27aa0*/  BAR.SYNC.DEFER_BLOCKING 0x0 ;  /* 0x0000000000007b1d */ /* 0x000fec0000010000 */
[----:B------:R-:W-:Y:S04]  /*27ab0*/  STL [R1+0x1864], R147 ;  /* 0x0018649301007387 */ /* 0x000fe80000100800 */
[----:B------:R-:W-:Y:S04]  /*27ac0*/  STL [R1+0x1860], R148 ;  /* 0x0018609401007387 */ /* 0x000fe80000100800 */
[----:B------:R-:W-:Y:S04]  /*27ad0*/  STL [R1+0x185c], R149 ;  /* 0x00185c9501007387 */ /* 0x000fe80000100800 */
[----:B------:R2:W-:Y:S04]  /*27ae0*/  STL [R1+0x1858], R150 ;  /* 0x0018589601007387 */ /* 0x0005e80000100800 */
[----:B------:R-:W-:Y:S01]  /*27af0*/  @!PT LDS RZ, [RZ] ;  /* 0x00000000fffff984 */ /* 0x000fe20000000800 */
[----:B------:R-:W-:Y:S01]  /*27b00*/  @!PT LDS RZ, [RZ] ;  /* 0x00000000fffff984 */ /* 0x000fe20000000800 */
[----:B------:R-:W-:Y:S01]  /*27b10*/  @!PT LDS RZ, [RZ] ;  /* 0x00000000fffff984 */ /* 0x000fe20000000800 */
[----:B------:R3:W-:Y:S04]  /*27b20*/  LDGSTS.E [R7+0x60000], desc[UR4][R8.64], P2 ;  /* 0x6000000008077fae */ /* 0x0007e80009121844 */
[----:B------:R-:W-:Y:S04]  /*27b30*/  STL [R1+0x1850], R151 ;  /* 0x0018509701007387 */ /* 0x000fe80000100800 */
[----:B--2---:R-:W2:Y:S01]  /*27b40*/  LDL.LU R150, [R1+0x600] ;  /* 0x0006000001967983 */ /* 0x004ea20000300800 */
[----:B---3--:R-:W-:-:S03]  /*27b50*/  IMAD.MOV.U32 R8, RZ, RZ, R14 ;  /* 0x000000ffff087224 */ /* 0x008fc600078e000e */
[----:B------:R-:W3:Y:S01]  /*27b60*/  LDL.LU R149, [R1+0x604] ;  /* 0x0006040001957983 */ /* 0x000ee20000300800 */
[----:B------:R-:W-:-:S03]  /*27b70*/  IMAD.MOV.U32 R9, RZ, RZ, R13 ;  /* 0x000000ffff097224 */ /* 0x000fc600078e000d */
[----:B------:R-:W4:Y:S04]  /*27b80*/  LDL.LU R148, [R1+0x608] ;  /* 0x0006080001947983 */ /* 0x000f280000300800 */
[----:B------:R1:W-:Y:S01]  /*27b90*/  LDGSTS.E [R7+0x60004], desc[UR4][R8.64], P1 ;  /* 0x6000400008077fae */ /* 0x0003e20008921844 */
[----:B------:R-:W-:-:S03]  /*27ba0*/  ISETP.GT.AND P1, PT, R3, 0x2, PT ;  /* 0x000000020300780c */ /* 0x000fc60003f24270 */
[----:B------:R-:W4:Y:S01]  /*27bb0*/  LDL.LU R147, [R1+0x60c] ;  /* 0x00060c0001937983 */ /* 0x000f220000300800 */
[----:B-1----:R-:W-:Y:S01]  /*27bc0*/  SEL R8, RZ, 0x4, !P1 ;  /* 0x00000004ff087807 */ /* 0x002fe20004800000 */
[----:B------:R-:W-:Y:S01]  /*27bd0*/  IMAD.MOV.U32 R9, RZ, RZ, R15 ;  /* 0x000000ffff097224 */ /* 0x000fe200078e000f */
[----:B------:R-:W-:Y:S02]  /*27be0*/  ISETP.GT.AND P1, PT, R3, 0x3, PT ;  /* 0x000000030300780c */ /* 0x000fe40003f24270 */
[----:B------:R-:W-:-:S04]  /*27bf0*/  SEL R8, R8, RZ, !P0 ;  /* 0x000000ff08087207 */ /* 0x000fc80004000000 */
[----:B------:R-:W-:Y:S02]  /*27c00*/  ISETP.NE.U32.AND P2, PT, R8, RZ, PT ;  /* 0x000000ff0800720c */ /* 0x000fe40003f45070 */
[----:B------:R-:W-:-:S04]  /*27c10*/  SEL R8, RZ, 0x4, !P1 ;  /* 0x00000004ff087807 */ /* 0x000fc80004800000 */
[----:B------:R-:W-:-:S04]  /*27c20*/  SEL R8, R8, RZ, !P0 ;  /* 0x000000ff08087207 */ /* 0x000fc80004000000 */
[----:B------:R-:W-:Y:S01]  /*27c30*/  ISETP.NE.U32.AND P1, PT, R8, RZ, PT ;  /* 0x000000ff0800720c */ /* 0x000fe20003f25070 */
[----:B------:R-:W-:-:S05]  /*27c40*/  IMAD.MOV.U32 R8, RZ, RZ, R16 ;  /* 0x000000ffff087224 */ /* 0x000fca00078e0010 */
[----:B------:R1:W-:Y:S02]  /*27c50*/  LDGSTS.E [R7+0x60008], desc[UR4][R8.64], P2 ;  /* 0x6000800008077fae */ /* 0x0003e40009121844 */
[----:B-1----:R-:W-:Y:S02]  /*27c60*/  IMAD.MOV.U32 R8, RZ, RZ, R18 ;  /* 0x000000ffff087224 */ /* 0x002fe400078e0012 */
[----:B------:R-:W-:-:S05]  /*27c70*/  IMAD.MOV.U32 R9, RZ, RZ, R17 ;  /* 0x000000ffff097224 */ /* 0x000fca00078e0011 */
[----:B------:R1:W-:Y:S01]  /*27c80*/  LDGSTS.E [R7+0x6000c], desc[UR4][R8.64], P1 ;  /* 0x6000c00008077fae */ /* 0x0003e20008921844 */
[----:B------:R-:W-:-:S04]  /*27c90*/  ISETP.GT.AND P1, PT, R3, 0x20, PT ;  /* 0x000000200300780c */ /* 0x000fc80003f24270 */
        /* <DEDUP_REMOVED lines=23> */
[----:B------:R1:W-:Y:S01]  /*27e10*/  LDGSTS.E [R7+0x64008], desc[UR4][R8.64], P2 ;  /* 0x6400800008077fae */ /* 0x0003e20009121844 */
[----:B------:R-:W-:Y:S01]  /*27e20*/  ISETP.GT.AND P2, PT, R3, 0x5, PT ;  /* 0x000000050300780c */ /* 0x000fe20003f44270 */
[----:B-1----:R-:W-:Y:S02]  /*27e30*/  IMAD.MOV.U32 R8, RZ, RZ, R210 ;  /* 0x000000ffff087224 */ /* 0x002fe400078e00d2 */
[----:B------:R-:W-:-:S05]  /*27e40*/  IMAD.MOV.U32 R9, RZ, RZ, R209 ;  /* 0x000000ffff097224 */ /* 0x000fca00078e00d1 */
[----:B------:R1:W-:Y:S01]  /*27e50*/  LDGSTS.E [R7+0x6400c], desc[UR4][R8.64], P1 ;  /* 0x6400c00008077fae */ /* 0x0003e20008921844 */
[----:B------:R-:W-:-:S04]  /*27e60*/  ISETP.GT.AND P1, PT, R3, 0x4, PT ;  /* 0x000000040300780c */ /* 0x000fc80003f24270 */
[----:B-1----:R-:W-:Y:S01]  /*27e70*/  SEL R8, RZ, 0x4, !P1 ;  /* 0x00000004ff087807 */ /* 0x002fe20004800000 */
[----:B------:R-:W-:Y:S01]  /*27e80*/  IMAD.MOV.U32 R9, RZ, RZ, R19 ;  /* 0x000000ffff097224 */ /* 0x000fe200078e0013 */
[----:B------:R-:W-:Y:S02]  /*27e90*/  SEL R7, RZ, 0x4, !P2 ;  /* 0x00000004ff077807 */ /* 0x000fe40005000000 */
[----:B------:R-:W-:Y:S02]  /*27ea0*/  SEL R8, R8, RZ, !P0 ;  /* 0x000000ff08087207 */ /* 0x000fe40004000000 */
[----:B------:R-:W-:Y:S02]  /*27eb0*/  SEL R7, R7, RZ, !P0 ;  /* 0x000000ff07077207 */ /* 0x000fe40004000000 */
[----:B------:R-:W-:Y:S01]  /*27ec0*/  ISETP.NE.U32.AND P1, PT, R8, RZ, PT ;  /* 0x000000ff0800720c */ /* 0x000fe20003f25070 */
[----:B------:R-:W-:Y:S01]  /*27ed0*/  IMAD.MOV.U32 R8, RZ, RZ, R20 ;  /* 0x000000ffff087224 */ /* 0x000fe200078e0014 */
[----:B------:R-:W-:Y:S01]  /*27ee0*/  ISETP.NE.U32.AND P2, PT, R7, RZ, PT ;  /* 0x000000ff0700720c */ /* 0x000fe20003f45070 */
[----:B------:R-:W-:-:S02]  /*27ef0*/  VIADD R7, R6, UR12 ;  /* 0x0000000c06077c36 */ /* 0x000fc40008000000 */
[C---:B------:R-:W-:Y:S01]  /*27f00*/  IMAD.SHL.U32 R6, R10.reuse, 0x10, RZ ;  /* 0x000000100a067824 */ /* 0x040fe200078e00ff */
[----:B------:R-:W-:-:S04]  /*27f10*/  LOP3.LUT R10, R10, 0x7f, RZ, 0xc0, !PT ;  /* 0x0000007f0a0a7812 */ /* 0x000fc800078ec0ff */
[----:B------:R-:W-:-:S03]  /*27f20*/  LOP3.LUT R6, R6, 0x70, RZ, 0xc0, !PT ;  /* 0x0000007006067812 */ /* 0x000fc600078ec0ff */
[----:B------:R1:W-:Y:S01]  /*27f30*/  LDGSTS.E [R7+0x60000], desc[UR4][R8.64], P1 ;  /* 0x6000000008077fae */ /* 0x0003e20008921844 */
[----:B------:R-:W-:Y:S01]  /*27f40*/  ISETP.GT.AND P1, PT, R3, 0x6, PT ;  /* 0x000000060300780c */ /* 0x000fe20003f24270 */
[----:B------:R-:W-:Y:S02]  /*27f50*/  IMAD R6, R10, 0x80, R6 ;  /* 0x000000800a067824 */ /* 0x000fe400078e0206 */
[----:B------:R-:W2:Y:S03]  /*27f60*/  S2R R10, SR_TID.X ;  /* 0x00000000000a7919 */ /* 0x000ea60000002100 */
[----:B------:R-:W-:Y:S01]  /*27f70*/  LOP3.LUT R6, R6, 0x20, RZ, 0x3c, !PT ;  /* 0x0000002006067812 */ /* 0x000fe200078e3cff */
[----:B-1----:R-:W-:Y:S02]  /*27f80*/  IMAD.MOV.U32 R8, RZ, RZ, R22 ;  /* 0x000000ffff087224 */ /* 0x002fe400078e0016 */
[----:B------:R-:W-:-:S05]  /*27f90*/  IMAD.MOV.U32 R9, RZ, RZ, R21 ;  /* 0x000000ffff097224 */ /* 0x000fca00078e0015 */
[----:B------:R1:W-:Y:S02]  /*27fa0*/  LDGSTS.E [R7+0x60004], desc[UR4][R8.64], P2 ;  /* 0x6000400008077fae */ /* 0x0003e40009121844 */
        /* <DEDUP_REMOVED lines=52> */
[C---:B--2---:R-:W-:Y:S01]  /*282f0*/  IMAD.SHL.U32 R6, R10.reuse, 0x10, RZ ;  /* 0x000000100a067824 */ /* 0x044fe200078e00ff */
        /* <DEDUP_REMOVED lines=194> */
[----:B------:R-:W2:Y:S03]  /*28f20*/  LDL.LU R10, [R1+0x610] ;  /* 0x00061000010a7983 */ /* 0x000ea60000300800 */
        /* <DEDUP_REMOVED lines=46> */
[----:B------:R-:W-:Y:S02]  /*29210*/  ISETP.GT.AND P1, PT, R3, 0x18, PT ;  /* 0x000000180300780c */ /* 0x000fe40003f24270 */
[----:B-1----:R-:W-:Y:S02]  /*29220*/  SEL R7, RZ, 0x4, !P2 ;  /* 0x00000004ff077807 */ /* 0x002fe40005000000 */
[----:B------:R-:W-:Y:S02]  /*29230*/  SEL R8, RZ, 0x4, !P1 ;  /* 0x00000004ff087807 */ /* 0x000fe40004800000 */
[----:B------:R-:W-:Y:S02]  /*29240*/  SEL R7, R7, RZ, !P0 ;  /* 0x000000ff07077207 */ /* 0x000fe40004000000 */
[----:B------:R-:W-:Y:S02]  /*29250*/  SEL R8, R8, RZ, !P0 ;  /* 0x000000ff08087207 */ /* 0x000fe40004000000 */
[----:B------:R-:W-:Y:S01]  /*29260*/  ISETP.NE.U32.AND P2, PT, R7, RZ, PT ;  /* 0x000000ff0700720c */ /* 0x000fe20003f45070 */
[----:B------:R-:W-:Y:S01]  /*29270*/  VIADD R7, R6, UR12 ;  /* 0x0000000c06077c36 */ /* 0x000fe20008000000 */
[----:B------:R-:W-:Y:S01]  /*29280*/  ISETP.NE.U32.AND P1, PT, R8, RZ, PT ;  /* 0x000000ff0800720c */ /* 0x000fe20003f25070 */
[----:B------:R-:W2:Y:S01]  /*29290*/  LDL.LU R6, [R1+0x614] ;  /* 0x0006140001067983 */ /* 0x000ea20000300800 */
[----:B------:R-:W-:-:S02]  /*292a0*/  IMAD.MOV.U32 R8, RZ, RZ, R188 ;  /* 0x000000ffff087224 */ /* 0x000fc400078e00bc */
[----:B------:R-:W-:-:S09]  /*292b0*/  IMAD.MOV.U32 R9, RZ, RZ, R187 ;  /* 0x000000ffff097224 */ /* 0x000fd200078e00bb */
[----:B------:R1:W-:Y:S01]  /*292c0*/  LDGSTS.E [R7+0x60000], desc[UR4][R8.64], P1 ;  /* 0x6000000008077fae */ /* 0x0003e20008921844 */
[----:B------:R-:W-:Y:S01]  /*292d0*/  ISETP.GT.AND P1, PT, R3, 0x1a, PT ;  /* 0x0000001a0300780c */ /* 0x000fe20003f24270 */
[----:B-1----:R-:W-:Y:S02]  /*292e0*/  IMAD.MOV.U32 R8, RZ, RZ, R190 ;  /* 0x000000ffff087224 */ /* 0x002fe400078e00be */
[----:B------:R-:W-:-:S05]  /*292f0*/  IMAD.MOV.U32 R9, RZ, RZ, R189 ;  /* 0x000000ffff097224 */ /* 0x000fca00078e00bd */
[----:B------:R1:W-:Y:S01]  /*29300*/  LDGSTS.E [R7+0x60004], desc[UR4][R8.64], P2 ;  /* 0x6000400008077fae */ /* 0x0003e20009121844 */
[----:B------:R-:W-:Y:S02]  /*29310*/  IADD3 R192, P3, R192, R5, RZ ;  /* 0x00000005c0c07210 */ /* 0x000fe40007f7e0ff */
[----:B-1----:R-:W-:Y:S02]  /*29320*/  SEL R8, RZ, 0x4, !P1 ;  /* 0x00000004ff087807 */ /* 0x002fe40004800000 */
[----:B------:R-:W-:Y:S02]  /*29330*/  ISETP.GT.AND P1, PT, R3, 0x1b, PT ;  /* 0x0000001b0300780c */ /* 0x000fe40003f24270 */
[----:B------:R-:W-:-:S04]  /*29340*/  SEL R8, R8, RZ, !P0 ;  /* 0x000000ff08087207 */ /* 0x000fc80004000000 */
[----:B------:R-:W-:Y:S02]  /*29350*/  ISETP.NE.U32.AND P2, PT, R8, RZ, PT ;  /* 0x000000ff0800720c */ /* 0x000fe40003f45070 */
[----:B------:R-:W-:Y:S01]  /*29360*/  SEL R8, RZ, 0x4, !P1 ;  /* 0x00000004ff087807 */ /* 0x000fe20004800000 */
[----:B------:R-:W-:-:S03]  /*29370*/  IMAD.X R191, R191, 0x1, R4, P3 ;  /* 0x00000001bfbf7824 */ /* 0x000fc600018e0604 */
[----:B------:R-:W-:Y:S02]  /*29380*/  SEL R8, R8, RZ, !P0 ;  /* 0x000000ff08087207 */ /* 0x000fe40004000000 */
[----:B------:R-:W-:Y:S02]  /*29390*/  IADD3 R194, P4, R194, R5, RZ ;  /* 0x00000005c2c27210 */ /* 0x000fe40007f9e0ff */
[----:B------:R-:W-:Y:S01]  /*293a0*/  ISETP.NE.U32.AND P1, PT, R8, RZ, PT ;  /* 0x000000ff0800720c */ /* 0x000fe20003f25070 */
[----:B------:R-:W-:Y:S02]  /*293b0*/  IMAD.MOV.U32 R8, RZ, RZ, R192 ;  /* 0x000000ffff087224 */ /* 0x000fe400078e00c0 */
[----:B------:R-:W-:Y:S02]  /*293c0*/  IMAD.MOV.U32 R9, RZ, RZ, R191 ;  /* 0x000000ffff097224 */ /* 0x000fe400078e00bf */
[----:B------:R-:W-:-:S03]  /*293d0*/  IMAD.X R193, R193, 0x1, R4, P4 ;  /* 0x00000001c1c17824 */ /* 0x000fc600020e0604 */
[----:B------:R1:W-:Y:S02]  /*293e0*/  LDGSTS.E [R7+0x60008], desc[UR4][R8.64], P2 ;  /* 0x6000800008077fae */ /* 0x0003e40009121844 */
[----:B-1----:R-:W-:Y:S02]  /*293f0*/  IMAD.MOV.U32 R8, RZ, RZ, R194 ;  /* 0x000000ffff087224 */ /* 0x002fe400078e00c2 */
[----:B------:R-:W-:-:S05]  /*29400*/  IMAD.MOV.U32 R9, RZ, RZ, R193 ;  /* 0x000000ffff097224 */ /* 0x000fca00078e00c1 */
[----:B------:R1:W-:Y:S01]  /*29410*/  LDGSTS.E [R7+0x6000c], desc[UR4][R8.64], P1 ;  /* 0x6000c00008077fae */ /* 0x0003e20008921844 */
[----:B------:R-:W-:-:S04]  /*29420*/  ISETP.GT.AND P1, PT, R3, 0x38, PT ;  /* 0x000000380300780c */ /* 0x000fc80003f24270 */
[----:B-1----:R-:W-:Y:S02]  /*29430*/  SEL R8, RZ, 0x4, !P1 ;  /* 0x00000004ff087807 */ /* 0x002fe40004800000 */
[----:B------:R-:W-:Y:S02]  /*29440*/  ISETP.GT.AND P1, PT, R3, 0x39, PT ;  /* 0x000000390300780c */ /* 0x000fe40003f24270 */
[----:B------:R-:W-:Y:S02]  /*29450*/  SEL R8, R8, RZ, !P0 ;  /* 0x000000ff08087207 */ /* 0x000fe40004000000 */
[----:B------:R-:W-:Y:S02]  /*29460*/  IADD3 R252, P3, R252, R5, RZ ;  /* 0x00000005fcfc7210 */ /* 0x000fe40007f7e0ff */
[----:B------:R-:W-:Y:S02]  /*29470*/  ISETP.NE.U32.AND P2, PT, R8, RZ, PT ;  /* 0x000000ff0800720c */ /* 0x000fe40003f45070 */
[----:B------:R-:W-:Y:S01]  /*29480*/  SEL R8, RZ, 0x4, !P1 ;  /* 0x00000004ff087807 */ /* 0x000fe20004800000 */
[----:B------:R-:W-:-:S03]  /*29490*/  IMAD.X R251, R251, 0x1, R4, P3 ;  /* 0x00000001fbfb7824 */ /* 0x000fc600018e0604 */
[----:B------:R-:W-:Y:S02]  /*294a0*/  SEL R8, R8, RZ, !P0 ;  /* 0x000000ff08087207 */ /* 0x000fe40004000000 */
[----:B---3--:R-:W-:Y:S02]  /*294b0*/  IADD3 R149, P4, R149, R5, RZ ;  /* 0x0000000595957210 */ /* 0x008fe40007f9e0ff */
        /* <DEDUP_REMOVED lines=8> */
[----:B------:R-:W-:Y:S02]  /*29540*/  ISETP.GT.AND P1, PT, R3, 0x3a, PT ;  /* 0x0000003a0300780c */ /* 0x000fe40003f24270 */
[----:B----4-:R-:W-:Y:S02]  /*29550*/  IADD3 R147, P3, R147, R5, RZ ;  /* 0x0000000593937210 */ /* 0x010fe40007f7e0ff */
[----:B-1----:R-:W-:Y:S02]  /*29560*/  SEL R8, RZ, 0x4, !P1 ;  /* 0x00000004ff087807 */ /* 0x002fe40004800000 */
[----:B------:R-:W-:Y:S02]  /*29570*/  ISETP.GT.AND P1, PT, R3, 0x3b, PT ;  /* 0x0000003b0300780c */ /* 0x000fe40003f24270 */
[----:B------:R-:W-:-:S04]  /*29580*/  SEL R8, R8, RZ, !P0 ;  /* 0x000000ff08087207 */ /* 0x000fc80004000000 */
[----:B------:R-:W-:Y:S02]  /*29590*/  ISETP.NE.U32.AND P2, PT, R8, RZ, PT ;  /* 0x000000ff0800720c */ /* 0x000fe40003f45070 */
[----:B------:R-:W-:Y:S01]  /*295a0*/  SEL R8, RZ, 0x4, !P1 ;  /* 0x00000004ff087807 */ /* 0x000fe20004800000 */
[----:B------:R-:W-:-:S03]  /*295b0*/  IMAD.X R148, R148, 0x1, R4, P3 ;  /* 0x0000000194947824 */ /* 0x000fc600018e0604 */
[----:B------:R-:W-:Y:S01]  /*295c0*/  SEL R8, R8, RZ, !P0 ;  /* 0x000000ff08087207 */ /* 0x000fe20004000000 */
[----:B------:R-:W-:Y:S01]  /*295d0*/  IMAD.MOV.U32 R9, RZ, RZ, R148 ;  /* 0x000000ffff097224 */ /* 0x000fe200078e0094 */
[----:B------:R-:W-:Y:S02]  /*295e0*/  STL [R1+0x604], R149 ;  /* 0x0006049501007387 */ /* 0x000fe40000100800 */
[----:B------:R-:W-:Y:S01]  /*295f0*/  ISETP.NE.U32.AND P1, PT, R8, RZ, PT ;  /* 0x000000ff0800720c */ /* 0x000fe20003f25070 */
[----:B------:R-:W-:Y:S01]  /*29600*/  IMAD.MOV.U32 R8, RZ, RZ, R147 ;  /* 0x000000ffff087224 */ /* 0x000fe200078e0093 */
[----:B------:R1:W-:Y:S04]  /*29610*/  STL [R1+0x600], R150 ;  /* 0x0006009601007387 */ /* 0x0003e80000100800 */
[----:B------:R-:W-:Y:S04]  /*29620*/  STL [R1+0x60c], R147 ;  /* 0x00060c9301007387 */ /* 0x000fe80000100800 */
[----:B------:R-:W-:Y:S04]  /*29630*/  STL [R1+0x608], R148 ;  /* 0x0006089401007387 */ /* 0x000fe80000100800 */
[----:B------:R3:W-:Y:S01]  /*29640*/  LDGSTS.E [R7+0x64008], desc[UR4][R8.64], P2 ;  /* 0x6400800008077fae */ /* 0x0007e20009121844 */
[----:B--2---:R-:W-:-:S05]  /*29650*/  IADD3 R6, P4, R6, R5, RZ ;  /* 0x0000000506067210 */ /* 0x004fca0007f9e0ff */
[----:B------:R-:W-:Y:S01]  /*29660*/  IMAD.X R10, R10, 0x1, R4, P4 ;  /* 0x000000010a0a7824 */ /* 0x000fe200020e0604 */
[----:B------:R-:W-:Y:S03]  /*29670*/  STL [R1+0x614], R6 ;  /* 0x0006140601007387 */ /* 0x000fe60000100800 */
[----:B---3--:R-:W-:Y:S01]  /*29680*/  IMAD.MOV.U32 R9, RZ, RZ, R10 ;  /* 0x000000ffff097224 */ /* 0x008fe200078e000a */
[----:B------:R2:W-:Y:S01]  /*29690*/  STL [R1+0x610], R10 ;  /* 0x0006100a01007387 */ /* 0x0005e20000100800 */
[----:B------:R-:W-:-:S03]  /*296a0*/  IMAD.MOV.U32 R8, RZ, RZ, R6 ;  /* 0x000000ffff087224 */ /* 0x000fc600078e0006 */
[----:B-1----:R-:W3:Y:S04]  /*296b0*/  LDL.LU R150, [R1+0x618] ;  /* 0x0006180001967983 */ /* 0x002ee80000300800 */
[----:B------:R-:W4:Y:S01]  /*296c0*/  LDL.LU R149, [R1+0x61c] ;  /* 0x00061c0001957983 */ /* 0x000f220000300800 */
[----:B--2---:R-:W1:Y:S03]  /*296d0*/  S2R R10, SR_TID.X ;  /* 0x00000000000a7919 */ /* 0x004e660000002100 */
[----:B------:R-:W2:Y:S04]  /*296e0*/  LDL.LU R148, [R1+0x620] ;  /* 0x0006200001947983 */ /* 0x000ea80000300800 */
[----:B------:R1:W-:Y:S02]  /*296f0*/  LDGSTS.E [R7+0x6400c], desc[UR4][R8.64], P1 ;  /* 0x6400c00008077fae */ /* 0x0003e40008921844 */
[C---:B-1----:R-:W-:Y:S01]  /*29700*/  IMAD.SHL.U32 R6, R10.reuse, 0x10, RZ ;  /* 0x000000100a067824 */ /* 0x042fe200078e00ff */
[----:B------:R-:W-:-:S04]  /*29710*/  LOP3.LUT R10, R10, 0x7f, RZ, 0xc0, !PT ;  /* 0x0000007f0a0a7812 */ /* 0x000fc800078ec0ff */
[----:B------:R-:W-:-:S05]  /*29720*/  LOP3.LUT R6, R6, 0x70, RZ, 0xc0, !PT ;  /* 0x0000007006067812 */ /* 0x000fca00078ec0ff */
[----:B------:R-:W-:Y:S02]  /*29730*/  IMAD R6, R10, 0x80, R6 ;  /* 0x000000800a067824 */ /* 0x000fe400078e0206 */
[----:B------:R-:W2:Y:S01]  /*29740*/  LDL.LU R10, [R1+0x624] ;  /* 0x00062400010a7983 */ /* 0x000ea20000300800 */
[C---:B------:R-:W-:Y:S02]  /*29750*/  ISETP.GT.AND P1, PT, R3.reuse, 0x1c, PT ;  /* 0x0000001c0300780c */ /* 0x040fe40003f24270 */
[----:B------:R-:W-:Y:S02]  /*29760*/  ISETP.GT.AND P2, PT, R3, 0x1d, PT ;  /* 0x0000001d0300780c */ /* 0x000fe40003f44270 */
[----:B------:R-:W-:Y:S02]  /*29770*/  SEL R8, RZ, 0x4, !P1 ;  /* 0x00000004ff087807 */ /* 0x000fe40004800000 */
[----:B------:R-:W-:Y:S02]  /*29780*/  SEL R7, RZ, 0x4, !P2 ;  /* 0x00000004ff077807 */ /* 0x000fe40005000000 */
[----:B------:R-:W-:-:S02]  /*29790*/  SEL R8, R8, RZ, !P0 ;  /* 0x000000ff08087207 */ /* 0x000fc40004000000 */
[-C--:B------:R-:W-:Y:S02]  /*297a0*/  IADD3 R196, P3, R196, R5.reuse, RZ ;  /* 0x00000005c4c47210 */ /* 0x080fe40007f7e0ff */
[----:B------:R-:W-:Y:S02]  /*297b0*/  ISETP.NE.U32.AND P1, PT, R8, RZ, PT ;  /* 0x000000ff0800720c */ /* 0x000fe40003f25070 */
[----:B------:R-:W-:Y:S01]  /*297c0*/  SEL R7, R7, RZ, !P0 ;  /* 0x000000ff07077207 */ /* 0x000fe20004000000 */
[----:B------:R-:W-:Y:S01]  /*297d0*/  IMAD.X R195, R195, 0x1, R4, P3 ;  /* 0x00000001c3c37824 */ /* 0x000fe200018e0604 */
[----:B------:R-:W-:Y:S02]  /*297e0*/  LOP3.LUT R6, R6, 0x70, RZ, 0x3c, !PT ;  /* 0x0000007006067812 */ /* 0x000fe400078e3cff */
[----:B------:R-:W-:Y:S02]  /*297f0*/  IADD3 R198, P4, R198, R5, RZ ;  /* 0x00000005c6c67210 */ /* 0x000fe40007f9e0ff */
[----:B------:R-:W-:Y:S01]  /*29800*/  ISETP.NE.U32.AND P2, PT, R7, RZ, PT ;  /* 0x000000ff0700720c */ /* 0x000fe20003f45070 */
[----:B------:R-:W-:-:S02]  /*29810*/  VIADD R7, R6, UR12 ;  /* 0x0000000c06077c36 */ /* 0x000fc40008000000 */
[----:B------:R-:W-:Y:S01]  /*29820*/  IMAD.MOV.U32 R8, RZ, RZ, R196 ;  /* 0x000000ffff087224 */ /* 0x000fe200078e00c4 */
[----:B------:R-:W-:Y:S01]  /*29830*/  IADD3 R200, P3, R200, R5, RZ ;  /* 0x00000005c8c87210 */ /* 0x000fe20007f7e0ff */
[----:B------:R-:W-:Y:S01]  /*29840*/  IMAD.MOV.U32 R9, RZ, RZ, R195 ;  /* 0x000000ffff097224 */ /* 0x000fe200078e00c3 */
[----:B------:R-:W2:Y:S01]  /*29850*/  LDL.LU R6, [R1+0x62c] ;  /* 0x00062c0001067983 */ /* 0x000ea20000300800 */
[----:B------:R-:W-:-:S03]  /*29860*/  IMAD.X R197, R197, 0x1, R4, P4 ;  /* 0x00000001c5c57824 */ /* 0x000fc600020e0604 */
[----:B------:R1:W-:Y:S01]  /*29870*/  LDGSTS.E [R7+0x60000], desc[UR4][R8.64], P1 ;  /* 0x6000000008077fae */ /* 0x0003e20008921844 */
[----:B------:R-:W-:Y:S01]  /*29880*/  ISETP.GT.AND P1, PT, R3, 0x1e, PT ;  /* 0x0000001e0300780c */ /* 0x000fe20003f24270 */
[----:B------:R-:W-:Y:S02]  /*29890*/  IMAD.X R199, R199, 0x1, R4, P3 ;  /* 0x00000001c7c77824 */ /* 0x000fe400018e0604 */
[----:B------:R-:W2:Y:S01]  /*298a0*/  LDL.LU R147, [R1+0x634] ;  /* 0x0006340001937983 */ /* 0x000ea20000300800 */
[----:B-1----:R-:W-:Y:S02]  /*298b0*/  IMAD.MOV.U32 R8, RZ, RZ, R198 ;  /* 0x000000ffff087224 */ /* 0x002fe400078e00c6 */
[----:B------:R-:W-:-:S05]  /*298c0*/  IMAD.MOV.U32 R9, RZ, RZ, R197 ;  /* 0x000000ffff097224 */ /* 0x000fca00078e00c5 */
[----:B------:R1:W-:Y:S02]  /*298d0*/  LDGSTS.E [R7+0x60004], desc[UR4][R8.64], P2 ;  /* 0x6000400008077fae */ /* 0x0003e40009121844 */
[----:B-1----:R-:W-:Y:S02]  /*298e0*/  SEL R8, RZ, 0x4, !P1 ;  /* 0x00000004ff087807 */ /* 0x002fe40004800000 */
[----:B------:R-:W-:Y:S02]  /*298f0*/  ISETP.GT.AND P1, PT, R3, 0x1f, PT ;  /* 0x0000001f0300780c */ /* 0x000fe40003f24270 */
[----:B------:R-:W-:-:S04]  /*29900*/  SEL R8, R8, RZ, !P0 ;  /* 0x000000ff08087207 */ /* 0x000fc80004000000 */
[----:B------:R-:W-:Y:S02]  /*29910*/  ISETP.NE.U32.AND P2, PT, R8, RZ, PT ;  /* 0x000000ff0800720c */ /* 0x000fe40003f45070 */
[----:B------:R-:W-:-:S04]  /*29920*/  SEL R8, RZ, 0x4, !P1 ;  /* 0x00000004ff087807 */ /* 0x000fc80004800000 */
        /* <DEDUP_REMOVED lines=13> */
[----:B------:R-:W-:-:S04]  /*29a00*/  SEL R8, R8, RZ, !P0 ;  /* 0x000000ff08087207 */ /* 0x000fc80004000000 */
[----:B------:R-:W-:Y:S02]  /*29a10*/  ISETP.NE.U32.AND P2, PT, R8, RZ, PT ;  /* 0x000000ff0800720c */ /* 0x000fe40003f45070 */
[----:B------:R-:W-:-:S04]  /*29a20*/  SEL R8, RZ, 0x4, !P1 ;  /* 0x00000004ff087807 */ /* 0x000fc80004800000 */
[----:B------:R-:W-:-:S04]  /*29a30*/  SEL R8, R8, RZ, !P0 ;  /* 0x000000ff08087207 */ /* 0x000fc80004000000 */
[----:B------:R-:W-:Y:S02]  /*29a40*/  ISETP.NE.U32.AND P1, PT, R8, RZ, PT ;  /* 0x000000ff0800720c */ /* 0x000fe40003f25070 */
[----:B----4-:R-:W-:-:S05]  /*29a50*/  IADD3 R149, P3, R149, R5, RZ ;  /* 0x0000000595957210 */ /* 0x010fca0007f7e0ff */
[----:B---3--:R-:W-:Y:S01]  /*29a60*/  IMAD.X R150, R150, 0x1, R4, P3 ;  /* 0x0000000196967824 */ /* 0x008fe200018e0604 */
[----:B------:R-:W-:Y:S03]  /*29a70*/  STL [R1+0x61c], R149 ;  /* 0x00061c9501007387 */ /* 0x000fe60000100800 */
[----:B------:R-:W-:Y:S01]  /*29a80*/  IMAD.MOV.U32 R9, RZ, RZ, R150 ;  /* 0x000000ffff097224 */ /* 0x000fe200078e0096 */
[----:B------:R1:W-:Y:S01]  /*29a90*/  STL [R1+0x618], R150 ;  /* 0x0006189601007387 */ /* 0x0003e20000100800 */
[----:B------:R-:W-:-:S05]  /*29aa0*/  IMAD.MOV.U32 R8, RZ, RZ, R149 ;  /* 0x000000ffff087224 */ /* 0x000fca00078e0095 */
[----:B------:R3:W-:Y:S01]  /*29ab0*/  LDGSTS.E [R7+0x64000], desc[UR4][R8.64], P2 ;  /* 0x6400000008077fae */ /* 0x0007e20009121844 */
[----:B--2---:R-:W-:-:S05]  /*29ac0*/  IADD3 R10, P4, R10, R5, RZ ;  /* 0x000000050a0a7210 */ /* 0x004fca0007f9e0ff */
[----:B------:R-:W-:Y:S01]  /*29ad0*/  STL [R1+0x624], R10 ;  /* 0x0006240a01007387 */ /* 0x000fe20000100800 */
[----:B------:R-:W-:-:S03]  /*29ae0*/  IMAD.X R148, R148, 0x1, R4, P4 ;  /* 0x0000000194947824 */ /* 0x000fc600020e0604 */
[----:B-1----:R-:W2:Y:S04]  /*29af0*/  LDL.LU R150, [R1+0x628] ;  /* 0x0006280001967983 */ /* 0x002ea80000300800 */
[----:B------:R1:W-:Y:S04]  /*29b00*/  STL [R1+0x620], R148 ;  /* 0x0006209401007387 */ /* 0x0003e80000100800 */
[----:B------:R-:W4:Y:S01]  /*29b10*/  LDL.LU R149, [R1+0x630] ;  /* 0x0006300001957983 */ /* 0x000f220000300800 */
[----:B---3--:R-:W-:Y:S02]  /*29b20*/  IMAD.MOV.U32 R8, RZ, RZ, R10 ;  /* 0x000000ffff087224 */ /* 0x008fe400078e000a */
[----:B------:R-:W-:-:S02]  /*29b30*/  IMAD.MOV.U32 R9, RZ, RZ, R148 ;  /* 0x000000ffff097224 */ /* 0x000fc400078e0094 */
[----:B-1----:R-:W3:Y:S04]  /*29b40*/  LDL.LU R148, [R1+0x63c] ;  /* 0x00063c0001947983 */ /* 0x002ee80000300800 */
[----:B------:R1:W-:Y:S01]  /*29b50*/  LDGSTS.E [R7+0x64004], desc[UR4][R8.64], P1 ;  /* 0x6400400008077fae */ /* 0x0003e20008921844 */
[C---:B------:R-:W-:Y:S02]  /*29b60*/  ISETP.GT.AND P1, PT, R3.reuse, 0x3e, PT ;  /* 0x0000003e0300780c */ /* 0x040fe40003f24270 */
[----:B------:R-:W-:Y:S01]  /*29b70*/  IADD3 R6, P3, R6, R5, RZ ;  /* 0x0000000506067210 */ /* 0x000fe20007f7e0ff */
[----:B------:R-:W3:Y:S01]  /*29b80*/  LDL.LU R10, [R1+0x65c] ;  /* 0x00065c00010a7983 */ /* 0x000ee20000300800 */
[----:B-1----:R-:W-:Y:S02]  /*29b90*/  SEL R8, RZ, 0x4, !P1 ;  /* 0x00000004ff087807 */ /* 0x002fe40004800000 */
[----:B------:R-:W-:-:S02]  /*29ba0*/  ISETP.GT.AND P1, PT, R3, 0x3f, PT ;  /* 0x0000003f0300780c */ /* 0x000fc40003f24270 */
[----:B------:R-:W-:-:S04]  /*29bb0*/  SEL R8, R8, RZ, !P0 ;  /* 0x000000ff08087207 */ /* 0x000fc80004000000 */
[----:B------:R-:W-:Y:S02]  /*29bc0*/  ISETP.NE.U32.AND P2, PT, R8, RZ, PT ;  /* 0x000000ff0800720c */ /* 0x000fe40003f45070 */
[----:B------:R-:W-:-:S04]  /*29bd0*/  SEL R8, RZ, 0x4, !P1 ;  /* 0x00000004ff087807 */ /* 0x000fc80004800000 */
[----:B------:R-:W-:Y:S01]  /*29be0*/  SEL R8, R8, RZ, !P0 ;  /* 0x000000ff08087207 */ /* 0x000fe20004000000 */
[----:B------:R1:W-:Y:S03]  /*29bf0*/  STL [R1+0x62c], R6 ;  /* 0x00062c0601007387 */ /* 0x0003e60000100800 */
[----:B------:R-:W-:Y:S01]  /*29c00*/  ISETP.NE.U32.AND P1, PT, R8, RZ, PT ;  /* 0x000000ff0800720c */ /* 0x000fe20003f25070 */
[----:B------:R-:W-:Y:S02]  /*29c10*/  IMAD.MOV.U32 R8, RZ, RZ, R6 ;  /* 0x000000ffff087224 */ /* 0x000fe400078e0006 */
[----:B-1----:R-:W1:Y:S01]  /*29c20*/  S2R R6, SR_TID.X ;  /* 0x0000000000067919 */ /* 0x002e620000002100 */
[----:B------:R-:W-:Y:S02]  /*29c30*/  IADD3 R147, P4, R147, R5, RZ ;  /* 0x0000000593937210 */ /* 0x000fe40007f9e0ff */
[----:B-1----:R-:W-:Y:S01]  /*29c40*/  LOP3.LUT R6, R6, 0x3f, RZ, 0xc0, !PT ;  /* 0x0000003f06067812 */ /* 0x002fe200078ec0ff */
[----:B--2---:R-:W-:-:S04]  /*29c50*/  IMAD.X R150, R150, 0x1, R4, P3 ;  /* 0x0000000196967824 */ /* 0x004fc800018e0604 */
[----:B------:R-:W-:Y:S02]  /*29c60*/  IMAD.MOV.U32 R9, RZ, RZ, R150 ;  /* 0x000000ffff097224 */ /* 0x000fe400078e0096 */
[----:B----4-:R-:W-:-:S03]  /*29c70*/  IMAD.X R149, R149, 0x1, R4, P4 ;  /* 0x0000000195957824 */ /* 0x010fc600020e0604 */
[----:B------:R1:W-:Y:S04]  /*29c80*/  LDGSTS.E [R7+0x64008], desc[UR4][R8.64], P2 ;  /* 0x6400800008077fae */ /* 0x0003e80009121844 */
[----:B------:R-:W-:Y:S04]  /*29c90*/  STL [R1+0x628], R150 ;  /* 0x0006289601007387 */ /* 0x000fe80000100800 */
[----:B------:R-:W-:Y:S01]  /*29ca0*/  STL [R1+0x634], R147 ;  /* 0x0006349301007387 */ /* 0x000fe20000100800 */
[----:B-1----:R-:W-:Y:S02]  /*29cb0*/  IMAD.MOV.U32 R8, RZ, RZ, R147 ;  /* 0x000000ffff087224 */ /* 0x002fe400078e0093 */
[----:B------:R-:W-:Y:S01]  /*29cc0*/  IMAD.MOV.U32 R9, RZ, RZ, R149 ;  /* 0x000000ffff097224 */ /* 0x000fe200078e0095 */
[----:B------:R1:W-:Y:S04]  /*29cd0*/  STL [R1+0x630], R149 ;  /* 0x0006309501007387 */ /* 0x0003e80000100800 */
[----:B------:R-:W2:Y:S04]  /*29ce0*/  LDL.LU R151, [R1+0x658] ;  /* 0x0006580001977983 */ /* 0x000ea80000300800 */
[----:B------:R4:W-:Y:S01]  /*29cf0*/  LDGSTS.E [R7+0x6400c], desc[UR4][R8.64], P1 ;  /* 0x6400c00008077fae */ /* 0x0009e20008921844 */
[----:B------:R-:W-:-:S02]  /*29d00*/  ISETP.GE.AND P1, PT, R6, R3, PT ;  /* 0x000000030600720c */ /* 0x000fc40003f26270 */
[----:B---3--:R-:W-:Y:S01]  /*29d10*/  IADD3 R10, P2, R10, R2, RZ ;  /* 0x000000020a0a7210 */ /* 0x008fe20007f5e0ff */
[----:B------:R-:W-:Y:S01]  /*29d20*/  ULEA UR8, UR60, UR6, 0x11 ;  /* 0x000000063c087291 */ /* 0x000fe2000f8e883f */
[----:B------:R-:W3:Y:S04]  /*29d30*/  LDL R8, [R1+0xe3c] ;  /* 0x000e3c0001087983 */ /* 0x000ee80000100800 */
[----:B------:R-:W4:Y:S04]  /*29d40*/  LDL.LU R9, [R1+0x638] ;  /* 0x0006380001097983 */ /* 0x000f280000300800 */
[----:B-1----:R-:W3:Y:S04]  /*29d50*/  LDL.LU R149, [R1+0x678] ;  /* 0x0006780001957983 */ /* 0x002ee80000300800 */
[----:B------:R-:W3:Y:S04]  /*29d60*/  LDL.LU R6, [R1+0x67c] ;  /* 0x00067c0001067983 */ /* 0x000ee80000300800 */
[----:B------:R-:W3:Y:S04]  /*29d70*/  LDL.LU R150, [R1+0x698] ;  /* 0x0006980001967983 */ /* 0x000ee80000300800 */
[----:B------:R-:W3:Y:S01]  /*29d80*/  LDL.LU R147, [R1+0x69c] ;  /* 0x00069c0001937983 */ /* 0x000ee20000300800 */
[----:B------:R-:W-:-:S02]  /*29d90*/  SEL R3, RZ, 0x4, P1 ;  /* 0x00000004ff037807 */ /* 0x000fc40000800000 */
[----:B------:R-:W-:Y:S01]  /*29da0*/  IADD3 R148, P1, R148, R2, RZ ;  /* 0x0000000294947210 */ /* 0x000fe20007f3e0ff */
[----:B------:R-:W0:Y:S01]  /*29db0*/  LDGDEPBAR ;  /* 0x00000000000079af */ /* 0x000e220000000000 */
[----:B------:R-:W-:-:S04]  /*29dc0*/  SEL R3, R3, RZ, !P0 ;  /* 0x000000ff03037207 */ /* 0x000fc80004000000 */
[----:B------:R-:W-:Y:S01]  /*29dd0*/  ISETP.NE.U32.AND P0, PT, R3, RZ, PT ;  /* 0x000000ff0300720c */ /* 0x000fe20003f05070 */
[----:B------:R1:W-:Y:S01]  /*29de0*/  STL [R1+0x63c], R148 ;  /* 0x00063c9401007387 */ /* 0x0003e20000100800 */
[--C-:B--2---:R-:W-:Y:S02]  /*29df0*/  IMAD.X R151, R151, 0x1, R0.reuse, P2 ;  /* 0x0000000197977824 */ /* 0x104fe400010e0600 */
[----:B----4-:R-:W-:Y:S02]  /*29e00*/  IMAD.X R9, R9, 0x1, R0, P1 ;  /* 0x0000000109097824 */ /* 0x010fe400008e0600 */
[----:B---3--:R-:W-:Y:S02]  /*29e10*/  VIADD R3, R8, UR8 ;  /* 0x0000000808037c36 */ /* 0x008fe40008000000 */
[----:B------:R-:W-:Y:S01]  /*29e20*/  IMAD.MOV.U32 R8, RZ, RZ, R148 ;  /* 0x000000ffff087224 */ /* 0x000fe200078e0094 */
[----:B------:R2:W-:Y:S04]  /*29e30*/  STL [R1+0x638], R9 ;  /* 0x0006380901007387 */ /* 0x0005e80000100800 */
[----:B------:R3:W-:Y:S01]  /*29e40*/  STL [R1+0x65c], R10 ;  /* 0x00065c0a01007387 */ /* 0x0007e20000100800 */
[----:B------:R-:W-:-:S03]  /*29e50*/  IADD3 R6, P1, R6, R2, RZ ;  /* 0x0000000206067210 */ /* 0x000fc60007f3e0ff */
[----:B------:R4:W-:Y:S04]  /*29e60*/  STL [R1+0x658], R151 ;  /* 0x0006589701007387 */ /* 0x0009e80000100800 */
[----:B------:R-:W4:Y:S01]  /*29e70*/  LDL.LU R7, [R1+0x6bc] ;  /* 0x0006bc0001077983 */ /* 0x000f220000300800 */
[----:B------:R-:W-:Y:S01]  /*29e80*/  IADD3 R147, P2, R147, R2, RZ ;  /* 0x0000000293937210 */ /* 0x000fe20007f5e0ff */
[--C-:B------:R-:W-:Y:S02]  /*29e90*/  IMAD.X R149, R149, 0x1, R0.reuse, P1 ;  /* 0x0000000195957824 */ /* 0x100fe400008e0600 */
[----:B------:R2:W-:Y:S04]  /*29ea0*/  LDGSTS.E [R3], desc[UR4][R8.64], P0 ;  /* 0x0000000008037fae */ /* 0x0005e80008121844 */
[----:B-1----:R-:W4:Y:S01]  /*29eb0*/  LDL.LU R148, [R1+0x6dc] ;  /* 0x0006dc0001947983 */ /* 0x002f220000300800 */
[----:B------:R-:W-:-:S02]  /*29ec0*/  IMAD.X R150, R150, 0x1, R0, P2 ;  /* 0x0000000196967824 */ /* 0x000fc400010e0600 */
[----:B--2---:R-:W-:Y:S02]  /*29ed0*/  IMAD.MOV.U32 R8, RZ, RZ, R10 ;  /* 0x000000ffff087224 */ /* 0x004fe400078e000a */
[----:B------:R-:W-:Y:S01]  /*29ee0*/  IMAD.MOV.U32 R9, RZ, RZ, R151 ;  /* 0x000000ffff097224 */ /* 0x000fe200078e0097 */
[----:B---3--:R-:W2:Y:S04]  /*29ef0*/  LDL.LU R10, [R1+0x6b8] ;  /* 0x0006b800010a7983 */ /* 0x008ea80000300800 */
[----:B----4-:R-:W3:Y:S04]  /*29f00*/  LDL.LU R151, [R1+0x6d8] ;  /* 0x0006d80001977983 */ /* 0x010ee80000300800 */
[----:B------:R1:W-:Y:S04]  /*29f10*/  LDGSTS.E [R3+0x400], desc[UR4][R8.64], P0 ;  /* 0x0040000008037fae */ /* 0x0003e80008121844 */
[----:B------:R4:W-:Y:S04]  /*29f20*/  STL [R1+0x67c], R6 ;  /* 0x00067c0601007387 */ /* 0x0009e80000100800 */
[----:B------:R4:W-:Y:S01]  /*29f30*/  STL [R1+0x678], R149 ;  /* 0x0006789501007387 */ /* 0x0009e20000100800 */
[----:B-1----:R-:W-:-:S03]  /*29f40*/  IMAD.MOV.U32 R8, RZ, RZ, R6 ;  /* 0x000000ffff087224 */ /* 0x002fc600078e0006 */
[----:B------:R1:W-:Y:S01]  /*29f50*/  STL [R1+0x69c], R147 ;  /* 0x00069c9301007387 */ /* 0x0003e20000100800 */
[----:B------:R-:W-:-:S03]  /*29f60*/  IMAD.MOV.U32 R9, RZ, RZ, R149 ;  /* 0x000000ffff097224 */ /* 0x000fc600078e0095 */
[----:B----4-:R-:W4:Y:S04]  /*29f70*/  LDL.LU R6, [R1+0x6fc] ;  /* 0x0006fc0001067983 */ /* 0x010f280000300800 */
[----:B------:R1:W-:Y:S04]  /*29f80*/  STL [R1+0x698], R150 ;  /* 0x0006989601007387 */ /* 0x0003e80000100800 */
[----:B------:R1:W-:Y:S04]  /*29f90*/  LDGSTS.E [R3+0x800], desc[UR4][R8.64], P0 ;  /* 0x0080000008037fae */ /* 0x0003e80008121844 */
[----:B------:R-:W4:Y:S01]  /*29fa0*/  LDL.LU R149, [R1+0x71c] ;  /* 0x00071c0001957983 */ /* 0x000f220000300800 */
[----:B-1----:R-:W-:-:S03]  /*29fb0*/  IMAD.MOV.U32 R8, RZ, RZ, R147 ;  /* 0x000000ffff087224 */ /* 0x002fc600078e0093 */
[----:B------:R-:W4:Y:S01]  /*29fc0*/  LDL.LU R147, [R1+0x6f8] ;  /* 0x0006f80001937983 */ /* 0x000f220000300800 */
[----:B------:R-:W-:-:S03]  /*29fd0*/  IMAD.MOV.U32 R9, RZ, RZ, R150 ;  /* 0x000000ffff097224 */ /* 0x000fc600078e0096 */
[----:B------:R-:W4:Y:S04]  /*29fe0*/  LDL.LU R150, [R1+0x718] ;  /* 0x0007180001967983 */ /* 0x000f280000300800 */
[----:B------:R1:W-:Y:S01]  /*29ff0*/  LDGSTS.E [R3+0xc00], desc[UR4][R8.64], P0 ;  /* 0x00c0000008037fae */ /* 0x0003e20008121844 */
[-C--:B------:R-:W-:Y:S02]  /*2a000*/  IADD3 R7, P1, R7, R2.reuse, RZ ;  /* 0x0000000207077210 */ /* 0x080fe40007f3e0ff */
[----:B------:R-:W-:-:S03]  /*2a010*/  IADD3 R148, P2, R148, R2, RZ ;  /* 0x0000000294947210 */ /* 0x000fc60007f5e0ff */
[----:B------:R3:W-:Y:S01]  /*2a020*/  STL [R1+0x6bc], R7 ;  /* 0x0006bc0701007387 */ /* 0x0007e20000100800 */
[----:B-1----:R-:W-:Y:S02]  /*2a030*/  IMAD.MOV.U32 R8, RZ, RZ, R7 ;  /* 0x000000ffff087224 */ /* 0x002fe400078e0007 */
[--C-:B--2---:R-:W-:Y:S02]  /*2a040*/  IMAD.X R10, R10, 0x1, R0.reuse, P1 ;  /* 0x000000010a0a7824 */ /* 0x104fe400008e0600 */
[----:B---3--:R-:W-:-:S03]  /*2a050*/  IMAD.X R151, R151, 0x1, R0, P2 ;  /* 0x0000000197977824 */ /* 0x008fc600010e0600 */
[----:B------:R1:W-:Y:S01]  /*2a060*/  STL [R1+0x6b8], R10 ;  /* 0x0006b80a01007387 */ /* 0x0003e20000100800 */
[----:B------:R-:W-:-:S03]  /*2a070*/  IMAD.MOV.U32 R9, RZ, RZ, R10 ;  /* 0x000000ffff097224 */ /* 0x000fc600078e000a */
[----:B------:R2:W-:Y:S04]  /*2a080*/  STL [R1+0x6dc], R148 ;  /* 0x0006dc9401007387 */ /* 0x0005e80000100800 */
[----:B------:R-:W3:Y:S04]  /*2a090*/  LDL.LU R7, [R1+0x73c] ;  /* 0x00073c0001077983 */ /* 0x000ee80000300800 */
[----:B------:R2:W-:Y:S04]  /*2a0a0*/  STL [R1+0x6d8], R151 ;  /* 0x0006d89701007387 */ /* 0x0005e80000100800 */
[----:B------:R2:W-:Y:S01]  /*2a0b0*/  LDGSTS.E [R3+0x1000], desc[UR4][R8.64], P0 ;  /* 0x0100000008037fae */ /* 0x0005e20008121844 */
[----:B----4-:R-:W-:-:S03]  /*2a0c0*/  IADD3 R6, P1, R6, R2, RZ ;  /* 0x0000000206067210 */ /* 0x010fc60007f3e0ff */
[----:B-1----:R-:W4:Y:S01]  /*2a0d0*/  LDL.LU R10, [R1+0x75c] ;  /* 0x00075c00010a7983 */ /* 0x002f220000300800 */
[----:B--2---:R-:W-:Y:S02]  /*2a0e0*/  IMAD.MOV.U32 R8, RZ, RZ, R148 ;  /* 0x000000ffff087224 */ /* 0x004fe400078e0094 */
[----:B------:R-:W-:Y:S01]  /*2a0f0*/  IMAD.MOV.U32 R9, RZ, RZ, R151 ;  /* 0x000000ffff097224 */ /* 0x000fe200078e0097 */
[----:B------:R-:W2:Y:S01]  /*2a100*/  LDL.LU R148, [R1+0x738] ;  /* 0x0007380001947983 */ /* 0x000ea20000300800 */
[----:B------:R-:W-:-:S03]  /*2a110*/  IADD3 R149, P2, R149, R2, RZ ;  /* 0x0000000295957210 */ /* 0x000fc60007f5e0ff */
[----:B------:R-:W2:Y:S04]  /*2a120*/  LDL.LU R151, [R1+0x758] ;  /* 0x0007580001977983 */ /* 0x000ea80000300800 */
[----:B------:R1:W-:Y:S01]  /*2a130*/  LDGSTS.E [R3+0x1400], desc[UR4][R8.64], P0 ;  /* 0x0140000008037fae */ /* 0x0003e20008121844 */
[----:B------:R-:W-:-:S03]  /*2a140*/  IMAD.X R147, R147, 0x1, R0, P1 ;  /* 0x0000000193937824 */ /* 0x000fc600008e0600 */
[----:B------:R1:W-:Y:S01]  /*2a150*/  STL [R1+0x6fc], R6 ;  /* 0x0006fc0601007387 */ /* 0x0003e20000100800 */
[----:B------:R-:W-:-:S03]  /*2a160*/  IMAD.X R150, R150, 0x1, R0, P2 ;  /* 0x0000000196967824 */ /* 0x000fc600010e0600 */
[----:B------:R1:W-:Y:S02]  /*2a170*/  STL [R1+0x6f8], R147 ;  /* 0x0006f89301007387 */ /* 0x0003e40000100800 */
[----:B-1----:R-:W-:Y:S02]  /*2a180*/  IMAD.MOV.U32 R8, RZ, RZ, R6 ;  /* 0x000000ffff087224 */ /* 0x002fe400078e0006 */
[----:B------:R1:W-:Y:S01]  /*2a190*/  STL [R1+0x71c], R149 ;  /* 0x00071c9501007387 */ /* 0x0003e20000100800 */
[----:B------:R-:W-:-:S03]  /*2a1a0*/  IMAD.MOV.U32 R9, RZ, RZ, R147 ;  /* 0x000000ffff097224 */ /* 0x000fc600078e0093 */
[----:B------:R-:W2:Y:S04]  /*2a1b0*/  LDL.LU R6, [R1+0x77c] ;  /* 0x00077c0001067983 */ /* 0x000ea80000300800 */
[----:B------:R1:W-:Y:S04]  /*2a1c0*/  STL [R1+0x718], R150 ;  /* 0x0007189601007387 */ /* 0x0003e80000100800 */
[----:B------:R1:W-:Y:S04]  /*2a1d0*/  LDGSTS.E [R3+0x1800], desc[UR4][R8.64], P0 ;  /* 0x0180000008037fae */ /* 0x0003e80008121844 */
[----:B------:R-:W2:Y:S01]  /*2a1e0*/  LDL.LU R147, [R1+0x79c] ;  /* 0x00079c0001937983 */ /* 0x000ea20000300800 */
[----:B-1----:R-:W-:-:S03]  /*2a1f0*/  IMAD.MOV.U32 R8, RZ, RZ, R149 ;  /* 0x000000ffff087224 */ /* 0x002fc600078e0095 */
[----:B------:R-:W2:Y:S01]  /*2a200*/  LDL.LU R149, [R1+0x778] ;  /* 0x0007780001957983 */ /* 0x000ea20000300800 */
[----:B------:R-:W-:-:S03]  /*2a210*/  IMAD.MOV.U32 R9, RZ, RZ, R150 ;  /* 0x000000ffff097224 */ /* 0x000fc600078e0096 */
[----:B------:R-:W2:Y:S04]  /*2a220*/  LDL.LU R150, [R1+0x798] ;  /* 0x0007980001967983 */ /* 0x000ea80000300800 */
[----:B------:R1:W-:Y:S01]  /*2a230*/  LDGSTS.E [R3+0x1c00], desc[UR4][R8.64], P0 ;  /* 0x01c0000008037fae */ /* 0x0003e20008121844 */
[----:B---3--:R-:W-:-:S05]  /*2a240*/  IADD3 R7, P1, R7, R2, RZ ;  /* 0x0000000207077210 */ /* 0x008fca0007f3e0ff */
[----:B------:R3:W-:Y:S01]  /*2a250*/  STL [R1+0x73c], R7 ;  /* 0x00073c0701007387 */ /* 0x0007e20000100800 */
[----:B-1----:R-:W-:Y:S01]  /*2a260*/  IMAD.MOV.U32 R8, RZ, RZ, R7 ;  /* 0x000000ffff087224 */ /* 0x002fe200078e0007 */
[----:B----4-:R-:W-:Y:S01]  /*2a270*/  IADD3 R10, P2, R10, R2, RZ ;  /* 0x000000020a0a7210 */ /* 0x010fe20007f5e0ff */
[----:B--2---:R-:W-:-:S04]  /*2a280*/  IMAD.X R148, R148, 0x1, R0, P1 ;  /* 0x0000000194947824 */ /* 0x004fc800008e0600 */
[----:B------:R-:W-:Y:S01]  /*2a290*/  IMAD.X R151, R151, 0x1, R0, P2 ;  /* 0x0000000197977824 */ /* 0x000fe200010e0600 */
[----:B------:R1:W-:Y:S01]  /*2a2a0*/  STL [R1+0x738], R148 ;  /* 0x0007389401007387 */ /* 0x0003e20000100800 */
[----:B------:R-:W-:-:S03]  /*2a2b0*/  IMAD.MOV.U32 R9, RZ, RZ, R148 ;  /* 0x000000ffff097224 */ /* 0x000fc600078e0094 */
[----:B------:R2:W-:Y:S04]  /*2a2c0*/  STL [R1+0x75c], R10 ;  /* 0x00075c0a01007387 */ /* 0x0005e80000100800 */
[----:B---3--:R-:W3:Y:S04]  /*2a2d0*/  LDL.LU R7, [R1+0x7bc] ;  /* 0x0007bc0001077983 */ /* 0x008ee80000300800 */
[----:B------:R4:W-:Y:S04]  /*2a2e0*/  STL [R1+0x758], R151 ;  /* 0x0007589701007387 */ /* 0x0009e80000100800 */
[----:B------:R4:W-:Y:S01]  /*2a2f0*/  LDGSTS.E [R3+0x2000], desc[UR4][R8.64], P0 ;  /* 0x0200000008037fae */ /* 0x0009e20008121844 */
[----:B------:R-:W-:-:S03]  /*2a300*/  IADD3 R6, P1, R6, R2, RZ ;  /* 0x0000000206067210 */ /* 0x000fc60007f3e0ff */
[----:B-1----:R-:W3:Y:S01]  /*2a310*/  LDL.LU R148, [R1+0x7dc] ;  /* 0x0007dc0001947983 */ /* 0x002ee20000300800 */
[----:B----4-:R-:W-:Y:S02]  /*2a320*/  IMAD.MOV.U32 R8, RZ, RZ, R10 ;  /* 0x000000ffff087224 */ /* 0x010fe400078e000a */
[----:B------:R-:W-:Y:S01]  /*2a330*/  IMAD.MOV.U32 R9, RZ, RZ, R151 ;  /* 0x000000ffff097224 */ /* 0x000fe200078e0097 */
[----:B--2---:R-:W2:Y:S01]  /*2a340*/  LDL.LU R10, [R1+0x7b8] ;  /* 0x0007b800010a7983 */ /* 0x004ea20000300800 */
[----:B------:R-:W-:-:S03]  /*2a350*/  IADD3 R147, P2, R147, R2, RZ ;  /* 0x0000000293937210 */ /* 0x000fc60007f5e0ff */
[----:B------:R-:W4:Y:S04]  /*2a360*/  LDL.LU R151, [R1+0x7d8] ;  /* 0x0007d80001977983 */ /* 0x000f280000300800 */
        /* <DEDUP_REMOVED lines=8> */
[----:B------:R-:W4:Y:S04]  /*2a3f0*/  LDL.LU R6, [R1+0x7fc] ;  /* 0x0007fc0001067983 */ /* 0x000f280000300800 */
        /* <DEDUP_REMOVED lines=8> */
[----:B---3--:R-:W-:-:S05]  /*2a480*/  IADD3 R7, P1, R7, R2, RZ ;  /* 0x0000000207077210 */ /* 0x008fca0007f3e0ff */
[----:B------:R3:W-:Y:S01]  /*2a490*/  STL [R1+0x7bc], R7 ;  /* 0x0007bc0701007387 */ /* 0x0007e20000100800 */
[----:B-1----:R-:W-:Y:S01]  /*2a4a0*/  IMAD.MOV.U32 R8, RZ, RZ, R7 ;  /* 0x000000ffff087224 */ /* 0x002fe200078e0007 */
[----:B------:R-:W-:Y:S01]  /*2a4b0*/  IADD3 R148, P2, R148, R2, RZ ;  /* 0x0000000294947210 */ /* 0x000fe20007f5e0ff */
[----:B--2---:R-:W-:-:S04]  /*2a4c0*/  IMAD.X R10, R10, 0x1, R0, P1 ;  /* 0x000000010a0a7824 */ /* 0x004fc800008e0600 */
[----:B----4-:R-:W-:Y:S01]  /*2a4d0*/  IMAD.X R151, R151, 0x1, R0, P2 ;  /* 0x0000000197977824 */ /* 0x010fe200010e0600 */
        /* <DEDUP_REMOVED lines=8> */
[----:B--2---:R-:W-:Y:S02]  /*2a560*/  IMAD.MOV.U32 R8, RZ, RZ, R148 ;  /* 0x000000ffff087224 */ /* 0x004fe400078e0094 */
[----:B------:R-:W-:Y:S01]  /*2a570*/  IMAD.MOV.U32 R9, RZ, RZ, R151 ;  /* 0x000000ffff097224 */ /* 0x000fe200078e0097 */
[----:B------:R-:W2:Y:S01]  /*2a580*/  LDL.LU R148, [R1+0x838] ;  /* 0x0008380001947983 */ /* 0x000ea20000300800 */
[----:B------:R-:W-:-:S03]  /*2a590*/  IADD3 R149, P2, R149, R2, RZ ;  /* 0x0000000295957210 */ /* 0x000fc60007f5e0ff */
[----:B----4-:R-:W4:Y:S04]  /*2a5a0*/  LDL.LU R151, [R1+0x858] ;  /* 0x0008580001977983 */ /* 0x010f280000300800 */
        /* <DEDUP_REMOVED lines=125> */
[----:B---3--:R-:W-:-:S04]  /*2ad80*/  IADD3 R7, P1, R7, R2, RZ ;  /* 0x0000000207077210 */ /* 0x008fc80007f3e0ff */
[----:B-1----:R-:W-:Y:S01]  /*2ad90*/  MOV R8, R7 ;  /* 0x0000000700087202 */ /* 0x002fe20000000f00 */
[----:B------:R1:W-:Y:S01]  /*2ada0*/  STL [R1+0x9bc], R7 ;  /* 0x0009bc0701007387 */ /* 0x0003e20000100800 */
[----:B------:R-:W-:Y:S01]  /*2adb0*/  IADD3 R148, P2, R148, R2, RZ ;  /* 0x0000000294947210 */ /* 0x000fe20007f5e0ff */
[----:B--2---:R-:W-:-:S04]  /*2adc0*/  IMAD.X R10, R10, 0x1, R0, P1 ;  /* 0x000000010a0a7824 */ /* 0x004fc800008e0600 */
[----:B----4-:R-:W-:Y:S01]  /*2add0*/  IMAD.X R151, R151, 0x1, R0, P2 ;  /* 0x0000000197977824 */ /* 0x010fe200010e0600 */
[----:B------:R2:W-:Y:S01]  /*2ade0*/  STL [R1+0x9b8], R10 ;  /* 0x0009b80a01007387 */ /* 0x0005e20000100800 */
[----:B------:R-:W-:-:S03]  /*2adf0*/  IMAD.MOV.U32 R9, RZ, RZ, R10 ;  /* 0x000000ffff097224 */ /* 0x000fc600078e000a */
[----:B------:R3:W-:Y:S04]  /*2ae00*/  STL [R1+0x9dc], R148 ;  /* 0x0009dc9401007387 */ /* 0x0007e80000100800 */
[----:B-1----:R-:W4:Y:S04]  /*2ae10*/  LDL.LU R7, [R1+0xa3c] ;  /* 0x000a3c0001077983 */ /* 0x002f280000300800 */
[----:B------:R1:W-:Y:S04]  /*2ae20*/  STL [R1+0x9d8], R151 ;  /* 0x0009d89701007387 */ /* 0x0003e80000100800 */
[----:B------:R3:W-:Y:S01]  /*2ae30*/  LDGSTS.E [R3+0x7000], desc[UR4][R8.64], P0 ;  /* 0x0700000008037fae */ /* 0x0007e20008121844 */
[----:B------:R-:W-:-:S03]  /*2ae40*/  IADD3 R6, P1, R6, R2, RZ ;  /* 0x0000000206067210 */ /* 0x000fc60007f3e0ff */
[----:B--2---:R-:W2:Y:S01]  /*2ae50*/  LDL.LU R10, [R1+0xa5c] ;  /* 0x000a5c00010a7983 */ /* 0x004ea20000300800 */
[----:B---3--:R-:W-:Y:S02]  /*2ae60*/  IMAD.MOV.U32 R8, RZ, RZ, R148 ;  /* 0x000000ffff087224 */ /* 0x008fe400078e0094 */
[----:B------:R-:W-:Y:S01]  /*2ae70*/  IMAD.MOV.U32 R9, RZ, RZ, R151 ;  /* 0x000000ffff097224 */ /* 0x000fe200078e0097 */
[----:B------:R-:W3:Y:S01]  /*2ae80*/  LDL.LU R148, [R1+0xa38] ;  /* 0x000a380001947983 */ /* 0x000ee20000300800 */
[----:B------:R-:W-:-:S03]  /*2ae90*/  IADD3 R149, P2, R149, R2, RZ ;  /* 0x0000000295957210 */ /* 0x000fc60007f5e0ff */
[----:B-1----:R-:W3:Y:S04]  /*2aea0*/  LDL.LU R151, [R1+0xa58] ;  /* 0x000a580001977983 */ /* 0x002ee80000300800 */
        /* <DEDUP_REMOVED lines=8> */
[----:B------:R-:W3:Y:S04]  /*2af30*/  LDL.LU R6, [R1+0xa7c] ;  /* 0x000a7c0001067983 */ /* 0x000ee80000300800 */
[----:B------:R1:W-:Y:S04]  /*2af40*/  STL [R1+0xa18], R150 ;  /* 0x000a189601007387 */ /* 0x0003e80000100800 */
[----:B------:R1:W-:Y:S04]  /*2af50*/  LDGSTS.E [R3+0x7800], desc[UR4][R8.64], P0 ;  /* 0x0780000008037fae */ /* 0x0003e80008121844 */
[----:B------:R-:W3:Y:S01]  /*2af60*/  LDL.LU R147, [R1+0xa9c] ;  /* 0x000a9c0001937983 */ /* 0x000ee20000300800 */
[----:B-1----:R-:W-:-:S03]  /*2af70*/  IMAD.MOV.U32 R8, RZ, RZ, R149 ;  /* 0x000000ffff087224 */ /* 0x002fc600078e0095 */
[----:B------:R-:W3:Y:S01]  /*2af80*/  LDL.LU R149, [R1+0xa78] ;  /* 0x000a780001957983 */ /* 0x000ee20000300800 */
[----:B------:R-:W-:-:S03]  /*2af90*/  IMAD.MOV.U32 R9, RZ, RZ, R150 ;  /* 0x000000ffff097224 */ /* 0x000fc600078e0096 */
[----:B------:R-:W3:Y:S04]  /*2afa0*/  LDL.LU R150, [R1+0xa98] ;  /* 0x000a980001967983 */ /* 0x000ee80000300800 */
[----:B------:R1:W-:Y:S01]  /*2afb0*/  LDGSTS.E [R3+0x7c00], desc[UR4][R8.64], P0 ;  /* 0x07c0000008037fae */ /* 0x0003e20008121844 */
[----:B----4-:R-:W-:-:S05]  /*2afc0*/  IADD3 R7, P1, R7, R2, RZ ;  /* 0x0000000207077210 */ /* 0x010fca0007f3e0ff */
[----:B------:R4:W-:Y:S01]  /*2afd0*/  STL [R1+0xa3c], R7 ;  /* 0x000a3c0701007387 */ /* 0x0009e20000100800 */
[----:B-1----:R-:W-:Y:S01]  /*2afe0*/  IMAD.MOV.U32 R8, RZ, RZ, R7 ;  /* 0x000000ffff087224 */ /* 0x002fe200078e0007 */
[----:B--2---:R-:W-:Y:S01]  /*2aff0*/  IADD3 R10, P2, R10, R2, RZ ;  /* 0x000000020a0a7210 */ /* 0x004fe20007f5e0ff */
[----:B---3--:R-:W-:-:S04]  /*2b000*/  IMAD.X R148, R148, 0x1, R0, P1 ;  /* 0x0000000194947824 */ /* 0x008fc800008e0600 */
[----:B------:R-:W-:Y:S01]  /*2b010*/  IMAD.X R151, R151, 0x1, R0, P2 ;  /* 0x0000000197977824 */ /* 0x000fe200010e0600 */
[----:B------:R1:W-:Y:S01]  /*2b020*/  STL [R1+0xa38], R148 ;  /* 0x000a389401007387 */ /* 0x0003e20000100800 */
[----:B------:R-:W-:-:S03]  /*2b030*/  IMAD.MOV.U32 R9, RZ, RZ, R148 ;  /* 0x000000ffff097224 */ /* 0x000fc600078e0094 */
[----:B------:R2:W-:Y:S04]  /*2b040*/  STL [R1+0xa5c], R10 ;  /* 0x000a5c0a01007387 */ /* 0x0005e80000100800 */
[----:B----4-:R-:W3:Y:S04]  /*2b050*/  LDL.LU R7, [R1+0xabc] ;  /* 0x000abc0001077983 */ /* 0x010ee80000300800 */
        /* <DEDUP_REMOVED lines=227> */
[----:B------:R-:W-:Y:S01]  /*2be90*/  STL [R1+0xd7c], R6 ;  /* 0x000d7c0601007387 */ /* 0x000fe20000100800 */
[----:B------:R-:W-:-:S03]  /*2bea0*/  IMAD.X R150, R150, 0x1, R0, P2 ;  /* 0x0000000196967824 */ /* 0x000fc600010e0600 */
[----:B------:R1:W-:Y:S02]  /*2beb0*/  STL [R1+0xd78], R149 ;  /* 0x000d789501007387 */ /* 0x0003e40000100800 */
[----:B-1----:R-:W-:Y:S02]  /*2bec0*/  IMAD.MOV.U32 R8, RZ, RZ, R6 ;  /* 0x000000ffff087224 */ /* 0x002fe400078e0006 */
[----:B------:R-:W-:Y:S01]  /*2bed0*/  STL [R1+0xd9c], R147 ;  /* 0x000d9c9301007387 */ /* 0x000fe20000100800 */
        /* <DEDUP_REMOVED lines=11> */
[----:B-1----:R-:W-:Y:S01]  /*2bf90*/  IMAD.MOV.U32 R8, RZ, RZ, R7 ;  /* 0x000000ffff087224 */ /* 0x002fe200078e0007 */
[----:B------:R-:W-:Y:S01]  /*2bfa0*/  IADD3 R148, P2, R148, R2, RZ ;  /* 0x0000000294947210 */ /* 0x000fe20007f5e0ff */
[----:B--2---:R-:W-:-:S04]  /*2bfb0*/  IMAD.X R10, R10, 0x1, R0, P1 ;  /* 0x000000010a0a7824 */ /* 0x004fc800008e0600 */
[----:B------:R-:W-:Y:S02]  /*2bfc0*/  IMAD.MOV.U32 R9, RZ, RZ, R10 ;  /* 0x000000ffff097224 */ /* 0x000fe400078e000a */
[----:B----4-:R-:W-:-:S03]  /*2bfd0*/  IMAD.X R151, R151, 0x1, R0, P2 ;  /* 0x0000000197977824 */ /* 0x010fc600010e0600 */
[----:B------:R1:W-:Y:S04]  /*2bfe0*/  LDGSTS.E [R3+0x17000], desc[UR4][R8.64], P0 ;  /* 0x1700000008037fae */ /* 0x0003e80008121844 */
[----:B------:R2:W-:Y:S04]  /*2bff0*/  STL [R1+0xdbc], R7 ;  /* 0x000dbc0701007387 */ /* 0x0005e80000100800 */
[----:B------:R3:W-:Y:S01]  /*2c000*/  STL [R1+0xdb8], R10 ;  /* 0x000db80a01007387 */ /* 0x0007e20000100800 */
[----:B-1----:R-:W-:Y:S02]  /*2c010*/  IMAD.MOV.U32 R8, RZ, RZ, R148 ;  /* 0x000000ffff087224 */ /* 0x002fe400078e0094 */
[----:B------:R-:W-:Y:S01]  /*2c020*/  IMAD.MOV.U32 R9, RZ, RZ, R151 ;  /* 0x000000ffff097224 */ /* 0x000fe200078e0097 */
[-C--:B------:R-:W-:Y:S01]  /*2c030*/  IADD3 R149, P1, R149, R2.reuse, RZ ;  /* 0x0000000295957210 */ /* 0x080fe20007f3e0ff */
[----:B------:R1:W-:Y:S04]  /*2c040*/  STL [R1+0xddc], R148 ;  /* 0x000ddc9401007387 */ /* 0x0003e80000100800 */
[----:B--2---:R-:W2:Y:S04]  /*2c050*/  LDL.LU R7, [R1+0x644] ;  /* 0x0006440001077983 */ /* 0x004ea80000300800 */
[----:B------:R4:W-:Y:S01]  /*2c060*/  LDGSTS.E [R3+0x17400], desc[UR4][R8.64], P0 ;  /* 0x1740000008037fae */ /* 0x0009e20008121844 */
[----:B------:R-:W-:-:S03]  /*2c070*/  IADD3 R6, P2, R6, R2, RZ ;  /* 0x0000000206067210 */ /* 0x000fc60007f5e0ff */
[----:B------:R4:W-:Y:S04]  /*2c080*/  STL [R1+0xdd8], R151 ;  /* 0x000dd89701007387 */ /* 0x0009e80000100800 */
[----:B---3--:R-:W3:Y:S01]  /*2c090*/  LDL.LU R10, [R1+0x664] ;  /* 0x00066400010a7983 */ /* 0x008ee20000300800 */
[----:B------:R-:W-:-:S03]  /*2c0a0*/  IMAD.X R150, R150, 0x1, R0, P1 ;  /* 0x0000000196967824 */ /* 0x000fc600008e0600 */
[----:B-1----:R-:W3:Y:S01]  /*2c0b0*/  LDL.LU R148, [R1+0x640] ;  /* 0x0006400001947983 */ /* 0x002ee20000300800 */
[----:B----4-:R-:W-:Y:S02]  /*2c0c0*/  IMAD.MOV.U32 R8, RZ, RZ, R149 ;  /* 0x000000ffff087224 */ /* 0x010fe400078e0095 */
[----:B------:R-:W-:Y:S01]  /*2c0d0*/  IMAD.MOV.U32 R9, RZ, RZ, R150 ;  /* 0x000000ffff097224 */ /* 0x000fe200078e0096 */
[----:B------:R-:W4:Y:S01]  /*2c0e0*/  LDL.LU R151, [R1+0x660] ;  /* 0x0006600001977983 */ /* 0x000f220000300800 */
[----:B------:R-:W-:-:S03]  /*2c0f0*/  IMAD.X R147, R147, 0x1, R0, P2 ;  /* 0x0000000193937824 */ /* 0x000fc600010e0600 */
[----:B------:R1:W-:Y:S04]  /*2c100*/  STL [R1+0xdfc], R149 ;  /* 0x000dfc9501007387 */ /* 0x0003e80000100800 */
[----:B------:R-:W-:Y:S04]  /*2c110*/  STL [R1+0xdf8], R150 ;  /* 0x000df89601007387 */ /* 0x000fe80000100800 */
[----:B------:R1:W-:Y:S04]  /*2c120*/  LDGSTS.E [R3+0x17800], desc[UR4][R8.64], P0 ;  /* 0x1780000008037fae */ /* 0x0003e80008121844 */
[----:B------:R1:W-:Y:S04]  /*2c130*/  STL [R1+0xe1c], R6 ;  /* 0x000e1c0601007387 */ /* 0x0003e80000100800 */
[----:B------:R1:W-:Y:S02]  /*2c140*/  STL [R1+0xe18], R147 ;  /* 0x000e189301007387 */ /* 0x0003e40000100800 */
[----:B-1----:R-:W-:-:S02]  /*2c150*/  IMAD.MOV.U32 R8, RZ, RZ, R6 ;  /* 0x000000ffff087224 */ /* 0x002fc400078e0006 */
[----:B------:R-:W4:Y:S01]  /*2c160*/  LDL.LU R149, [R1+0x680] ;  /* 0x0006800001957983 */ /* 0x000f220000300800 */
[----:B------:R-:W-:-:S03]  /*2c170*/  IMAD.MOV.U32 R9, RZ, RZ, R147 ;  /* 0x000000ffff097224 */ /* 0x000fc600078e0093 */
[----:B------:R-:W4:Y:S04]  /*2c180*/  LDL.LU R6, [R1+0x684] ;  /* 0x0006840001067983 */ /* 0x000f280000300800 */
[----:B------:R-:W4:Y:S04]  /*2c190*/  LDL.LU R150, [R1+0x6a0] ;  /* 0x0006a00001967983 */ /* 0x000f280000300800 */
[----:B------:R-:W4:Y:S04]  /*2c1a0*/  LDL.LU R147, [R1+0x6a4] ;  /* 0x0006a40001937983 */ /* 0x000f280000300800 */
[----:B------:R1:W-:Y:S04]  /*2c1b0*/  LDGSTS.E [R3+0x17c00], desc[UR4][R8.64], P0 ;  /* 0x17c0000008037fae */ /* 0x0003e80008121844 */
[----:B------:R-:W4:Y:S01]  /*2c1c0*/  LDL R9, [R1+0xf70] ;  /* 0x000f700001097983 */ /* 0x000f220000100800 */
[----:B--2---:R-:W-:-:S05]  /*2c1d0*/  IADD3 R7, P1, R7, R2, RZ ;  /* 0x0000000207077210 */ /* 0x004fca0007f3e0ff */
[----:B------:R2:W-:Y:S01]  /*2c1e0*/  STL [R1+0x644], R7 ;  /* 0x0006440701007387 */ /* 0x0005e20000100800 */
[----:B---3--:R-:W-:Y:S01]  /*2c1f0*/  IADD3 R10, P2, R10, R2, RZ ;  /* 0x000000020a0a7210 */ /* 0x008fe20007f5e0ff */
[----:B------:R-:W-:-:S04]  /*2c200*/  IMAD.X R148, R148, 0x1, R0, P1 ;  /* 0x0000000194947824 */ /* 0x000fc800008e0600 */
[----:B----4-:R-:W-:Y:S01]  /*2c210*/  IMAD.X R151, R151, 0x1, R0, P2 ;  /* 0x0000000197977824 */ /* 0x010fe200010e0600 */
[----:B------:R3:W-:Y:S01]  /*2c220*/  STL [R1+0x640], R148 ;  /* 0x0006409401007387 */ /* 0x0007e20000100800 */
[----:B-1----:R-:W-:-:S03]  /*2c230*/  IMAD.MOV.U32 R8, RZ, RZ, R7 ;  /* 0x000000ffff087224 */ /* 0x002fc600078e0007 */
[----:B------:R1:W-:Y:S04]  /*2c240*/  STL [R1+0x664], R10 ;  /* 0x0006640a01007387 */ /* 0x0003e80000100800 */
[----:B------:R4:W-:Y:S04]  /*2c250*/  STL [R1+0x660], R151 ;  /* 0x0006609701007387 */ /* 0x0009e80000100800 */
[----:B--2---:R-:W2:Y:S01]  /*2c260*/  LDL.LU R7, [R1+0x6c4] ;  /* 0x0006c40001077983 */ /* 0x004ea20000300800 */
[----:B------:R-:W-:-:S05]  /*2c270*/  IADD3 R6, P1, R6, R2, RZ ;  /* 0x0000000206067210 */ /* 0x000fca0007f3e0ff */
[----:B------:R-:W-:Y:S01]  /*2c280*/  IMAD.X R149, R149, 0x1, R0, P1 ;  /* 0x0000000195957824 */ /* 0x000fe200008e0600 */
[----:B------:R-:W-:Y:S01]  /*2c290*/  IADD3 R147, P2, R147, R2, RZ ;  /* 0x0000000293937210 */ /* 0x000fe20007f5e0ff */
[----:B------:R-:W-:Y:S02]  /*2c2a0*/  VIADD R3, R9, UR8 ;  /* 0x0000000809037c36 */ /* 0x000fe40008000000 */
[----:B------:R-:W-:Y:S02]  /*2c2b0*/  IMAD.MOV.U32 R9, RZ, RZ, R148 ;  /* 0x000000ffff097224 */ /* 0x000fe400078e0094 */
[----:B---3--:R-:W3:Y:S04]  /*2c2c0*/  LDL.LU R148, [R1+0x6e4] ;  /* 0x0006e40001947983 */ /* 0x008ee80000300800 */
[----:B------:R1:W-:Y:S01]  /*2c2d0*/  LDGSTS.E [R3+0x100], desc[UR4][R8.64], P0 ;  /* 0x0010000008037fae */ /* 0x0003e20008121844 */
[----:B------:R-:W-:-:S02]  /*2c2e0*/  IMAD.X R150, R150, 0x1, R0, P2 ;  /* 0x0000000196967824 */ /* 0x000fc400010e0600 */
[----:B-1----:R-:W-:Y:S02]  /*2c2f0*/  IMAD.MOV.U32 R8, RZ, RZ, R10 ;  /* 0x000000ffff087224 */ /* 0x002fe400078e000a */
[----:B------:R-:W-:Y:S01]  /*2c300*/  IMAD.MOV.U32 R9, RZ, RZ, R151 ;  /* 0x000000ffff097224 */ /* 0x000fe200078e0097 */
[----:B------:R-:W3:Y:S04]  /*2c310*/  LDL.LU R10, [R1+0x6c0] ;  /* 0x0006c000010a7983 */ /* 0x000ee80000300800 */
[----:B----4-:R-:W4:Y:S04]  /*2c320*/  LDL.LU R151, [R1+0x6e0] ;  /* 0x0006e00001977983 */ /* 0x010f280000300800 */
[----:B------:R1:W-:Y:S04]  /*2c330*/  LDGSTS.E [R3+0x500], desc[UR4][R8.64], P0 ;  /* 0x0050000008037fae */ /* 0x0003e80008121844 */
[----:B------:R1:W-:Y:S04]  /*2c340*/  STL [R1+0x684], R6 ;  /* 0x0006840601007387 */ /* 0x0003e80000100800 */
[----:B------:R1:W-:Y:S02]  /*2c350*/  STL [R1+0x680], R149 ;  /* 0x0006809501007387 */ /* 0x0003e40000100800 */
[----:B-1----:R-:W-:-:S02]  /*2c360*/  IMAD.MOV.U32 R8, RZ, RZ, R6 ;  /* 0x000000ffff087224 */ /* 0x002fc400078e0006 */
        /* <DEDUP_REMOVED lines=11> */
[----:B--2---:R-:W-:-:S05]  /*2c420*/  IADD3 R7, P1, R7, R2, RZ ;  /* 0x0000000207077210 */ /* 0x004fca0007f3e0ff */
[----:B------:R2:W-:Y:S01]  /*2c430*/  STL [R1+0x6c4], R7 ;  /* 0x0006c40701007387 */ /* 0x0005e20000100800 */
[----:B-1----:R-:W-:Y:S01]  /*2c440*/  IMAD.MOV.U32 R8, RZ, RZ, R7 ;  /* 0x000000ffff087224 */ /* 0x002fe200078e0007 */
[----:B---3--:R-:W-:Y:S01]  /*2c450*/  IADD3 R148, P2, R148, R2, RZ ;  /* 0x0000000294947210 */ /* 0x008fe20007f5e0ff */
[----:B------:R-:W-:-:S04]  /*2c460*/  IMAD.X R10, R10, 0x1, R0, P1 ;  /* 0x000000010a0a7824 */ /* 0x000fc800008e0600 */
[----:B----4-:R-:W-:Y:S01]  /*2c470*/  IMAD.X R151, R151, 0x1, R0, P2 ;  /* 0x0000000197977824 */ /* 0x010fe200010e0600 */
[----:B------:R1:W-:Y:S01]  /*2c480*/  STL [R1+0x6c0], R10 ;  /* 0x0006c00a01007387 */ /* 0x0003e20000100800 */
[----:B------:R-:W-:-:S03]  /*2c490*/  IMAD.MOV.U32 R9, RZ, RZ, R10 ;  /* 0x000000ffff097224 */ /* 0x000fc600078e000a */
[----:B------:R3:W-:Y:S04]  /*2c4a0*/  STL [R1+0x6e4], R148 ;  /* 0x0006e49401007387 */ /* 0x0007e80000100800 */
[----:B--2---:R-:W2:Y:S04]  /*2c4b0*/  LDL.LU R7, [R1+0x744] ;  /* 0x0007440001077983 */ /* 0x004ea80000300800 */
[----:B------:R4:W-:Y:S04]  /*2c4c0*/  STL [R1+0x6e0], R151 ;  /* 0x0006e09701007387 */ /* 0x0009e80000100800 */
[----:B------:R3:W-:Y:S01]  /*2c4d0*/  LDGSTS.E [R3+0x1100], desc[UR4][R8.64], P0 ;  /* 0x0110000008037fae */ /* 0x0007e20008121844 */
[----:B------:R-:W-:-:S03]  /*2c4e0*/  IADD3 R6, P1, R6, R2, RZ ;  /* 0x0000000206067210 */ /* 0x000fc60007f3e0ff */
[----:B-1----:R-:W2:Y:S01]  /*2c4f0*/  LDL.LU R10, [R1+0x764] ;  /* 0x00076400010a7983 */ /* 0x002ea20000300800 */
[----:B---3--:R-:W-:Y:S02]  /*2c500*/  IMAD.MOV.U32 R8, RZ, RZ, R148 ;  /* 0x000000ffff087224 */ /* 0x008fe400078e0094 */
[----:B------:R-:W-:Y:S01]  /*2c510*/  IMAD.MOV.U32 R9, RZ, RZ, R151 ;  /* 0x000000ffff097224 */ /* 0x000fe200078e0097 */
[----:B------:R-:W3:Y:S01]  /*2c520*/  LDL.LU R148, [R1+0x740] ;  /* 0x0007400001947983 */ /* 0x000ee20000300800 */
        /* <DEDUP_REMOVED lines=22> */
[----:B------:R-:W-:Y:S01]  /*2c690*/  IADD3 R10, P2, R10, R2, RZ ;  /* 0x000000020a0a7210 */ /* 0x000fe20007f5e0ff */
[----:B---3--:R-:W-:-:S04]  /*2c6a0*/  IMAD.X R148, R148, 0x1, R0, P1 ;  /* 0x0000000194947824 */ /* 0x008fc800008e0600 */
        /* <DEDUP_REMOVED lines=261> */
[----:B---3--:R-:W-:Y:S01]  /*2d700*/  MOV R8, R148 ;  /* 0x0000009400087202 */ /* 0x008fe20000000f00 */
[----:B------:R-:W-:Y:S02]  /*2d710*/  IMAD.MOV.U32 R9, RZ, RZ, R151 ;  /* 0x000000ffff097224 */ /* 0x000fe400078e0097 */
        /* <DEDUP_REMOVED lines=201> */
[----:B-1----:R-:W-:Y:S01]  /*2e3b0*/  IMAD.MOV.U32 R8, RZ, RZ, R7 ;  /* 0x000000ffff087224 */ /* 0x002fe200078e0007 */
[----:B------:R-:W-:Y:S01]  /*2e3c0*/  IADD3 R148, P2, R148, R2, RZ ;  /* 0x0000000294947210 */ /* 0x000fe20007f5e0ff */
[----:B---3--:R-:W-:-:S04]  /*2e3d0*/  IMAD.X R10, R10, 0x1, R0, P1 ;  /* 0x000000010a0a7824 */ /* 0x008fc800008e0600 */
        /* <DEDUP_REMOVED lines=419> */
[----:B------:R-:W-:Y:S01]  /*2fe10*/  IMAD.MOV.U32 R9, RZ, RZ, R149 ;  /* 0x000000ffff097224 */ /* 0x000fe200078e0095 */
[----:B------:R1:W-:Y:S04]  /*2fe20*/  STL [R1+0xbac], R147 ;  /* 0x000bac9301007387 */ /* 0x0003e80000100800 */
        /* <DEDUP_REMOVED lines=20> */
[----:B------:R3:W-:Y:S04]  /*2ff70*/  LDGSTS.E [R3+0x13200], desc[UR4][R8.64], P0 ;  /* 0x1320000008037fae */ /* 0x0007e80008121844 */
[----:B-1----:R-:W2:Y:S01]  /*2ff80*/  LDL.LU R10, [R1+0xc6c] ;  /* 0x000c6c00010a7983 */ /* 0x002ea20000300800 */
[----:B------:R-:W-:Y:S01]  /*2ff90*/  IADD3 R6, P1, R6, R2, RZ ;  /* 0x0000000206067210 */ /* 0x000fe20007f3e0ff */
[----:B---3--:R-:W-:-:S02]  /*2ffa0*/  IMAD.MOV.U32 R8, RZ, RZ, R148 ;  /* 0x000000ffff087224 */ /* 0x008fc400078e0094 */
[----:B------:R-:W-:Y:S01]  /*2ffb0*/  IMAD.MOV.U32 R9, RZ, RZ, R151 ;  /* 0x000000ffff097224 */ /* 0x000fe200078e0097 */
[----:B------:R-:W3:Y:S01]  /*2ffc0*/  LDL.LU R148, [R1+0xc48] ;  /* 0x000c480001947983 */ /* 0x000ee20000300800 */
[----:B------:R-:W-:-:S03]  /*2ffd0*/  IADD3 R149, P2, R149, R2, RZ ;  /* 0x0000000295957210 */ /* 0x000fc60007f5e0ff */
[----:B----4-:R-:W4:Y:S04]  /*2ffe0*/  LDL.LU R151, [R1+0xc68] ;  /* 0x000c680001977983 */ /* 0x010f280000300800 */
[----:B------:R1:W-:Y:S01]  /*2fff0*/  LDGSTS.E [R3+0x13600], desc[UR4][R8.64], P0 ;  /* 0x1360000008037fae */ /* 0x0003e20008121844 */
[----:B------:R-:W-:-:S03]  /*30000*/  IADD3.X R147, R147, R0, RZ, P1, !PT ;  /* 0x0000000093937210 */ /* 0x000fc60000ffe4ff */
        /* <DEDUP_REMOVED lines=112> */
[----:B------:R-:W-:Y:S01]  /*30710*/  IMAD.MOV.U32 R9, RZ, RZ, R149 ;  /* 0x000000ffff097224 */ /* 0x000fe200078e0095 */
[----:B------:R-:W-:Y:S04]  /*30720*/  STL [R1+0xdac], R147 ;  /* 0x000dac9301007387 */ /* 0x000fe80000100800 */
[----:B------:R1:W-:Y:S04]  /*30730*/  LDGSTS.E [R3+0x16a00], desc[UR4][R8.64], P0 ;  /* 0x16a0000008037fae */ /* 0x0003e80008121844 */
[----:B------:R-:W4:Y:S04]  /*30740*/  LDL.LU R149, [R1+0xe0c] ;  /* 0x000e0c0001957983 */ /* 0x000f280000300800 */
[----:B------:R1:W-:Y:S04]  /*30750*/  STL [R1+0xda8], R150 ;  /* 0x000da89601007387 */ /* 0x0003e80000100800 */
        /* <DEDUP_REMOVED lines=17> */
[----:B------:R1:W-:Y:S04]  /*30870*/  STL [R1+0xdec], R148 ;  /* 0x000dec9401007387 */ /* 0x0003e80000100800 */
[----:B--2---:R-:W2:Y:S01]  /*30880*/  LDL.LU R7, [R1+0x654] ;  /* 0x0006540001077983 */ /* 0x004ea20000300800 */
[----:B------:R-:W-:-:S03]  /*30890*/  IADD3 R149, P1, R149, R2, RZ ;  /* 0x0000000295957210 */ /* 0x000fc60007f3e0ff */
[----:B------:R4:W-:Y:S04]  /*308a0*/  LDGSTS.E [R3+0x17600], desc[UR4][R8.64], P0 ;  /* 0x1760000008037fae */ /* 0x0009e80008121844 */
[----:B------:R4:W-:Y:S01]  /*308b0*/  STL [R1+0xde8], R151 ;  /* 0x000de89701007387 */ /* 0x0009e20000100800 */
[----:B------:R-:W-:-:S03]  /*308c0*/  IADD3 R6, P2, R6, R2, RZ ;  /* 0x0000000206067210 */ /* 0x000fc60007f5e0ff */
[----:B---3--:R-:W3:Y:S01]  /*308d0*/  LDL.LU R10, [R1+0x674] ;  /* 0x00067400010a7983 */ /* 0x008ee20000300800 */
[----:B------:R-:W-:-:S03]  /*308e0*/  IMAD.X R150, R150, 0x1, R0, P1 ;  /* 0x0000000196967824 */ /* 0x000fc600008e0600 */
[----:B-1----:R-:W3:Y:S01]  /*308f0*/  LDL.LU R148, [R1+0x650] ;  /* 0x0006500001947983 */ /* 0x002ee20000300800 */
[----:B----4-:R-:W-:Y:S02]  /*30900*/  IMAD.MOV.U32 R8, RZ, RZ, R149 ;  /* 0x000000ffff087224 */ /* 0x010fe400078e0095 */
[----:B------:R-:W-:Y:S01]  /*30910*/  IMAD.MOV.U32 R9, RZ, RZ, R150 ;  /* 0x000000ffff097224 */ /* 0x000fe200078e0096 */
[----:B------:R-:W4:Y:S01]  /*30920*/  LDL.LU R151, [R1+0x670] ;  /* 0x0006700001977983 */ /* 0x000f220000300800 */
[----:B------:R-:W-:-:S03]  /*30930*/  IMAD.X R147, R147, 0x1, R0, P2 ;  /* 0x0000000193937824 */ /* 0x000fc600010e0600 */
[----:B------:R-:W-:Y:S04]  /*30940*/  STL [R1+0xe0c], R149 ;  /* 0x000e0c9501007387 */ /* 0x000fe80000100800 */
[----:B------:R-:W-:Y:S04]  /*30950*/  STL [R1+0xe08], R150 ;  /* 0x000e089601007387 */ /* 0x000fe80000100800 */
[----:B------:R1:W-:Y:S04]  /*30960*/  LDGSTS.E [R3+0x17a00], desc[UR4][R8.64], P0 ;  /* 0x17a0000008037fae */ /* 0x0003e80008121844 */
[----:B------:R-:W-:Y:S04]  /*30970*/  STL [R1+0xe2c], R6 ;  /* 0x000e2c0601007387 */ /* 0x000fe80000100800 */
[----:B------:R1:W-:Y:S02]  /*30980*/  STL [R1+0xe28], R147 ;  /* 0x000e289301007387 */ /* 0x0003e40000100800 */
[----:B-1----:R-:W-:-:S02]  /*30990*/  IMAD.MOV.U32 R8, RZ, RZ, R6 ;  /* 0x000000ffff087224 */ /* 0x002fc400078e0006 */
[----:B------:R-:W-:Y:S02]  /*309a0*/  IMAD.MOV.U32 R9, RZ, RZ, R147 ;  /* 0x000000ffff097224 */ /* 0x000fe400078e0093 */
[----:B------:R-:W4:Y:S04]  /*309b0*/  LDL.LU R147, [R1+0x690] ;  /* 0x0006900001937983 */ /* 0x000f280000300800 */
        /* <DEDUP_REMOVED lines=15> */
[----:B------:R-:W-:Y:S02]  /*30ab0*/  VIADD R3, R9, UR8 ;  /* 0x0000000809037c36 */ /* 0x000fe40008000000 */
[----:B------:R-:W-:-:S02]  /*30ac0*/  IMAD.MOV.U32 R9, RZ, RZ, R148 ;  /* 0x000000ffff097224 */ /* 0x000fc400078e0094 */
[----:B---3--:R-:W3:Y:S04]  /*30ad0*/  LDL.LU R148, [R1+0x6f4] ;  /* 0x0006f40001947983 */ /* 0x008ee80000300800 */
[----:B------:R1:W-:Y:S02]  /*30ae0*/  LDGSTS.E [R3+0x300], desc[UR4][R8.64], P0 ;  /* 0x0030000008037fae */ /* 0x0003e40008121844 */
[----:B-1----:R-:W-:Y:S02]  /*30af0*/  IMAD.MOV.U32 R8, RZ, RZ, R10 ;  /* 0x000000ffff087224 */ /* 0x002fe400078e000a */
[----:B------:R-:W3:Y:S01]  /*30b00*/  LDL.LU R10, [R1+0x6d0] ;  /* 0x0006d000010a7983 */ /* 0x000ee20000300800 */
[----:B------:R-:W-:-:S03]  /*30b10*/  IMAD.MOV.U32 R9, RZ, RZ, R151 ;  /* 0x000000ffff097224 */ /* 0x000fc600078e0097 */
[----:B----4-:R-:W4:Y:S01]  /*30b20*/  LDL.LU R151, [R1+0x6f0] ;  /* 0x0006f00001977983 */ /* 0x010f220000300800 */
[-C--:B------:R-:W-:Y:S02]  /*30b30*/  IADD3 R6, P1, R6, R2.reuse, RZ ;  /* 0x0000000206067210 */ /* 0x080fe40007f3e0ff */
[----:B------:R-:W-:Y:S01]  /*30b40*/  IADD3 R149, P2, R149, R2, RZ ;  /* 0x0000000295957210 */ /* 0x000fe20007f5e0ff */
[----:B------:R1:W-:Y:S02]  /*30b50*/  LDGSTS.E [R3+0x700], desc[UR4][R8.64], P0 ;  /* 0x0070000008037fae */ /* 0x0003e40008121844 */
[--C-:B------:R-:W-:Y:S02]  /*30b60*/  IMAD.X R147, R147, 0x1, R0.reuse, P1 ;  /* 0x0000000193937824 */ /* 0x100fe400008e0600 */
        /* <DEDUP_REMOVED lines=10> */
[----:B-1----:R-:W-:-:S02]  /*30c10*/  IMAD.MOV.U32 R8, RZ, RZ, R149 ;  /* 0x000000ffff087224 */ /* 0x002fc400078e0095 */
[----:B------:R-:W-:Y:S01]  /*30c20*/  IMAD.MOV.U32 R9, RZ, RZ, R150 ;  /* 0x000000ffff097224 */ /* 0x000fe200078e0096 */
[----:B------:R-:W4:Y:S04]  /*30c30*/  LDL.LU R149, [R1+0x710] ;  /* 0x0007100001957983 */ /* 0x000f280000300800 */
        /* <DEDUP_REMOVED lines=15> */
[----:B---3--:R-:W-:-:S03]  /*30d30*/  IMAD.MOV.U32 R8, RZ, RZ, R148 ;  /* 0x000000ffff087224 */ /* 0x008fc600078e0094 */
        /* <DEDUP_REMOVED lines=77> */
[----:B------:R1:W-:Y:S04]  /*31210*/  LDGSTS.E [R3+0x3700], desc[UR4][R8.64], P0 ;  /* 0x0370000008037fae */ /* 0x0003e80008121844 */
[----:B------:R1:W-:Y:S01]  /*31220*/  STL [R1+0x814], R6 ;  /* 0x0008140601007387 */ /* 0x0003e20000100800 */
[--C-:B------:R-:W-:Y:S02]  /*31230*/  IMAD.X R149, R149, 0x1, R0.reuse, P1 ;  /* 0x0000000195957824 */ /* 0x100fe400008e0600 */
        /* <DEDUP_REMOVED lines=35> */
[----:B------:R-:W-:Y:S02]  /*31470*/  IMAD.X R147, R147, 0x1, R0, P1 ;  /* 0x0000000193937824 */ /* 0x000fe400008e0600 */
[----:B-1----:R-:W-:-:S02]  /*31480*/  IMAD.MOV.U32 R8, RZ, RZ, R6 ;  /* 0x000000ffff087224 */ /* 0x002fc400078e0006 */
[----:B------:R-:W-:Y:S01]  /*31490*/  IMAD.X R150, R150, 0x1, R0, P2 ;  /* 0x0000000196967824 */ /* 0x000fe200010e0600 */
[----:B------:R1:W-:Y:S01]  /*314a0*/  STL [R1+0x890], R147 ;  /* 0x0008909301007387 */ /* 0x0003e20000100800 */
[----:B------:R-:W-:-:S03]  /*314b0*/  IMAD.MOV.U32 R9, RZ, RZ, R147 ;  /* 0x000000ffff097224 */ /* 0x000fc600078e0093 */
[----:B------:R1:W-:Y:S04]  /*314c0*/  STL [R1+0x8b4], R149 ;  /* 0x0008b49501007387 */ /* 0x0003e80000100800 */
[----:B------:R-:W4:Y:S04]  /*314d0*/  LDL.LU R6, [R1+0x914] ;  /* 0x0009140001067983 */ /* 0x000f280000300800 */
[----:B------:R1:W-:Y:S04]  /*314e0*/  STL [R1+0x8b0], R150 ;  /* 0x0008b09601007387 */ /* 0x0003e80000100800 */
[----:B------:R1:W-:Y:S04]  /*314f0*/  LDGSTS.E [R3+0x4b00], desc[UR4][R8.64], P0 ;  /* 0x04b0000008037fae */ /* 0x0003e80008121844 */
[----:B-1----:R-:W4:Y:S01]  /*31500*/  LDL.LU R147, [R1+0x934] ;  /* 0x0009340001937983 */ /* 0x002f220000300800 */
[----:B------:R-:W-:-:S02]  /*31510*/  IMAD.MOV.U32 R8, RZ, RZ, R149 ;  /* 0x000000ffff087224 */ /* 0x000fc400078e0095 */
        /* <DEDUP_REMOVED lines=57> */
[----:B------:R-:W-:-:S03]  /*318b0*/  IADD3 R6, P1, R6, R2, RZ ;  /* 0x0000000206067210 */ /* 0x000fc60007f3e0ff */
[----:B------:R1:W-:Y:S01]  /*318c0*/  LDGSTS.E [R3+0x6700], desc[UR4][R8.64], P0 ;  /* 0x0670000008037fae */ /* 0x0003e20008121844 */
[----:B------:R-:W-:-:S03]  /*318d0*/  IADD3 R149, P2, R149, R2, RZ ;  /* 0x0000000295957210 */ /* 0x000fc60007f5e0ff */
[----:B------:R1:W-:Y:S01]  /*318e0*/  STL [R1+0x994], R6 ;  /* 0x0009940601007387 */ /* 0x0003e20000100800 */
[----:B------:R-:W-:Y:S02]  /*318f0*/  IMAD.X R147, R147, 0x1, R0, P1 ;  /* 0x0000000193937824 */ /* 0x000fe400008e0600 */
[----:B-1----:R-:W-:Y:S02]  /*31900*/  IMAD.MOV.U32 R8, RZ, RZ, R6 ;  /* 0x000000ffff087224 */ /* 0x002fe400078e0006 */
        /* <DEDUP_REMOVED lines=165> */
[----:B------:R-:W-:Y:S04]  /*32360*/  STL [R1+0xbf4], R148 ;  /* 0x000bf49401007387 */ /* 0x000fe80000100800 */
[----:B--2---:R-:W2:Y:S04]  /*32370*/  LDL.LU R7, [R1+0xc54] ;  /* 0x000c540001077983 */ /* 0x004ea80000300800 */
[----:B------:R3:W-:Y:S04]  /*32380*/  STL [R1+0xbf0], R151 ;  /* 0x000bf09701007387 */ /* 0x0007e80000100800 */
[----:B------:R4:W-:Y:S04]  /*32390*/  LDGSTS.E [R3+0x13300], desc[UR4][R8.64], P0 ;  /* 0x1330000008037fae */ /* 0x0009e80008121844 */
[----:B-1----:R-:W2:Y:S01]  /*323a0*/  LDL.LU R10, [R1+0xc74] ;  /* 0x000c7400010a7983 */ /* 0x002ea20000300800 */
[----:B----4-:R-:W-:-:S03]  /*323b0*/  IMAD.MOV.U32 R9, RZ, RZ, R151 ;  /* 0x000000ffff097224 */ /* 0x010fc600078e0097 */
[----:B---3--:R-:W3:Y:S01]  /*323c0*/  LDL.LU R151, [R1+0xc50] ;  /* 0x000c500001977983 */ /* 0x008ee20000300800 */
[----:B------:R-:W-:-:S03]  /*323d0*/  IMAD.MOV.U32 R8, RZ, RZ, R148 ;  /* 0x000000ffff087224 */ /* 0x000fc600078e0094 */
[----:B------:R-:W4:Y:S01]  /*323e0*/  LDL.LU R148, [R1+0xc70] ;  /* 0x000c700001947983 */ /* 0x000f220000300800 */
[----:B------:R-:W-:-:S03]  /*323f0*/  IADD3 R6, P1, R6, R2, RZ ;  /* 0x0000000206067210 */ /* 0x000fc60007f3e0ff */
[----:B------:R1:W-:Y:S01]  /*32400*/  LDGSTS.E [R3+0x13700], desc[UR4][R8.64], P0 ;  /* 0x1370000008037fae */ /* 0x0003e20008121844 */
[----:B------:R-:W-:-:S03]  /*32410*/  IADD3 R147, P2, R147, R2, RZ ;  /* 0x0000000293937210 */ /* 0x000fc60007f5e0ff */
[----:B------:R1:W-:Y:S02]  /*32420*/  STL [R1+0xc14], R6 ;  /* 0x000c140601007387 */ /* 0x0003e40000100800 */
[----:B-1----:R-:W-:Y:S02]  /*32430*/  IMAD.MOV.U32 R8, RZ, RZ, R6 ;  /* 0x000000ffff087224 */ /* 0x002fe400078e0006 */
[--C-:B------:R-:W-:Y:S02]  /*32440*/  IMAD.X R149, R149, 0x1, R0.reuse, P1 ;  /* 0x0000000195957824 */ /* 0x100fe400008e0600 */
[----:B------:R-:W-:-:S03]  /*32450*/  IMAD.X R150, R150, 0x1, R0, P2 ;  /* 0x0000000196967824 */ /* 0x000fc600010e0600 */
[----:B------:R1:W-:Y:S01]  /*32460*/  STL [R1+0xc10], R149 ;  /* 0x000c109501007387 */ /* 0x0003e20000100800 */
[----:B------:R-:W-:-:S03]  /*32470*/  IMAD.MOV.U32 R9, RZ, RZ, R149 ;  /* 0x000000ffff097224 */ /* 0x000fc600078e0095 */
[----:B------:R-:W-:Y:S04]  /*32480*/  STL [R1+0xc34], R147 ;  /* 0x000c349301007387 */ /* 0x000fe80000100800 */
[----:B------:R-:W4:Y:S04]  /*32490*/  LDL.LU R6, [R1+0xc94] ;  /* 0x000c940001067983 */ /* 0x000f280000300800 */
[----:B------:R1:W-:Y:S04]  /*324a0*/  STL [R1+0xc30], R150 ;  /* 0x000c309601007387 */ /* 0x0003e80000100800 */
[----:B------:R1:W-:Y:S04]  /*324b0*/  LDGSTS.E [R3+0x13b00], desc[UR4][R8.64], P0 ;  /* 0x13b0000008037fae */ /* 0x0003e80008121844 */
[----:B-1----:R-:W4:Y:S01]  /*324c0*/  LDL.LU R149, [R1+0xcb4] ;  /* 0x000cb40001957983 */ /* 0x002f220000300800 */
[----:B------:R-:W-:-:S02]  /*324d0*/  IMAD.MOV.U32 R8, RZ, RZ, R147 ;  /* 0x000000ffff087224 */ /* 0x000fc400078e0093 */
[----:B------:R-:W-:Y:S02]  /*324e0*/  IMAD.MOV.U32 R9, RZ, RZ, R150 ;  /* 0x000000ffff097224 */ /* 0x000fe400078e0096 */
        /* <DEDUP_REMOVED lines=22> */
[----:B------:R-:W-:Y:S01]  /*32650*/  IADD3 R149, P2, R149, R2, RZ ;  /* 0x0000000295957210 */ /* 0x000fe20007f5e0ff */
[----:B-1----:R-:W-:Y:S02]  /*32660*/  IMAD.MOV.U32 R8, RZ, RZ, R6 ;  /* 0x000000ffff087224 */ /* 0x002fe400078e0006 */
[----:B------:R-:W-:-:S04]  /*32670*/  IMAD.X R150, R150, 0x1, R0, P1 ;  /* 0x0000000196967824 */ /* 0x000fc800008e0600 */
[----:B------:R-:W-:Y:S02]  /*32680*/  IMAD.MOV.U32 R9, RZ, RZ, R150 ;  /* 0x000000ffff097224 */ /* 0x000fe400078e0096 */
[----:B------:R-:W-:-:S03]  /*32690*/  IMAD.X R147, R147, 0x1, R0, P2 ;  /* 0x0000000193937824 */ /* 0x000fc600010e0600 */
[----:B------:R1:W-:Y:S04]  /*326a0*/  LDGSTS.E [R3+0x14b00], desc[UR4][R8.64], P0 ;  /* 0x14b0000008037fae */ /* 0x0003e80008121844 */
[----:B------:R-:W-:Y:S04]  /*326b0*/  STL [R1+0xc94], R6 ;  /* 0x000c940601007387 */ /* 0x000fe80000100800 */
[----:B------:R1:W-:Y:S02]  /*326c0*/  STL [R1+0xc90], R150 ;  /* 0x000c909601007387 */ /* 0x0003e40000100800 */
[----:B-1----:R-:W-:-:S02]  /*326d0*/  IMAD.MOV.U32 R8, RZ, RZ, R149 ;  /* 0x000000ffff087224 */ /* 0x002fc400078e0095 */
[----:B------:R-:W-:Y:S01]  /*326e0*/  IMAD.MOV.U32 R9, RZ, RZ, R147 ;  /* 0x000000ffff097224 */ /* 0x000fe200078e0093 */
[----:B------:R-:W-:Y:S04]  /*326f0*/  STL [R1+0xcb4], R149 ;  /* 0x000cb49501007387 */ /* 0x000fe80000100800 */
[----:B------:R-:W4:Y:S04]  /*32700*/  LDL.LU R150, [R1+0xd14] ;  /* 0x000d140001967983 */ /* 0x000f280000300800 */
[----:B------:R1:W-:Y:S04]  /*32710*/  LDGSTS.E [R3+0x14f00], desc[UR4][R8.64], P0 ;  /* 0x14f0000008037fae */ /* 0x0003e80008121844 */
[----:B------:R1:W-:Y:S04]  /*32720*/  STL [R1+0xcb0], R147 ;  /* 0x000cb09301007387 */ /* 0x0003e80000100800 */
[----:B------:R-:W4:Y:S04]  /*32730*/  LDL.LU R6, [R1+0xd34] ;  /* 0x000d340001067983 */ /* 0x000f280000300800 */
[----:B-1----:R-:W5:Y:S04]  /*32740*/  LDL.LU R147, [R1+0x1864] ;  /* 0x0018640001937983 */ /* 0x002f680000300800 */
[----:B------:R-:W4:Y:S01]  /*32750*/  LDL.LU R149, [R1+0xd30] ;  /* 0x000d300001957983 */ /* 0x000f220000300800 */
[----:B--2---:R-:W-:-:S05]  /*32760*/  IADD3 R7, P1, R7, R2, RZ ;  /* 0x0000000207077210 */ /* 0x004fca0007f3e0ff */
[----:B------:R-:W-:Y:S01]  /*32770*/  IMAD.MOV.U32 R8, RZ, RZ, R7 ;  /* 0x000000ffff087224 */ /* 0x000fe200078e0007 */
[----:B------:R-:W-:Y:S01]  /*32780*/  IADD3 R151, P2, R151, R2, RZ ;  /* 0x0000000297977210 */ /* 0x000fe20007f5e0ff */
[----:B------:R-:W-:Y:S01]  /*32790*/  STL [R1+0xcd4], R7 ;  /* 0x000cd40701007387 */ /* 0x000fe20000100800 */
[----:B---3--:R-:W-:-:S04]  /*327a0*/  IMAD.X R10, R10, 0x1, R0, P1 ;  /* 0x000000010a0a7824 */ /* 0x008fc800008e0600 */
[----:B------:R-:W-:Y:S02]  /*327b0*/  IMAD.MOV.U32 R9, RZ, RZ, R10 ;  /* 0x000000ffff097224 */ /* 0x000fe400078e000a */
[----:B----4-:R-:W-:Y:S01]  /*327c0*/  IMAD.X R148, R148, 0x1, R0, P2 ;  /* 0x0000000194947824 */ /* 0x010fe200010e0600 */
[----:B------:R1:W-:Y:S04]  /*327d0*/  STL [R1+0xcd0], R10 ;  /* 0x000cd00a01007387 */ /* 0x0003e80000100800 */
[----:B------:R2:W-:Y:S04]  /*327e0*/  LDGSTS.E [R3+0x15300], desc[UR4][R8.64], P0 ;  /* 0x1530000008037fae */ /* 0x0005e80008121844 */
[----:B------:R-:W-:Y:S04]  /*327f0*/  STL [R1+0xcf4], R151 ;  /* 0x000cf49701007387 */ /* 0x000fe80000100800 */
[----:B-1----:R-:W3:Y:S01]  /*32800*/  LDL.LU R10, [R1+0xd54] ;  /* 0x000d5400010a7983 */ /* 0x002ee20000300800 */
[----:B--2---:R-:W-:-:S02]  /*32810*/  IMAD.MOV.U32 R8, RZ, RZ, R151 ;  /* 0x000000ffff087224 */ /* 0x004fc400078e0097 */
[----:B------:R-:W-:Y:S01]  /*32820*/  IMAD.MOV.U32 R9, RZ, RZ, R148 ;  /* 0x000000ffff097224 */ /* 0x000fe200078e0094 */
[----:B------:R1:W-:Y:S04]  /*32830*/  STL [R1+0xcf0], R148 ;  /* 0x000cf09401007387 */ /* 0x0003e80000100800 */
[----:B------:R-:W2:Y:S04]  /*32840*/  LDL.LU R7, [R1+0xd74] ;  /* 0x000d740001077983 */ /* 0x000ea80000300800 */
[----:B------:R4:W-:Y:S04]  /*32850*/  LDGSTS.E [R3+0x15700], desc[UR4][R8.64], P0 ;  /* 0x1570000008037fae */ /* 0x0009e80008121844 */
[----:B-1----:R-:W5:Y:S04]  /*32860*/  LDL.LU R148, [R1+0x1860] ;  /* 0x0018600001947983 */ /* 0x002f680000300800 */
[----:B------:R-:W2:Y:S04]  /*32870*/  LDL.LU R151, [R1+0xd70] ;  /* 0x000d700001977983 */ /* 0x000ea80000300800 */
[----:B------:R-:W3:Y:S01]  /*32880*/  LDL.LU R9, [R1+0xd10] ;  /* 0x000d100001097983 */ /* 0x000ee20000300800 */
[----:B------:R-:W-:-:S04]  /*32890*/  IADD3 R150, P1, R150, R2, RZ ;  /* 0x0000000296967210 */ /* 0x000fc80007f3e0ff */
[----:B----4-:R-:W-:Y:S01]  /*328a0*/  MOV R8, R150 ;  /* 0x0000009600087202 */ /* 0x010fe20000000f00 */
[----:B------:R1:W-:Y:S01]  /*328b0*/  STL [R1+0xd14], R150 ;  /* 0x000d149601007387 */ /* 0x0003e20000100800 */
[----:B------:R-:W-:-:S05]  /*328c0*/  IADD3 R6, P2, R6, R2, RZ ;  /* 0x0000000206067210 */ /* 0x000fca0007f5e0ff */
[--C-:B------:R-:W-:Y:S02]  /*328d0*/  IMAD.X R149, R149, 0x1, R0.reuse, P2 ;  /* 0x0000000195957824 */ /* 0x100fe400010e0600 */
[----:B---3--:R-:W-:-:S05]  /*328e0*/  IMAD.X R9, R9, 0x1, R0, P1 ;  /* 0x0000000109097824 */ /* 0x008fca00008e0600 */
[----:B------:R3:W-:Y:S04]  /*328f0*/  STL [R1+0xd10], R9 ;  /* 0x000d100901007387 */ /* 0x0007e80000100800 */
[----:B------:R4:W-:Y:S04]  /*32900*/  LDGSTS.E [R3+0x15b00], desc[UR4][R8.64], P0 ;  /* 0x15b0000008037fae */ /* 0x0009e80008121844 */
[----:B------:R-:W-:Y:S04]  /*32910*/  STL [R1+0xd34], R6 ;  /* 0x000d340601007387 */ /* 0x000fe80000100800 */
[----:B-1----:R-:W2:Y:S01]  /*32920*/  LDL.LU R150, [R1+0xdb4] ;  /* 0x000db40001967983 */ /* 0x002ea20000300800 */
[----:B----4-:R-:W-:-:S02]  /*32930*/  IMAD.MOV.U32 R8, RZ, RZ, R6 ;  /* 0x000000ffff087224 */ /* 0x010fc400078e0006 */
[----:B---3--:R-:W-:Y:S01]  /*32940*/  IMAD.MOV.U32 R9, RZ, RZ, R149 ;  /* 0x000000ffff097224 */ /* 0x008fe200078e0095 */
[----:B------:R1:W-:Y:S04]  /*32950*/  STL [R1+0xd30], R149 ;  /* 0x000d309501007387 */ /* 0x0003e80000100800 */
[----:B------:R3:W-:Y:S04]  /*32960*/  LDGSTS.E [R3+0x15f00], desc[UR4][R8.64], P0 ;  /* 0x15f0000008037fae */ /* 0x0007e80008121844 */
[----:B-1----:R-:W4:Y:S04]  /*32970*/  LDL.LU R149, [R1+0xdb0] ;  /* 0x000db00001957983 */ /* 0x002f280000300800 */
[----:B------:R-:W4:Y:S04]  /*32980*/  LDL.LU R6, [R1+0xdf4] ;  /* 0x000df40001067983 */ /* 0x000f280000300800 */
[----:B------:R-:W4:Y:S01]  /*32990*/  LDL.LU R9, [R1+0xd50] ;  /* 0x000d500001097983 */ /* 0x000f220000300800 */
[----:B------:R-:W-:-:S02]  /*329a0*/  IADD3 R10, P1, R10, R2, RZ ;  /* 0x000000020a0a7210 */ /* 0x000fc40007f3e0ff */
[----:B--2---:R-:W-:-:S03]  /*329b0*/  IADD3 R7, P2, R7, R2, RZ ;  /* 0x0000000207077210 */ /* 0x004fc60007f5e0ff */
[----:B---3--:R-:W-:Y:S02]  /*329c0*/  IMAD.MOV.U32 R8, RZ, RZ, R10 ;  /* 0x000000ffff087224 */ /* 0x008fe400078e000a */
[--C-:B------:R-:W-:Y:S01]  /*329d0*/  IMAD.X R151, R151, 0x1, R0.reuse, P2 ;  /* 0x0000000197977824 */ /* 0x100fe200010e0600 */
[----:B------:R1:W-:Y:S01]  /*329e0*/  STL [R1+0xd54], R10 ;  /* 0x000d540a01007387 */ /* 0x0003e20000100800 */
[----:B----4-:R-:W-:-:S05]  /*329f0*/  IMAD.X R9, R9, 0x1, R0, P1 ;  /* 0x0000000109097824 */ /* 0x010fca00008e0600 */
[----:B------:R2:W-:Y:S04]  /*32a00*/  STL [R1+0xd50], R9 ;  /* 0x000d500901007387 */ /* 0x0005e80000100800 */
[----:B------:R3:W-:Y:S04]  /*32a10*/  LDGSTS.E [R3+0x16300], desc[UR4][R8.64], P0 ;  /* 0x1630000008037fae */ /* 0x0007e80008121844 */
[----:B------:R-:W-:Y:S04]  /*32a20*/  STL [R1+0xd74], R7 ;  /* 0x000d740701007387 */ /* 0x000fe80000100800 */
[----:B-1----:R-:W4:Y:S01]  /*32a30*/  LDL.LU R10, [R1+0xdf0] ;  /* 0x000df000010a7983 */ /* 0x002f220000300800 */
[----:B---3--:R-:W-:-:S02]  /*32a40*/  IMAD.MOV.U32 R8, RZ, RZ, R7 ;  /* 0x000000ffff087224 */ /* 0x008fc400078e0007 */
[----:B--2---:R-:W-:Y:S01]  /*32a50*/  IMAD.MOV.U32 R9, RZ, RZ, R151 ;  /* 0x000000ffff097224 */ /* 0x004fe200078e0097 */
[----:B------:R1:W-:Y:S04]  /*32a60*/  STL [R1+0xd70], R151 ;  /* 0x000d709701007387 */ /* 0x0003e80000100800 */
[----:B------:R2:W-:Y:S04]  /*32a70*/  LDGSTS.E [R3+0x16700], desc[UR4][R8.64], P0 ;  /* 0x1670000008037fae */ /* 0x0005e80008121844 */
[----:B-1----:R-:W3:Y:S04]  /*32a80*/  LDL.LU R151, [R1+0xe30] ;  /* 0x000e300001977983 */ /* 0x002ee80000300800 */
[----:B------:R-:W3:Y:S04]  /*32a90*/  LDL.LU R7, [R1+0xe34] ;  /* 0x000e340001077983 */ /* 0x000ee80000300800 */
[----:B------:R-:W4:Y:S04]  /*32aa0*/  LDL.LU R8, [R1+0xd90] ;  /* 0x000d900001087983 */ /* 0x000f280000300800 */
[----:B------:R-:W2:Y:S01]  /*32ab0*/  LDL.LU R9, [R1+0xd94] ;  /* 0x000d940001097983 */ /* 0x000ea20000300800 */
[----:B------:R-:W-:-:S05]  /*32ac0*/  IADD3 R150, P2, R150, R2, RZ ;  /* 0x0000000296967210 */ /* 0x000fca0007f5e0ff */
[----:B------:R-:W-:Y:S01]  /*32ad0*/  IMAD.X R149, R149, 0x1, R0, P2 ;  /* 0x0000000195957824 */ /* 0x000fe200010e0600 */
[----:B--2---:R-:W-:-:S05]  /*32ae0*/  IADD3 R9, P1, R9, R2, RZ ;  /* 0x0000000209097210 */ /* 0x004fca0007f3e0ff */
[----:B----4-:R-:W-:Y:S01]  /*32af0*/  IMAD.X R8, R8, 0x1, R0, P1 ;  /* 0x0000000108087824 */ /* 0x010fe200008e0600 */
[----:B------:R1:W-:Y:S04]  /*32b00*/  STL [R1+0xd94], R9 ;  /* 0x000d940901007387 */ /* 0x0003e80000100800 */
[----:B------:R2:W-:Y:S01]  /*32b10*/  STL [R1+0xd90], R8 ;  /* 0x000d900801007387 */ /* 0x0005e20000100800 */
[----:B-1----:R-:W-:-:S04]  /*32b20*/  LOP3.LUT R9, R9, R8, RZ, 0x3c, !PT ;  /* 0x0000000809097212 */ /* 0x002fc800078e3cff */
[----:B--2---:R-:W-:-:S04]  /*32b30*/  LOP3.LUT R8, R9, R8, RZ, 0x3c, !PT ;  /* 0x0000000809087212 */ /* 0x004fc800078e3cff */
[----:B------:R-:W-:Y:S01]  /*32b40*/  LOP3.LUT R9, R9, R8, RZ, 0x3c, !PT ;  /* 0x0000000809097212 */ /* 0x000fe200078e3cff */
[----:B------:R-:W-:Y:S04]  /*32b50*/  STL [R1+0xdb4], R150 ;  /* 0x000db49601007387 */ /* 0x000fe80000100800 */
[----:B------:R1:W-:Y:S04]  /*32b60*/  LDGSTS.E [R3+0x16b00], desc[UR4][R8.64], P0 ;  /* 0x16b0000008037fae */ /* 0x0003e80008121844 */
[----:B------:R2:W-:Y:S01]  /*32b70*/  STL [R1+0xdb0], R149 ;  /* 0x000db09501007387 */ /* 0x0005e20000100800 */
[----:B-1----:R-:W-:-:S02]  /*32b80*/  IMAD.MOV.U32 R8, RZ, RZ, R150 ;  /* 0x000000ffff087224 */ /* 0x002fc400078e0096 */
[----:B------:R-:W-:Y:S02]  /*32b90*/  IMAD.MOV.U32 R9, RZ, RZ, R149 ;  /* 0x000000ffff097224 */ /* 0x000fe400078e0095 */
[----:B--2---:R-:W5:Y:S04]  /*32ba0*/  LDL.LU R149, [R1+0x185c] ;  /* 0x00185c0001957983 */ /* 0x004f680000300800 */
[----:B------:R-:W5:Y:S04]  /*32bb0*/  LDL.LU R150, [R1+0x1858] ;  /* 0x0018580001967983 */ /* 0x000f680000300800 */
[----:B------:R1:W-:Y:S04]  /*32bc0*/  LDGSTS.E [R3+0x16f00], desc[UR4][R8.64], P0 ;  /* 0x16f0000008037fae */ /* 0x0003e80008121844 */
[----:B------:R-:W2:Y:S04]  /*32bd0*/  LDL.LU R8, [R1+0xdd0] ;  /* 0x000dd00001087983 */ /* 0x000ea80000300800 */
[----:B------:R-:W1:Y:S01]  /*32be0*/  LDL.LU R9, [R1+0xdd4] ;  /* 0x000dd40001097983 */ /* 0x000e620000300800 */
[----:B------:R-:W-:-:S05]  /*32bf0*/  IADD3 R6, P2, R6, R2, RZ ;  /* 0x0000000206067210 */ /* 0x000fca0007f5e0ff */
[----:B------:R-:W-:Y:S01]  /*32c00*/  IMAD.X R10, R10, 0x1, R0, P2 ;  /* 0x000000010a0a7824 */ /* 0x000fe200010e0600 */
[----:B-1----:R-:W-:-:S05]  /*32c10*/  IADD3 R9, P1, R9, R2, RZ ;  /* 0x0000000209097210 */ /* 0x002fca0007f3e0ff */
[----:B--2---:R-:W-:Y:S01]  /*32c20*/  IMAD.X R8, R8, 0x1, R0, P1 ;  /* 0x0000000108087824 */ /* 0x004fe200008e0600 */
[----:B------:R1:W-:Y:S04]  /*32c30*/  STL [R1+0xdd4], R9 ;  /* 0x000dd40901007387 */ /* 0x0003e80000100800 */
[----:B------:R2:W-:Y:S01]  /*32c40*/  STL [R1+0xdd0], R8 ;  /* 0x000dd00801007387 */ /* 0x0005e20000100800 */
[----:B-1----:R-:W-:-:S04]  /*32c50*/  LOP3.LUT R9, R9, R8, RZ, 0x3c, !PT ;  /* 0x0000000809097212 */ /* 0x002fc800078e3cff */
[----:B--2---:R-:W-:-:S04]  /*32c60*/  LOP3.LUT R8, R9, R8, RZ, 0x3c, !PT ;  /* 0x0000000809087212 */ /* 0x004fc800078e3cff */
[----:B------:R-:W-:Y:S01]  /*32c70*/  LOP3.LUT R9, R9, R8, RZ, 0x3c, !PT ;  /* 0x0000000809097212 */ /* 0x000fe200078e3cff */
[----:B------:R1:W-:Y:S04]  /*32c80*/  STL [R1+0xdf4], R6 ;  /* 0x000df40601007387 */ /* 0x0003e80000100800 */
[----:B------:R2:W-:Y:S04]  /*32c90*/  LDGSTS.E [R3+0x17300], desc[UR4][R8.64], P0 ;  /* 0x1730000008037fae */ /* 0x0005e80008121844 */
[----:B------:R4:W-:Y:S01]  /*32ca0*/  STL [R1+0xdf0], R10 ;  /* 0x000df00a01007387 */ /* 0x0009e20000100800 */
[----:B--2---:R-:W-:-:S02]  /*32cb0*/  IMAD.MOV.U32 R8, RZ, RZ, R6 ;  /* 0x000000ffff087224 */ /* 0x004fc400078e0006 */
[----:B------:R-:W-:Y:S01]  /*32cc0*/  IMAD.MOV.U32 R9, RZ, RZ, R10 ;  /* 0x000000ffff097224 */ /* 0x000fe200078e000a */
[----:B-1----:R-:W1:Y:S01]  /*32cd0*/  LDC R6, c[0x0][0x230] ;  /* 0x00008c00ff067b82 */ /* 0x002e620000000800 */
[----:B----4-:R-:W2:Y:S04]  /*32ce0*/  LDL.LU R10, [R1+0x1854] ;  /* 0x00185400010a7983 */ /* 0x010ea80000300800 */
[----:B------:R4:W-:Y:S04]  /*32cf0*/  LDGSTS.E [R3+0x17700], desc[UR4][R8.64], P0 ;  /* 0x1770000008037fae */ /* 0x0009e80008121844 */
[----:B------:R-:W2:Y:S04]  /*32d00*/  LDL.LU R8, [R1+0xe10] ;  /* 0x000e100001087983 */ /* 0x000ea80000300800 */
[----:B------:R-:W4:Y:S01]  /*32d10*/  LDL.LU R9, [R1+0xe14] ;  /* 0x000e140001097983 */ /* 0x000f220000300800 */
[----:B---3--:R-:W-:Y:S01]  /*32d20*/  IADD3 R7, P2, R7, R2, RZ ;  /* 0x0000000207077210 */ /* 0x008fe20007f5e0ff */
[----:B-1----:R-:W-:-:S04]  /*32d30*/  VIADD R6, R6, 0x3f ;  /* 0x0000003f06067836 */ /* 0x002fc80000000000 */
[----:B------:R-:W-:Y:S01]  /*32d40*/  IMAD.X R151, R151, 0x1, R0, P2 ;  /* 0x0000000197977824 */ /* 0x000fe200010e0600 */
[----:B----4-:R-:W-:-:S05]  /*32d50*/  IADD3 R9, P1, R9, R2, RZ ;  /* 0x0000000209097210 */ /* 0x010fca0007f3e0ff */
        /* <DEDUP_REMOVED lines=9> */
[----:B--2---:R-:W-:Y:S01]  /*32df0*/  IMAD.MOV.U32 R8, RZ, RZ, R7 ;  /* 0x000000ffff087224 */ /* 0x004fe200078e0007 */
[----:B-1----:R-:W-:Y:S01]  /*32e00*/  SHF.R.S32.HI R7, RZ, 0x1f, R6 ;  /* 0x0000001fff077819 */ /* 0x002fe20000011406 */
[----:B------:R-:W-:-:S02]  /*32e10*/  IMAD.MOV.U32 R9, RZ, RZ, R151 ;  /* 0x000000ffff097224 */ /* 0x000fc400078e0097 */
[----:B---3--:R1:W5:Y:S01]  /*32e20*/  LDL.LU R151, [R1+0x1850] ;  /* 0x0018500001977983 */ /* 0x0083620000300800 */
[----:B------:R-:W-:-:S03]  /*32e30*/  LEA.HI R7, R7, R6, RZ, 0x6 ;  /* 0x0000000607077211 */ /* 0x000fc600078f30ff */
[----:B------:R1:W5:Y:S01]  /*32e40*/  LDL.LU R6, [R1+0x184c] ;  /* 0x00184c0001067983 */ /* 0x0003620000300800 */
[----:B------:R-:W-:Y:S01]  /*32e50*/  VIADD R10, R10, 0x1 ;  /* 0x000000010a0a7836 */ /* 0x000fe20000000000 */
[----:B------:R-:W-:Y:S02]  /*32e60*/  SHF.R.S32.HI R7, RZ, 0x6, R7 ;  /* 0x00000006ff077819 */ /* 0x000fe40000011407 */
[----:B------:R1:W-:Y:S02]  /*32e70*/  LDGSTS.E [R3+0x17f00], desc[UR4][R8.64], P0 ;  /* 0x17f0000008037fae */ /* 0x0003e40008121844 */
[----:B------:R-:W-:Y:S02]  /*32e80*/  ISETP.NE.U32.AND P0, PT, R10, R7, PT ;  /* 0x000000070a00720c */ /* 0x000fe40003f05070 */
[----:B------:R-:W0:Y:S11]  /*32e90*/  LDGDEPBAR ;  /* 0x00000000000079af */ /* 0x000e360000000000 */
[----:B-1----:R-:W-:Y:S05]  /*32ea0*/  @P0 BRA `(.L_x_1) ;  /* 0xffffff0c005c0947 */ /* 0x002fea000383ffff */
.L_x_0:
[----:B------:R-:W-:Y:S01]  /*32eb0*/  STL.64 [R1+0x1a28], R50 ;  /* 0x001a283201007387 */ /* 0x000fe20000100a00 */
[----:B------:R-:W-:Y:S01]  /*32ec0*/  ULDC UR7, c[0x0][0x248] ;  /* 0x0000920000077ab9 */ /* 0x000fe20000000800 */
[----:B------:R-:W-:Y:S01]  /*32ed0*/  ULDC UR8, c[0x0][0x22c] ;  /* 0x00008b0000087ab9 */ /* 0x000fe20000000800 */
[----:B------:R-:W1:Y:S01]  /*32ee0*/  S2R R2, SR_TID.X ;  /* 0x0000000000027919 */ /* 0x000e620000002100 */
[----:B------:R-:W-:Y:S01]  /*32ef0*/  LOP3.LUT R3, R3, 0xfffffeff, RZ, 0xc0, !PT ;  /* 0xfffffeff03037812 */ /* 0x000fe200078ec0ff */
[----:B------:R-:W-:Y:S01]  /*32f00*/  ULDC UR10, c[0x0][0x22c] ;  /* 0x00008b00000a7ab9 */ /* 0x000fe20000000800 */
[----:B------:R-:W-:Y:S01]  /*32f10*/  ULDC UR11, c[0x0][0x248] ;  /* 0x00009200000b7ab9 */ /* 0x000fe20000000800 */
[----:B------:R-:W-:Y:S01]  /*32f20*/  STL.64 [R1+0x1a20], R52 ;  /* 0x001a203401007387 */ /* 0x000fe20000100a00 */
[----:B------:R-:W-:Y:S01]  /*32f30*/  ULDC UR13, c[0x0][0x248] ;  /* 0x00009200000d7ab9 */ /* 0x000fe20000000800 */
[----:B------:R-:W-:Y:S01]  /*32f40*/  ULDC UR14, c[0x0][0x248] ;  /* 0x00009200000e7ab9 */ /* 0x000fe20000000800 */
[----:B------:R-:W-:Y:S01]  /*32f50*/  ULDC UR16, c[0x0][0x248] ;  /* 0x0000920000107ab9 */ /* 0x000fe20000000800 */
[----:B------:R2:W-:Y:S01]  /*32f60*/  STL.64 [R1+0x1a18], R54 ;  /* 0x001a183601007387 */ /* 0x0005e20000100a00 */
        /* <DEDUP_REMOVED lines=11> */
[----:B--2---:R-:W2:Y:S01]  /*33020*/  LDL.LU R55, [R1+0x8] ;  /* 0x0000080001377983 */ /* 0x004ea20000300800 */
[----:B------:R-:W-:Y:S01]  /*33030*/  ULDC UR27, c[0x0][0x248] ;  /* 0x00009200001b7ab9 */ /* 0x000fe20000000800 */
[----:B------:R-:W-:Y:S01]  /*33040*/  ULDC UR29, c[0x0][0x248] ;  /* 0x00009200001d7ab9 */ /* 0x000fe20000000800 */
[----:B------:R-:W-:Y:S01]  /*33050*/  ULDC UR30, c[0x0][0x248] ;  /* 0x00009200001e7ab9 */ /* 0x000fe20000000800 */
[----:B------:R-:W3:Y:S01]  /*33060*/  LDL.LU R52, [R1] ;  /* 0x0000000001347983 */ /* 0x000ee20000300800 */
[----:B------:R-:W-:Y:S01]  /*33070*/  ULDC UR31, c[0x0][0x248] ;  /* 0x00009200001f7ab9 */ /* 0x000fe20000000800 */
[----:B------:R-:W-:Y:S01]  /*33080*/  ULDC UR32, c[0x0][0x248] ;  /* 0x0000920000207ab9 */ /* 0x000fe20000000800 */
[----:B------:R-:W-:Y:S01]  /*33090*/  ULDC UR33, c[0x0][0x248] ;  /* 0x0000920000217ab9 */ /* 0x000fe20000000800 */
[----:B------:R-:W4:Y:S01]  /*330a0*/  LDL.LU R51, [R1+0x414] ;  /* 0x0004140001337983 */ /* 0x000f220000300800 */
        /* <DEDUP_REMOVED lines=11> */
[----:B------:R-:W-:Y:S01]  /*33160*/  STL [R1+0x1a10], R57 ;  /* 0x001a103901007387 */ /* 0x000fe20000100800 */
        /* <DEDUP_REMOVED lines=28> */
[----:B------:R-:W-:-:S04]  /*33330*/  DEPBAR.LE SB0, 0x0 ;  /* 0x000080000000791a */ /* 0x000fc80000000000 */
[----:B------:R-:W-:Y:S04]  /*33340*/  STL [R1+0x19f0], R65 ;  /* 0x0019f04101007387 */ /* 0x000fe80000100800 */
[----:B------:R-:W-:Y:S04]  /*33350*/  STL [R1+0x19ec], R67 ;  /* 0x0019ec4301007387 */ /* 0x000fe80000100800 */
[----:B------:R-:W-:Y:S04]  /*33360*/  STL [R1+0x19e8], R68 ;  /* 0x0019e84401007387 */ /* 0x000fe80000100800 */
[----:B------:R-:W-:Y:S04]  /*33370*/  STL [R1+0x19e4], R70 ;  /* 0x0019e44601007387 */ /* 0x000fe80000100800 */
[----:B------:R-:W-:Y:S04]  /*33380*/  STL [R1+0x19e0], R69 ;  /* 0x0019e04501007387 */ /* 0x000fe80000100800 */
[----:B------:R-:W-:Y:S04]  /*33390*/  STL [R1+0x19dc], R71 ;  /* 0x0019dc4701007387 */ /* 0x000fe80000100800 */
[----:B------:R-:W-:Y:S04]  /*333a0*/  STL [R1+0x19d8], R72 ;  /* 0x0019d84801007387 */ /* 0x000fe80000100800 */
[----:B------:R-:W-:Y:S04]  /*333b0*/  STL [R1+0x19d4], R74 ;  /* 0x0019d44a01007387 */ /* 0x000fe80000100800 */
[----:B------:R1:W-:Y:S04]  /*333c0*/  STL [R1+0x19d0], R73 ;  /* 0x0019d04901007387 */ /* 0x0003e80000100800 */
[----:B-1----:R-:W4:Y:S04]  /*333d0*/  LDL.LU R73, [R1+0xf60] ;  /* 0x000f600001497983 */ /* 0x002f280000300800 */
[----:B------:R1:W-:Y:S04]  /*333e0*/  STL [R1+0x19cc], R75 ;  /* 0x0019cc4b01007387 */ /* 0x0003e80000100800 */
[----:B-1----:R-:W4:Y:S01]  /*333f0*/  LDL.LU R75, [R1+0x10e0] ;  /* 0x0010e000014b7983 */ /* 0x002f220000300800 */
[----:B------:R-:W-:-:S03]  /*33400*/  IMAD.SHL.U32 R0, R2, 0x10, RZ ;  /* 0x0000001002007824 */ /* 0x000fc600078e00ff */
[----:B------:R-:W-:Y:S02]  /*33410*/  STL [R1+0x19c8], R76 ;  /* 0x0019c84c01007387 */ /* 0x000fe40000100800 */
[----:B------:R-:W-:Y:S02]  /*33420*/  LOP3.LUT R0, R0, 0xf0, RZ, 0xc0, !PT ;  /* 0x000000f000007812 */ /* 0x000fe400078ec0ff */
        /* <DEDUP_REMOVED lines=14> */
[----:B------:R-:W-:Y:S04]  /*33510*/  STL [R1+0x198c], R19 ;  /* 0x00198c1301007387 */ /* 0x000fe80000100800 */
[----:B------:R-:W-:Y:S01]  /*33520*/  STL [R1+0x1988], R23 ;  /* 0x0019881701007387 */ /* 0x000fe20000100800 */
[----:B-1---5:R-:W-:-:S03]  /*33530*/  VIADD R5, R6, 0x7 ;  /* 0x0000000706057836 */ /* 0x022fc60000000000 */
        /* <DEDUP_REMOVED lines=10> */
[----:B-1----:R-:W-:Y:S01]  /*335e0*/  IMAD R151, R6, UR7, RZ ;  /* 0x0000000706977c24 */ /* 0x002fe2000f8e02ff */
[----:B------:R-:W-:-:S02]  /*335f0*/  ULDC UR7, c[0x0][0x248] ;  /* 0x0000920000077ab9 */ /* 0x000fc40000000800 */
[----:B------:R-:W-:Y:S01]  /*33600*/  STL [R1+0x1934], R148 ;  /* 0x0019349401007387 */ /* 0x000fe20000100800 */
[----:B------:R-:W-:Y:S01]  /*33610*/  VIADD R21, R151, UR7 ;  /* 0x0000000797157c36 */ /* 0x000fe20008000000 */
[----:B------:R-:W-:Y:S02]  /*33620*/  ULDC UR7, c[0x0][0x248] ;  /* 0x0000920000077ab9 */ /* 0x000fe40000000800 */
[----:B------:R-:W-:Y:S01]  /*33630*/  STL [R1+0x1930], R147 ;  /* 0x0019309301007387 */ /* 0x000fe20000100800 */
[----:B------:R-:W-:Y:S01]  /*33640*/  VIADD R54, R21, UR7 ;  /* 0x0000000715367c36 */ /* 0x000fe20008000000 */
[----:B------:R-:W-:Y:S02]  /*33650*/  ULDC UR7, c[0x0][0x248] ;  /* 0x0000920000077ab9 */ /* 0x000fe40000000800 */
[----:B------:R-:W-:Y:S01]  /*33660*/  STL [R1+0x192c], R146 ;  /* 0x00192c9201007387 */ /* 0x000fe20000100800 */
[----:B------:R-:W-:Y:S01]  /*33670*/  VIADD R207, R54, UR7 ;  /* 0x0000000736cf7c36 */ /* 0x000fe20008000000 */
        /* <DEDUP_REMOVED lines=53> */
[----:B--2---:R-:W-:Y:S02]  /*339d0*/  IMAD.MOV.U32 R17, RZ, RZ, R55 ;  /* 0x000000ffff117224 */ /* 0x004fe400078e0037 */
[----:B------:R-:W-:Y:S01]  /*339e0*/  VIADD R189, R190, UR7 ;  /* 0x00000007bebd7c36 */ /* 0x000fe20008000000 */
[----:B------:R-:W-:Y:S01]  /*339f0*/  ULDC UR7, c[0x0][0x248] ;  /* 0x0000920000077ab9 */ /* 0x000fe20000000800 */
[----:B------:R-:W-:Y:S01]  /*33a00*/  STL [R1+0x18e0], R127 ;  /* 0x0018e07f01007387 */ /* 0x000fe20000100800 */
[----:B---3--:R-:W-:-:S02]  /*33a10*/  IMAD.MOV.U32 R22, RZ, RZ, R52 ;  /* 0x000000ffff167224 */ /* 0x008fc400078e0034 */
[----:B------:R-:W-:Y:S01]  /*33a20*/  VIADD R188, R189, UR7 ;  /* 0x00000007bdbc7c36 */ /* 0x000fe20008000000 */
[----:B------:R-:W-:Y:S01]  /*33a30*/  ULDC UR7, c[0x0][0x248] ;  /* 0x0000920000077ab9 */ /* 0x000fe20000000800 */
[----:B------:R-:W-:Y:S01]  /*33a40*/  STL [R1+0x18dc], R126 ;  /* 0x0018dc7e01007387 */ /* 0x000fe20000100800 */
[----:B----4-:R-:W-:Y:S02]  /*33a50*/  IMAD.MOV.U32 R52, RZ, RZ, R53 ;  /* 0x000000ffff347224 */ /* 0x010fe400078e0035 */
[----:B------:R-:W-:Y:S01]  /*33a60*/  VIADD R187, R188, UR7 ;  /* 0x00000007bcbb7c36 */ /* 0x000fe20008000000 */
[----:B------:R-:W-:Y:S01]  /*33a70*/  ULDC UR7, c[0x0][0x248] ;  /* 0x0000920000077ab9 */ /* 0x000fe20000000800 */
[----:B------:R-:W-:Y:S01]  /*33a80*/  STL [R1+0x18d8], R125 ;  /* 0x0018d87d01007387 */ /* 0x000fe20000100800 */
[----:B------:R-:W-:Y:S02]  /*33a90*/  IMAD.MOV.U32 R53, RZ, RZ, R50 ;  /* 0x000000ffff357224 */ /* 0x000fe400078e0032 */
[----:B------:R-:W-:Y:S01]  /*33aa0*/  VIADD R186, R187, UR7 ;  /* 0x00000007bbba7c36 */ /* 0x000fe20008000000 */
[----:B------:R-:W-:Y:S01]  /*33ab0*/  ULDC UR7, c[0x0][0x248] ;  /* 0x0000920000077ab9 */ /* 0x000fe20000000800 */
[----:B------:R-:W-:Y:S01]  /*33ac0*/  STL [R1+0x18d4], R124 ;  /* 0x0018d47c01007387 */ /* 0x000fe20000100800 */
[----:B------:R-:W-:-:S02]  /*33ad0*/  IMAD.MOV.U32 R55, RZ, RZ, R51 ;  /* 0x000000ffff377224 */ /* 0x000fc400078e0033 */
[----:B------:R-:W-:Y:S01]  /*33ae0*/  VIADD R185, R186, UR7 ;  /* 0x00000007bab97c36 */ /* 0x000fe20008000000 */
[----:B------:R-:W-:Y:S01]  /*33af0*/  ULDC UR7, c[0x0][0x248] ;  /* 0x0000920000077ab9 */ /* 0x000fe20000000800 */
[----:B------:R-:W-:Y:S02]  /*33b00*/  STL [R1+0x18d0], R123 ;  /* 0x0018d07b01007387 */ /* 0x000fe40000100800 */
        /* <DEDUP_REMOVED lines=62> */
[----:B------:R-:W-:Y:S01]  /*33ef0*/  STL [R1+0x187c], R102 ;  /* 0x00187c6601007387 */ /* 0x000fe20000100800 */
[----:B------:R-:W-:Y:S01]  /*33f00*/  BAR.SYNC.DEFER_BLOCKING 0x0 ;  /* 0x0000000000007b1d */ /* 0x000fe20000010000 */
[----:B------:R-:W-:Y:S01]  /*33f10*/  VIADD R163, R164, UR7 ;  /* 0x00000007a4a37c36 */ /* 0x000fe20008000000 */
[----:B------:R-:W-:-:S04]  /*33f20*/  ISETP.GE.AND P0, PT, R73, R75, PT ;  /* 0x0000004b4900720c */ /* 0x000fc80003f06270 */
[----:B------:R-:W-:Y:S01]  /*33f30*/  ULDC UR7, c[0x0][0x248] ;  /* 0x0000920000077ab9 */ /* 0x000fe20000000800 */
[----:B------:R-:W-:Y:S01]  /*33f40*/  ISETP.LT.AND P2, PT, R5, UR10, !P0 ;  /* 0x0000000a05007c0c */ /* 0x000fe2000c741270 */
[----:B------:R-:W-:Y:S01]  /*33f50*/  VIADD R162, R163, UR7 ;  /* 0x00000007a3a27c36 */ /* 0x000fe20008000000 */
[----:B------:R-:W-:Y:S01]  /*33f60*/  ULDC UR7, c[0x0][0x248] ;  /* 0x0000920000077ab9 */ /* 0x000fe20000000800 */
[----:B------:R-:W-:Y:S01]  /*33f70*/  STL [R1+0x1878], R101 ;  /* 0x0018786501007387 */ /* 0x000fe20000100800 */
[----:B------:R-:W-:Y:S01]  /*33f80*/  ULDC UR10, c[0x0][0x248] ;  /* 0x00009200000a7ab9 */ /* 0x000fe20000000800 */
        /* <DEDUP_REMOVED lines=20> */
[----:B------:R1:W-:Y:S02]  /*340d0*/  STL [R1+0x185c], R94 ;  /* 0x00185c5e01007387 */ /* 0x0003e40000100800 */
        /* <DEDUP_REMOVED lines=8> */
[----:B-1----:R-:W-:Y:S01]  /*34160*/  MOV R94, UR5 ;  /* 0x00000005005e7c02 */ /* 0x002fe20008000f00 */
[----:B------:R-:W-:Y:S01]  /*34170*/  STL [R1+0x1850], R91 ;  /* 0x0018505b01007387 */ /* 0x000fe20000100800 */
[----:B------:R-:W-:Y:S01]  /*34180*/  VIADD R15, R152, UR7 ;  /* 0x00000007980f7c36 */ /* 0x000fe20008000000 */
[----:B------:R-:W-:Y:S01]  /*34190*/  ULDC UR7, c[0x0][0x248] ;  /* 0x0000920000077ab9 */ /* 0x000fe20000000800 */
[----:B------:R-:W-:Y:S01]  /*341a0*/  ULDC UR5, c[0x0][0x22c] ;  /* 0x00008b0000057ab9 */ /* 0x000fe20000000800 */
[----:B------:R-:W-:Y:S01]  /*341b0*/  STL [R1+0x184c], R89 ;  /* 0x00184c5901007387 */ /* 0x000fe20000100800 */
[----:B------:R-:W-:Y:S01]  /*341c0*/  VIADD R14, R15, UR7 ;  /* 0x000000070f0e7c36 */ /* 0x000fe20008000000 */
[----:B------:R-:W-:Y:S01]  /*341d0*/  ULDC UR7, c[0x0][0x248] ;  /* 0x0000920000077ab9 */ /* 0x000fe20000000800 */
[----:B--2---:R-:W-:Y:S01]  /*341e0*/  MOV R92, UR4 ;  /* 0x00000004005c7c02 */ /* 0x004fe20008000f00 */
[----:B------:R1:W-:Y:S01]  /*341f0*/  STL [R1+0x1950], R94 ;  /* 0x0019505e01007387 */ /* 0x0003e20000100800 */
[----:B------:R-:W-:Y:S01]  /*34200*/  VIADD R13, R14, UR7 ;  /* 0x000000070e0d7c36 */ /* 0x000fe20008000000 */
[----:B------:R-:W-:Y:S01]  /*34210*/  ULDC UR7, c[0x0][0x248] ;  /* 0x0000920000077ab9 */ /* 0x000fe20000000800 */
[----:B------:R-:W-:Y:S01]  /*34220*/  ULDC UR4, c[0x0][0x22c] ;  /* 0x00008b0000047ab9 */ /* 0x000fe20000000800 */
[----:B------:R-:W2:Y:S01]  /*34230*/  S2R R124, SR_TID.X ;  /* 0x00000000007c7919 */ /* 0x000ea20000002100 */
[----:B------:R-:W-:Y:S01]  /*34240*/  VIADD R12, R13, UR7 ;  /* 0x000000070d0c7c36 */ /* 0x000fe20008000000 */
[----:B------:R-:W-:Y:S01]  /*34250*/  ULDC UR7, c[0x0][0x248] ;  /* 0x0000920000077ab9 */ /* 0x000fe20000000800 */
[----:B------:R-:W-:Y:S02]  /*34260*/  STL [R1+0x1954], R92 ;  /* 0x0019545c01007387 */ /* 0x000fe40000100800 */
[----:B------:R-:W-:Y:S01]  /*34270*/  VIADD R11, R12, UR7 ;  /* 0x000000070c0b7c36 */ /* 0x000fe20008000000 */
[----:B------:R-:W-:-:S03]  /*34280*/  ULDC UR7, c[0x0][0x248] ;  /* 0x0000920000077ab9 */ /* 0x000fc60000000800 */
        /* <DEDUP_REMOVED lines=11> */
[----:B------:R-:W-:Y:S01]  /*34340*/  ULDC UR7, c[0x0][0x248] ;  /* 0x0000920000077ab9 */ /* 0x000fe20000000800 */
[C---:B--2---:R-:W-:Y:S02]  /*34350*/  IMAD.SHL.U32 R4, R124.reuse, 0x40, RZ ;  /* 0x000000407c047824 */ /* 0x044fe400078e00ff */
[----:B------:R-:W-:Y:S01]  /*34360*/  VIADD R210, R211, UR7 ;  /* 0x00000007d3d27c36 */ /* 0x000fe20008000000 */
[----:B------:R-:W-:Y:S01]  /*34370*/  ULDC UR7, c[0x0][0x248] ;  /* 0x0000920000077ab9 */ /* 0x000fe20000000800 */
[----:B------:R-:W-:Y:S01]  /*34380*/  IMAD.SHL.U32 R2, R124, 0x8, RZ ;  /* 0x000000087c027824 */ /* 0x000fe200078e00ff */
[----:B------:R-:W-:Y:S01]  /*34390*/  LOP3.LUT R4, R4, 0x400, RZ, 0xc0, !PT ;  /* 0x0000040004047812 */ /* 0x000fe200078ec0ff */
[----:B------:R-:W-:Y:S01]  /*343a0*/  VIADD R213, R210, UR7 ;  /* 0x00000007d2d57c36 */ /* 0x000fe20008000000 */
[----:B------:R-:W-:Y:S02]  /*343b0*/  ULDC UR7, c[0x0][0x248] ;  /* 0x0000920000077ab9 */ /* 0x000fe40000000800 */
[----:B------:R-:W-:Y:S01]  /*343c0*/  IADD3 R4, R4, UR6, R0 ;  /* 0x0000000604047c10 */ /* 0x000fe2000fffe000 */
[----:B------:R-:W-:Y:S01]  /*343d0*/  VIADD R212, R213, UR7 ;  /* 0x00000007d5d47c36 */ /* 0x000fe20008000000 */
[----:B------:R-:W-:Y:S01]  /*343e0*/  ULDC UR7, c[0x0][0x248] ;  /* 0x0000920000077ab9 */ /* 0x000fe20000000800 */
[----:B------:R-:W-:-:S02]  /*343f0*/  LOP3.LUT R0, R2, 0x300, RZ, 0xc0, !PT ;  /* 0x0000030002007812 */ /* 0x000fc400078ec0ff */
[----:B------:R-:W-:Y:S01]  /*34400*/  VIADD R215, R212, UR7 ;  /* 0x00000007d4d77c36 */ /* 0x000fe20008000000 */
[----:B------:R-:W-:Y:S02]  /*34410*/  ULDC UR7, c[0x0][0x248] ;  /* 0x0000920000077ab9 */ /* 0x000fe40000000800 */
[----:B------:R-:W-:Y:S02]  /*34420*/  IMAD.IADD R4, R4, 0x1, R0 ;  /* 0x0000000104047824 */ /* 0x000fe400078e0200 */
[----:B------:R-:W-:Y:S01]  /*34430*/  VIADD R214, R215, UR7 ;  /* 0x00000007d7d67c36 */ /* 0x000fe20008000000 */
[----:B------:R-:W-:Y:S01]  /*34440*/  ULDC UR7, c[0x0][0x248] ;  /* 0x0000920000077ab9 */ /* 0x000fe20000000800 */
[----:B------:R-:W-:Y:S02]  /*34450*/  VIADD R0, R6, 0xa ;  /* 0x0000000a06007836 */ /* 0x000fe40000000000 */
[----:B------:R-:W-:Y:S01]  /*34460*/  VIADD R217, R214, UR7 ;  /* 0x00000007d6d97c36 */ /* 0x000fe20008000000 */
[----:B------:R-:W-:-:S02]  /*34470*/  ULDC UR7, c[0x0][0x248] ;  /* 0x0000920000077ab9 */ /* 0x000fc40000000800 */
[----:B------:R-:W-:Y:S01]  /*34480*/  ISETP.LT.AND P1, PT, R0, UR8, !P0 ;  /* 0x0000000800007c0c */ /* 0x000fe2000c721270 */
[----:B------:R-:W-:Y:S01]  /*34490*/  VIADD R216, R217, UR7 ;  /* 0x00000007d9d87c36 */ /* 0x000fe20008000000 */
[----:B------:R-:W-:Y:S01]  /*344a0*/  ULDC UR7, c[0x0][0x248] ;  /* 0x0000920000077ab9 */ /* 0x000fe20000000800 */
[----:B------:R-:W-:Y:S01]  /*344b0*/  VIADD R0, R6, 0x9 ;  /* 0x0000000906007836 */ /* 0x000fe20000000000 */
[----:B------:R-:W-:Y:S01]  /*344c0*/  ULDC UR8, c[0x0][0x22c] ;  /* 0x00008b0000087ab9 */ /* 0x000fe20000000800 */
[----:B------:R-:W-:Y:S01]  /*344d0*/  VIADD R219, R216, UR7 ;  /* 0x00000007d8db7c36 */ /* 0x000fe20008000000 */
[----:B------:R-:W-:-:S03]  /*344e0*/  ULDC UR7, c[0x0][0x248] ;  /* 0x0000920000077ab9 */ /* 0x000fc60000000800 */
[----:B------:R-:W-:Y:S01]  /*344f0*/  VIADD R218, R219, UR7 ;  /* 0x00000007dbda7c36 */ /* 0x000fe20008000000 */
[----:B------:R-:W-:-:S03]  /*34500*/  ULDC UR7, c[0x0][0x248] ;  /* 0x0000920000077ab9 */ /* 0x000fc60000000800 */
[----:B------:R-:W-:Y:S01]  /*34510*/  VIADD R221, R218, UR7 ;  /* 0x00000007dadd7c36 */ /* 0x000fe20008000000 */
[----:B------:R-:W-:Y:S01]  /*34520*/  ULDC UR7, c[0x0][0x248] ;  /* 0x0000920000077ab9 */ /* 0x000fe20000000800 */
[----:B------:R-:W-:Y:S02]  /*34530*/  @P1 LOP3.LUT R3, R3, 0x100, RZ, 0xfc, !PT ;  /* 0x0000010003031812 */ /* 0x000fe400078efcff */
[----:B------:R-:W-:Y:S01]  /*34540*/  VIADD R220, R221, UR7 ;  /* 0x00000007dddc7c36 */ /* 0x000fe20008000000 */
[----:B------:R-:W-:Y:S01]  /*34550*/  ULDC UR7, c[0x0][0x248] ;  /* 0x0000920000077ab9 */ /* 0x000fe20000000800 */
[----:B------:R-:W-:Y:S01]  /*34560*/  ISETP.LT.AND P1, PT, R0, UR8, !P0 ;  /* 0x0000000800007c0c */ /* 0x000fe2000c721270 */
[----:B------:R-:W-:Y:S01]  /*34570*/  VIADD R0, R6, 0x8 ;  /* 0x0000000806007836 */ /* 0x000fe20000000000 */
[----:B------:R-:W-:Y:S01]  /*34580*/  LOP3.LUT R3, R3, 0xffffff7f, RZ, 0xc0, !PT ;  /* 0xffffff7f03037812 */ /* 0x000fe200078ec0ff */
[----:B------:R-:W-:Y:S01]  /*34590*/  VIADD R223, R220, UR7 ;  /* 0x00000007dcdf7c36 */ /* 0x000fe20008000000 */
[----:B------:R-:W-:Y:S01]  /*345a0*/  ULDC UR7, c[0x0][0x248] ;  /* 0x0000920000077ab9 */ /* 0x000fe20000000800 */
[----:B------:R-:W-:-:S02]  /*345b0*/  ULDC UR8, c[0x0][0x22c] ;  /* 0x00008b0000087ab9 */ /* 0x000fc40000000800 */
        /* <DEDUP_REMOVED lines=8> */
[----:B------:R-:W-:Y:S01]  /*34640*/  ULDC UR8, c[0x0][0x248] ;  /* 0x0000920000087ab9 */ /* 0x000fe20000000800 */
[----:B------:R-:W-:Y:S01]  /*34650*/  VIADD R227, R224, UR7 ;  /* 0x00000007e0e37c36 */ /* 0x000fe20008000000 */
[----:B------:R-:W-:Y:S01]  /*34660*/  ULDC UR7, c[0x0][0x248] ;  /* 0x0000920000077ab9 */ /* 0x000fe20000000800 */
[----:B------:R-:W-:-:S02]  /*34670*/  LOP3.LUT R3, R3, 0xffffffbf, RZ, 0xc0, !PT ;  /* 0xffffffbf03037812 */ /* 0x000fc400078ec0ff */
[----:B------:R-:W-:Y:S01]  /*34680*/  VIADD R226, R227, UR7 ;  /* 0x00000007e3e27c36 */ /* 0x000fe20008000000 */
[----:B------:R-:W-:-:S03]  /*34690*/  ULDC UR7, c[0x0][0x248] ;  /* 0x0000920000077ab9 */ /* 0x000fc60000000800 */
[----:B------:R-:W-:Y:S01]  /*346a0*/  VIADD R229, R226, UR7 ;  /* 0x00000007e2e57c36 */ /* 0x000fe20008000000 */
[----:B------:R-:W-:Y:S02]  /*346b0*/  ULDC UR7, c[0x0][0x248] ;  /* 0x0000920000077ab9 */ /* 0x000fe40000000800 */
[----:B------:R-:W-:Y:S01]  /*346c0*/  @P1 LOP3.LUT R3, R3, 0x40, RZ, 0xfc, !PT ;  /* 0x0000004003031812 */ /* 0x000fe200078efcff */
[----:B------:R-:W-:Y:S01]  /*346d0*/  VIADD R228, R229, UR7 ;  /* 0x00000007e5e47c36 */ /* 0x000fe20008000000 */
[----:B------:R-:W-:Y:S02]  /*346e0*/  ULDC UR7, c[0x0][0x248] ;  /* 0x0000920000077ab9 */ /* 0x000fe40000000800 */
[----:B------:R-:W-:Y:S01]  /*346f0*/  LOP3.LUT R3, R3, 0xffffffdf, RZ, 0xc0, !PT ;  /* 0xffffffdf03037812 */ /* 0x000fe200078ec0ff */
[----:B------:R-:W-:Y:S01]  /*34700*/  VIADD R231, R228, UR7 ;  /* 0x00000007e4e77c36 */ /* 0x000fe20008000000 */
[----:B------:R-:W-:Y:S02]  /*34710*/  ULDC UR7, c[0x0][0x248] ;  /* 0x0000920000077ab9 */ /* 0x000fe40000000800 */
[----:B------:R-:W-:Y:S01]  /*34720*/  @P2 LOP3.LUT R3, R3, 0x20, RZ, 0xfc, !PT ;  /* 0x0000002003032812 */ /* 0x000fe200078efcff */
        /* <DEDUP_REMOVED lines=46> */
[----:B-1----:R-:W-:Y:S01]  /*34a10*/  VIADD R94, R252, UR7 ;  /* 0x00000007fc5e7c36 */ /* 0x002fe20008000000 */
        /* <DEDUP_REMOVED lines=120> */
[----:B------:R-:W-:Y:S02]  /*351a0*/  ULDC UR7, c[0x0][0x244] ;  /* 0x0000910000077ab9 */ /* 0x000fe40000000800 */
[----:B------:R-:W-:Y:S01]  /*351b0*/  IMAD R0, R73, UR7, RZ ;  /* 0x0000000749007c24 */ /* 0x000fe2000f8e02ff */
[----:B------:R-:W-:Y:S01]  /*351c0*/  ULDC UR7, c[0x0][0x248] ;  /* 0x0000920000077ab9 */ /* 0x000fe20000000800 */
[----:B------:R-:W-:Y:S01]  /*351d0*/  VIADD R147, R19, UR8 ;  /* 0x0000000813937c36 */ /* 0x000fe20008000000 */
[----:B------:R-:W-:Y:S02]  /*351e0*/  ULDC.64 UR8, c[0x0][0x220] ;  /* 0x0000880000087ab9 */ /* 0x000fe40000000a00 */
[C---:B------:R-:W-:Y:S01]  /*351f0*/  LEA R2, P1, R0.reuse, UR8, 0x2 ;  /* 0x0000000800027c11 */ /* 0x040fe2000f8210ff */
[----:B------:R-:W-:Y:S01]  /*35200*/  VIADD R90, R147, UR7 ;  /* 0x00000007935a7c36 */ /* 0x000fe20008000000 */
[----:B------:R-:W-:Y:S01]  /*35210*/  ULDC UR7, c[0x0][0x248] ;  /* 0x0000920000077ab9 */ /* 0x000fe20000000800 */
[----:B------:R-:W-:Y:S01]  /*35220*/  ULDC UR8, c[0x0][0x248] ;  /* 0x0000920000087ab9 */ /* 0x000fe20000000800 */
[----:B------:R-:W-:Y:S01]  /*35230*/  LEA.HI.X.SX32 R0, R0, UR9, 0x2, P1 ;  /* 0x0000000900007c11 */ /* 0x000fe200088f16ff */
[----:B------:R-:W-:Y:S01]  /*35240*/  VIADD R139, R90, UR7 ;  /* 0x000000075a8b7c36 */ /* 0x000fe20008000000 */
[-C--:B------:R-:W-:Y:S01]  /*35250*/  LEA R120, P2, R151, R2.reuse, 0x2 ;  /* 0x0000000297787211 */ /* 0x080fe200078410ff */
[----:B------:R-:W-:Y:S01]  /*35260*/  ULDC UR7, c[0x0][0x248] ;  /* 0x0000920000077ab9 */ /* 0x000fe20000000800 */
[----:B------:R-:W-:Y:S01]  /*35270*/  LEA R50, P1, R21, R2, 0x2 ;  /* 0x0000000215327211 */ /* 0x000fe200078210ff */
[----:B------:R-:W-:Y:S01]  /*35280*/  VIADD R138, R139, UR7 ;  /* 0x000000078b8a7c36 */ /* 0x000fe20008000000 */
[----:B------:R-:W-:Y:S01]  /*35290*/  LEA.HI.X.SX32 R121, R151, R0, 0x2, P2 ;  /* 0x0000000097797211 */ /* 0x000fe200010f16ff */
[----:B------:R-:W-:Y:S01]  /*352a0*/  ULDC UR7, c[0x0][0x248] ;  /* 0x0000920000077ab9 */ /* 0x000fe20000000800 */
[----:B------:R-:W-:Y:S01]  /*352b0*/  LEA R150, P2, R54, R2, 0x2 ;  /* 0x0000000236967211 */ /* 0x000fe200078410ff */
[----:B------:R-:W-:Y:S01]  /*352c0*/  VIADD R77, R138, UR8 ;  /* 0x000000088a4d7c36 */ /* 0x000fe20008000000 */
[-C--:B------:R-:W-:Y:S01]  /*352d0*/  LEA.HI.X.SX32 R51, R21, R0.reuse, 0x2, P1 ;  /* 0x0000000015337211 */ /* 0x080fe200008f16ff */
[----:B------:R-:W-:Y:S01]  /*352e0*/  STL.64 [R1+0x17e0], R120 ;  /* 0x0017e07801007387 */ /* 0x000fe20000100a00 */
[----:B------:R-:W-:Y:S01]  /*352f0*/  LEA.HI.X.SX32 R151, R54, R0, 0x2, P2 ;  /* 0x0000000036977211 */ /* 0x000fe200010f16ff */
[----:B------:R-:W-:Y:S01]  /*35300*/  VIADD R135, R77, UR7 ;  /* 0x000000074d877c36 */ /* 0x000fe20008000000 */
[----:B------:R-:W-:Y:S01]  /*35310*/  ULDC UR9, c[0x0][0x248] ;  /* 0x0000920000097ab9 */ /* 0x000fe20000000800 */
[----:B------:R1:W-:Y:S01]  /*35320*/  STL.64 [R1+0x17e8], R50 ;  /* 0x0017e83201007387 */ /* 0x0003e20000100a00 */
[C---:B------:R-:W-:Y:S01]  /*35330*/  LEA R54, P2, R206.reuse, R2, 0x2 ;  /* 0x00000002ce367211 */ /* 0x040fe200078410ff */
[----:B------:R-:W-:Y:S01]  /*35340*/  IMAD.MOV.U32 R21, RZ, RZ, R55 ;  /* 0x000000ffff157224 */ /* 0x000fe200078e0037 */
[----:B------:R-:W-:Y:S01]  /*35350*/  ULDC UR8, c[0x0][0x248] ;  /* 0x0000920000087ab9 */ /* 0x000fe20000000800 */
[----:B------:R-:W-:Y:S01]  /*35360*/  VIADD R136, R135, UR9 ;  /* 0x0000000987887c36 */ /* 0x000fe20008000000 */
[----:B------:R-:W-:Y:S01]  /*35370*/  ULDC UR7, c[0x0][0x248] ;  /* 0x0000920000077ab9 */ /* 0x000fe20000000800 */
[----:B-1----:R-:W2:Y:S01]  /*35380*/  LDL.LU.64 R50, [R1+0x1a28] ;  /* 0x001a280001327983 */ /* 0x002ea20000300a00 */
[----:B------:R-:W-:Y:S01]  /*35390*/  LEA.HI.X.SX32 R55, R206, R0, 0x2, P2 ;  /* 0x00000000ce377211 */ /* 0x000fe200010f16ff */
[----:B------:R-:W-:Y:S01]  /*353a0*/  VIADD R87, R136, UR10 ;  /* 0x0000000a88577c36 */ /* 0x000fe20008000000 */
[----:B------:R-:W-:Y:S01]  /*353b0*/  ULDC UR9, c[0x0][0x248] ;  /* 0x0000920000097ab9 */ /* 0x000fe20000000800 */
[----:B------:R1:W-:Y:S01]  /*353c0*/  STL.64 [R1+0x17d8], R150 ;  /* 0x0017d89601007387 */ /* 0x0003e20000100a00 */
[----:B------:R-:W-:Y:S01]  /*353d0*/  LEA R206, P2, R204, R2, 0x2 ;  /* 0x00000002ccce7211 */ /* 0x000fe200078410ff */
[----:B------:R-:W-:Y:S01]  /*353e0*/  VIADD R79, R87, UR8 ;  /* 0x00000008574f7c36 */ /* 0x000fe20008000000 */
[----:B------:R-:W-:Y:S01]  /*353f0*/  ULDC UR10, c[0x0][0x248] ;  /* 0x00009200000a7ab9 */ /* 0x000fe20000000800 */
[----:B------:R-:W-:-:S02]  /*35400*/  ULDC UR8, c[0x0][0x248] ;  /* 0x0000920000087ab9 */ /* 0x000fc40000000800 */
[----:B------:R-:W-:Y:S01]  /*35410*/  VIADD R134, R79, UR11 ;  /* 0x0000000b4f867c36 */ /* 0x000fe20008000000 */
[----:B------:R-:W-:-:S03]  /*35420*/  ULDC UR11, c[0x0][0x248] ;  /* 0x00009200000b7ab9 */ /* 0x000fc60000000800 */
[----:B------:R-:W-:Y:S01]  /*35430*/  VIADD R5, R134, UR13 ;  /* 0x0000000d86057c36 */ /* 0x000fe20008000000 */
[----:B------:R-:W-:Y:S01]  /*35440*/  ULDC UR13, c[0x0][0x248] ;  /* 0x00009200000d7ab9 */ /* 0x000fe20000000800 */
[----:B-1----:R-:W-:Y:S01]  /*35450*/  IMAD.MOV.U32 R150, RZ, RZ, R52 ;  /* 0x000000ffff967224 */ /* 0x002fe200078e0034 */
[----:B------:R-:W-:Y:S01]  /*35460*/  LEA R52, P1, R207, R2, 0x2 ;  /* 0x00000002cf347211 */ /* 0x000fe200078210ff */
[----:B------:R-:W-:Y:S01]  /*35470*/  IMAD.MOV.U32 R151, RZ, RZ, R53 ;  /* 0x000000ffff977224 */ /* 0x000fe200078e0035 */
[----:B------:R-:W-:Y:S01]  /*35480*/  IADD3 R130, R5, UR7, RZ ;  /* 0x0000000705827c10 */ /* 0x000fe2000fffe0ff */
[----:B------:R-:W-:Y:S01]  /*35490*/  ULDC UR7, c[0x0][0x248] ;  /* 0x0000920000077ab9 */ /* 0x000fe20000000800 */
[----:B------:R-:W-:-:S03]  /*354a0*/  LEA.HI.X.SX32 R53, R207, R0, 0x2, P1 ;  /* 0x00000000cf357211 */ /* 0x000fc600008f16ff */
[----:B------:R-:W-:Y:S01]  /*354b0*/  VIADD R73, R130, UR14 ;  /* 0x0000000e82497c36 */ /* 0x000fe20008000000 */
[----:B------:R-:W-:Y:S01]  /*354c0*/  LEA.HI.X.SX32 R207, R204, R0, 0x2, P2 ;  /* 0x00000000cccf7211 */ /* 0x000fe200010f16ff */
[----:B------:R1:W-:Y:S01]  /*354d0*/  STL.64 [R1+0x17d0], R52 ;  /* 0x0017d03401007387 */ /* 0x0003e20000100a00 */
[----:B------:R-:W-:Y:S01]  /*354e0*/  ULDC UR14, c[0x0][0x248] ;  /* 0x00009200000e7ab9 */ /* 0x000fe20000000800 */
[----:B------:R-:W-:Y:S01]  /*354f0*/  VIADD R20, R73, UR16 ;  /* 0x0000001049147c36 */ /* 0x000fe20008000000 */
[----:B------:R-:W-:Y:S01]  /*35500*/  LEA R116, P2, R202, R2, 0x2 ;  /* 0x00000002ca747211 */ /* 0x000fe200078410ff */
[----:B------:R-:W-:Y:S02]  /*35510*/  ULDC UR16, c[0x0][0x248] ;  /* 0x0000920000107ab9 */ /* 0x000fe40000000800 */
[----:B------:R-:W-:Y:S01]  /*35520*/  VIADD R18, R20, UR9 ;  /* 0x0000000914127c36 */ /* 0x000fe20008000000 */
[----:B------:R-:W-:-:S03]  /*35530*/  ULDC UR9, c[0x0][0x248] ;  /* 0x0000920000097ab9 */ /* 0x000fc60000000800 */
[----:B------:R-:W-:Y:S01]  /*35540*/  VIADD R7, R18, UR17 ;  /* 0x0000001112077c36 */ /* 0x000fe20008000000 */
[----:B------:R-:W-:Y:S01]  /*35550*/  ULDC UR17, c[0x0][0x248] ;  /* 0x0000920000117ab9 */ /* 0x000fe20000000800 */
[----:B-1----:R-:W3:Y:S02]  /*35560*/  LDL.LU.64 R52, [R1+0x1a20] ;  /* 0x001a200001347983 */ /* 0x002ee40000300a00 */
[----:B------:R-:W-:Y:S01]  /*35570*/  VIADD R137, R7, UR19 ;  /* 0x0000001307897c36 */ /* 0x000fe20008000000 */
[----:B------:R-:W-:Y:S01]  /*35580*/  ULDC UR19, c[0x0][0x248] ;  /* 0x0000920000137ab9 */ /* 0x000fe20000000800 */
[----:B------:R1:W-:Y:S02]  /*35590*/  STL.64 [R1+0x17c8], R54 ;  /* 0x0017c83601007387 */ /* 0x0003e40000100a00 */
[----:B------:R-:W-:Y:S01]  /*355a0*/  VIADD R133, R137, UR10 ;  /* 0x0000000a89857c36 */ /* 0x000fe20008000000 */
[----:B------:R-:W-:-:S03]  /*355b0*/  ULDC UR10, c[0x0][0x248] ;  /* 0x00009200000a7ab9 */ /* 0x000fc60000000800 */
[----:B------:R-:W-:Y:S01]  /*355c0*/  VIADD R23, R133, UR20 ;  /* 0x0000001485177c36 */ /* 0x000fe20008000000 */
[----:B------:R-:W-:-:S03]  /*355d0*/  ULDC UR20, c[0x0][0x248] ;  /* 0x0000920000147ab9 */ /* 0x000fc60000000800 */
[----:B------:R-:W-:Y:S01]  /*355e0*/  VIADD R128, R23, UR22 ;  /* 0x0000001617807c36 */ /* 0x000fe20008000000 */
[----:B------:R-:W-:Y:S01]  /*355f0*/  ULDC UR22, c[0x0][0x248] ;  /* 0x0000920000167ab9 */ /* 0x000fe20000000800 */
[C---:B-1----:R-:W-:Y:S02]  /*35600*/  LEA R54, P1, R205.reuse, R2, 0x2 ;  /* 0x00000002cd367211 */ /* 0x042fe400078210ff */
[----:B------:R-:W-:Y:S01]  /*35610*/  VIADD R16, R128, UR8 ;  /* 0x0000000880107c36 */ /* 0x000fe20008000000 */
[----:B------:R-:W-:Y:S01]  /*35620*/  ULDC UR8, c[0x0][0x248] ;  /* 0x0000920000087ab9 */ /* 0x000fe20000000800 */
[----:B------:R-:W-:Y:S02]  /*35630*/  LEA.HI.X.SX32 R55, R205, R0, 0x2, P1 ;  /* 0x00000000cd377211 */ /* 0x000fe400008f16ff */
[----:B------:R-:W-:Y:S01]  /*35640*/  LEA R204, P1, R203, R2, 0x2 ;  /* 0x00000002cbcc7211 */ /* 0x000fe200078210ff */
[----:B------:R-:W-:Y:S01]  /*35650*/  VIADD R129, R16, UR23 ;  /* 0x0000001710817c36 */ /* 0x000fe20008000000 */
[----:B------:R-:W-:-:S02]  /*35660*/  ULDC UR23, c[0x0][0x248] ;  /* 0x0000920000177ab9 */ /* 0x000fc40000000800 */
[----:B------:R-:W-:Y:S01]  /*35670*/  LEA.HI.X.SX32 R205, R203, R0, 0x2, P1 ;  /* 0x00000000cbcd7211 */ /* 0x000fe200008f16ff */
[----:B------:R1:W-:Y:S01]  /*35680*/  STL.64 [R1+0x17c0], R54 ;  /* 0x0017c03601007387 */ /* 0x0003e20000100a00 */
[----:B------:R-:W-:Y:S01]  /*35690*/  VIADD R131, R129, UR25 ;  /* 0x0000001981837c36 */ /* 0x000fe20008000000 */
[----:B------:R-:W-:-:S03]  /*356a0*/  ULDC UR25, c[0x0][0x248] ;  /* 0x0000920000197ab9 */ /* 0x000fc60000000800 */
[----:B------:R-:W-:Y:S01]  /*356b0*/  VIADD R127, R131, UR11 ;  /* 0x0000000b837f7c36 */ /* 0x000fe20008000000 */
[----:B------:R-:W-:-:S03]  /*356c0*/  ULDC UR11, c[0x0][0x248] ;  /* 0x00009200000b7ab9 */ /* 0x000fc60000000800 */
[----:B------:R-:W-:Y:S01]  /*356d0*/  VIADD R126, R127, UR12 ;  /* 0x0000000c7f7e7c36 */ /* 0x000fe20008000000 */
[----:B------:R-:W-:Y:S01]  /*356e0*/  ULDC UR12, c[0x0][0x248] ;  /* 0x00009200000c7ab9 */ /* 0x000fe20000000800 */
[----:B-1----:R-:W4:Y:S02]  /*356f0*/  LDL.LU.64 R54, [R1+0x1a18] ;  /* 0x001a180001367983 */ /* 0x002f240000300a00 */
[----:B------:R-:W-:Y:S01]  /*35700*/  VIADD R125, R126, UR15 ;  /* 0x0000000f7e7d7c36 */ /* 0x000fe20008000000 */
[----:B------:R-:W-:Y:S01]  /*35710*/  ULDC UR15, c[0x0][0x248] ;  /* 0x00009200000f7ab9 */ /* 0x000fe20000000800 */
[----:B------:R1:W-:Y:S02]  /*35720*/  STL.64 [R1+0x17b8], R206 ;  /* 0x0017b8ce01007387 */ /* 0x0003e40000100a00 */
[----:B------:R-:W-:Y:S01]  /*35730*/  VIADD R93, R125, UR18 ;  /* 0x000000127d5d7c36 */ /* 0x000fe20008000000 */
[----:B------:R-:W-:Y:S01]  /*35740*/  ULDC UR18, c[0x0][0x248] ;  /* 0x0000920000127ab9 */ /* 0x000fe20000000800 */
[----:B------:R1:W-:Y:S02]  /*35750*/  STL.64 [R1+0x17b0], R204 ;  /* 0x0017b0cc01007387 */ /* 0x0003e40000100a00 */
[----:B------:R-:W-:Y:S01]  /*35760*/  VIADD R92, R93, UR21 ;  /* 0x000000155d5c7c36 */ /* 0x000fe20008000000 */
[----:B------:R-:W-:-:S03]  /*35770*/  ULDC UR21, c[0x0][0x248] ;  /* 0x0000920000157ab9 */ /* 0x000fc60000000800 */
[----:B------:R-:W-:Y:S01]  /*35780*/  VIADD R132, R92, UR24 ;  /* 0x000000185c847c36 */ /* 0x000fe20008000000 */
[----:B------:R-:W-:Y:S01]  /*35790*/  ULDC UR24, c[0x0][0x248] ;  /* 0x0000920000187ab9 */ /* 0x000fe20000000800 */
[----:B-1----:R-:W-:Y:S01]  /*357a0*/  IMAD.MOV.U32 R207, RZ, RZ, R117 ;  /* 0x000000ffffcf7224 */ /* 0x002fe200078e0075 */
[----:B------:R-:W-:Y:S01]  /*357b0*/  LEA.HI.X.SX32 R117, R202, R0, 0x2, P2 ;  /* 0x00000000ca757211 */ /* 0x000fe200010f16ff */
[----:B------:R-:W-:Y:S01]  /*357c0*/  IMAD.MOV.U32 R206, RZ, RZ, R118 ;  /* 0x000000ffffce7224 */ /* 0x000fe200078e0076 */
[-C--:B------:R-:W-:Y:S01]  /*357d0*/  LEA R202, P2, R200, R2.reuse, 0x2 ;  /* 0x00000002c8ca7211 */ /* 0x080fe200078410ff */
[----:B------:R-:W-:Y:S01]  /*357e0*/  VIADD R123, R132, UR27 ;  /* 0x0000001b847b7c36 */ /* 0x000fe20008000000 */
[----:B------:R-:W-:Y:S01]  /*357f0*/  LEA R204, P1, R201, R2, 0x2 ;  /* 0x00000002c9cc7211 */ /* 0x000fe200078210ff */
[----:B------:R-:W-:Y:S01]  /*35800*/  STL.64 [R1+0x17a8], R116 ;  /* 0x0017a87401007387 */ /* 0x000fe20000100a00 */
[-C--:B------:R-:W-:Y:S01]  /*35810*/  LEA.HI.X.SX32 R203, R200, R0.reuse, 0x2, P2 ;  /* 0x00000000c8cb7211 */ /* 0x080fe200010f16ff */
[----:B------:R-:W-:Y:S01]  /*35820*/  VIADD R122, R123, UR29 ;  /* 0x0000001d7b7a7c36 */ /* 0x000fe20008000000 */
[----:B------:R-:W-:Y:S01]  /*35830*/  LEA.HI.X.SX32 R205, R201, R0, 0x2, P1 ;  /* 0x00000000c9cd7211 */ /* 0x000fe200008f16ff */
[----:B------:R-:W-:Y:S01]  /*35840*/  ULDC UR27, c[0x0][0x248] ;  /* 0x00009200001b7ab9 */ /* 0x000fe20000000800 */
[----:B------:R-:W-:Y:S01]  /*35850*/  LEA R200, P2, R198, R2, 0x2 ;  /* 0x00000002c6c87211 */ /* 0x000fe200078410ff */
[----:B------:R-:W-:Y:S01]  /*35860*/  VIADD R121, R122, UR30 ;  /* 0x0000001e7a797c36 */ /* 0x000fe20008000000 */
[----:B------:R-:W-:Y:S01]  /*35870*/  ULDC UR29, c[0x0][0x248] ;  /* 0x00009200001d7ab9 */ /* 0x000fe20000000800 */
[----:B------:R-:W-:Y:S01]  /*35880*/  STL.64 [R1+0x17a0], R204 ;  /* 0x0017a0cc01007387 */ /* 0x000fe20000100a00 */
[----:B------:R-:W-:Y:S01]  /*35890*/  LEA.HI.X.SX32 R201, R198, R0, 0x2, P2 ;  /* 0x00000000c6c97211 */ /* 0x000fe200010f16ff */
[----:B------:R-:W-:-:S02]  /*358a0*/  ULDC UR30, c[0x0][0x248] ;  /* 0x00009200001e7ab9 */ /* 0x000fc40000000800 */
[----:B------:R1:W-:Y:S02]  /*358b0*/  STL.64 [R1+0x1798], R202 ;  /* 0x001798ca01007387 */ /* 0x0003e40000100a00 */
[----:B-1----:R-:W-:-:S04]  /*358c0*/  LEA R202, P1, R199, R2, 0x2 ;  /* 0x00000002c7ca7211 */ /* 0x002fc800078210ff */
[----:B------:R-:W-:-:S05]  /*358d0*/  LEA.HI.X.SX32 R203, R199, R0, 0x2, P1 ;  /* 0x00000000c7cb7211 */ /* 0x000fca00008f16ff */
[----:B------:R1:W-:Y:S04]  /*358e0*/  STL.64 [R1+0x1790], R202 ;  /* 0x001790ca01007387 */ /* 0x0003e80000100a00 */
[----:B------:R1:W-:Y:S02]  /*358f0*/  STL.64 [R1+0x1788], R200 ;  /* 0x001788c801007387 */ /* 0x0003e40000100a00 */
[CC--:B-1----:R-:W-:Y:S02]  /*35900*/  LEA R202, P1, R197.reuse, R2.reuse, 0x2 ;  /* 0x00000002c5ca7211 */ /* 0x0c2fe400078210ff */
[----:B------:R-:W-:Y:S02]  /*35910*/  LEA R200, P2, R196, R2, 0x2 ;  /* 0x00000002c4c87211 */ /* 0x000fe400078410ff */
[----:B------:R-:W-:-:S02]  /*35920*/  LEA.HI.X.SX32 R203, R197, R0, 0x2, P1 ;  /* 0x00000000c5cb7211 */ /* 0x000fc400008f16ff */
[----:B------:R-:W-:Y:S02]  /*35930*/  LEA.HI.X.SX32 R201, R196, R0, 0x2, P2 ;  /* 0x00000000c4c97211 */ /* 0x000fe400010f16ff */
[C---:B------:R-:W-:Y:S01]  /*35940*/  LEA R196, P1, R195.reuse, R2, 0x2 ;  /* 0x00000002c3c47211 */ /* 0x040fe200078210ff */
[----:B------:R1:W-:Y:S03]  /*35950*/  STL.64 [R1+0x1780], R202 ;  /* 0x001780ca01007387 */ /* 0x0003e60000100a00 */
[----:B------:R-:W-:Y:S01]  /*35960*/  LEA.HI.X.SX32 R197, R195, R0, 0x2, P1 ;  /* 0x00000000c3c57211 */ /* 0x000fe200008f16ff */
[----:B------:R-:W-:Y:S01]  /*35970*/  STL.64 [R1+0x1778], R200 ;  /* 0x001778c801007387 */ /* 0x000fe20000100a00 */
[-C--:B------:R-:W-:Y:S01]  /*35980*/  LEA R198, P1, R193, R2.reuse, 0x2 ;  /* 0x00000002c1c67211 */ /* 0x080fe200078210ff */
[----:B-1----:R-:W-:Y:S01]  /*35990*/  IMAD.MOV.U32 R203, RZ, RZ, R112 ;  /* 0x000000ffffcb7224 */ /* 0x002fe200078e0070 */
[C---:B------:R-:W-:Y:S01]  /*359a0*/  LEA R112, P2, R194.reuse, R2, 0x2 ;  /* 0x00000002c2707211 */ /* 0x040fe200078410ff */
[----:B------:R-:W-:Y:S01]  /*359b0*/  IMAD.MOV.U32 R202, RZ, RZ, R113 ;  /* 0x000000ffffca7224 */ /* 0x000fe200078e0071 */
[----:B------:R1:W-:Y:S02]  /*359c0*/  STL.64 [R1+0x1770], R196 ;  /* 0x001770c401007387 */ /* 0x0003e40000100a00 */
[----:B------:R-:W-:-:S02]  /*359d0*/  LEA.HI.X.SX32 R113, R194, R0, 0x2, P2 ;  /* 0x00000000c2717211 */ /* 0x000fc400010f16ff */
[----:B------:R-:W-:Y:S02]  /*359e0*/  LEA.HI.X.SX32 R199, R193, R0, 0x2, P1 ;  /* 0x00000000c1c77211 */ /* 0x000fe400008f16ff */
[-C--:B------:R-:W-:Y:S02]  /*359f0*/  LEA R194, P1, R191, R2.reuse, 0x2 ;  /* 0x00000002bfc27211 */ /* 0x080fe400078210ff */
[----:B-1----:R-:W-:-:S04]  /*35a00*/  LEA R196, P2, R192, R2, 0x2 ;  /* 0x00000002c0c47211 */ /* 0x002fc800078410ff */
[----:B------:R-:W-:Y:S02]  /*35a10*/  LEA.HI.X.SX32 R197, R192, R0, 0x2, P2 ;  /* 0x00000000c0c57211 */ /* 0x000fe400010f16ff */
[C---:B------:R-:W-:Y:S02]  /*35a20*/  LEA R192, P2, R190.reuse, R2, 0x2 ;  /* 0x00000002bec07211 */ /* 0x040fe400078410ff */
[-C--:B------:R-:W-:Y:S01]  /*35a30*/  LEA.HI.X.SX32 R195, R191, R0.reuse, 0x2, P1 ;  /* 0x00000000bfc37211 */ /* 0x080fe200008f16ff */
[----:B------:R-:W-:Y:S01]  /*35a40*/  STL.64 [R1+0x1768], R112 ;  /* 0x0017687001007387 */ /* 0x000fe20000100a00 */
[----:B------:R-:W-:-:S03]  /*35a50*/  LEA.HI.X.SX32 R193, R190, R0, 0x2, P2 ;  /* 0x00000000bec17211 */ /* 0x000fc600010f16ff */
[----:B------:R-:W-:Y:S04]  /*35a60*/  STL.64 [R1+0x1760], R198 ;  /* 0x001760c601007387 */ /* 0x000fe80000100a00 */
[----:B------:R-:W-:Y:S04]  /*35a70*/  STL.64 [R1+0x1758], R196 ;  /* 0x001758c401007387 */ /* 0x000fe80000100a00 */
[----:B------:R1:W-:Y:S04]  /*35a80*/  STL.64 [R1+0x1750], R194 ;  /* 0x001750c201007387 */ /* 0x0003e80000100a00 */
[----:B------:R1:W-:Y:S01]  /*35a90*/  STL.64 [R1+0x1748], R192 ;  /* 0x001748c001007387 */ /* 0x0003e20000100a00 */
[----:B------:R-:W-:Y:S01]  /*35aa0*/  IMAD.MOV.U32 R204, RZ, RZ, R206 ;  /* 0x000000ffffcc7224 */ /* 0x000fe200078e00ce */
[----:B-1----:R-:W-:-:S02]  /*35ab0*/  LEA R194, P1, R189, R2, 0x2 ;  /* 0x00000002bdc27211 */ /* 0x002fc400078210ff */
[C---:B------:R-:W-:Y:S02]  /*35ac0*/  LEA R192, P2, R188.reuse, R2, 0x2 ;  /* 0x00000002bcc07211 */ /* 0x040fe400078410ff */
[-C--:B------:R-:W-:Y:S02]  /*35ad0*/  LEA.HI.X.SX32 R195, R189, R0.reuse, 0x2, P1 ;  /* 0x00000000bdc37211 */ /* 0x080fe400008f16ff */
[----:B------:R-:W-:Y:S02]  /*35ae0*/  LEA.HI.X.SX32 R193, R188, R0, 0x2, P2 ;  /* 0x00000000bcc17211 */ /* 0x000fe400010f16ff */
[C---:B------:R-:W-:Y:S01]  /*35af0*/  LEA R188, P1, R187.reuse, R2, 0x2 ;  /* 0x00000002bbbc7211 */ /* 0x040fe200078210ff */
[----:B------:R-:W-:Y:S02]  /*35b00*/  IMAD.MOV.U32 R200, RZ, RZ, R204 ;  /* 0x000000ffffc87224 */ /* 0x000fe400078e00cc */
[----:B------:R-:W-:Y:S01]  /*35b10*/  IMAD.MOV.U32 R204, RZ, RZ, R207 ;  /* 0x000000ffffcc7224 */ /* 0x000fe200078e00cf */
[----:B------:R-:W-:Y:S01]  /*35b20*/  LEA.HI.X.SX32 R189, R187, R0, 0x2, P1 ;  /* 0x00000000bbbd7211 */ /* 0x000fe200008f16ff */
[----:B------:R-:W-:Y:S01]  /*35b30*/  IMAD.MOV.U32 R207, RZ, RZ, R108 ;  /* 0x000000ffffcf7224 */ /* 0x000fe200078e006c */
[----:B------:R-:W-:Y:S01]  /*35b40*/  LEA R108, P2, R186, R2, 0x2 ;  /* 0x00000002ba6c7211 */ /* 0x000fe200078410ff */
[----:B------:R-:W-:Y:S01]  /*35b50*/  IMAD.MOV.U32 R201, RZ, RZ, R202 ;  /* 0x000000ffffc97224 */ /* 0x000fe200078e00ca */
[----:B------:R-:W-:Y:S01]  /*35b60*/  STL.64 [R1+0x1740], R194 ;  /* 0x001740c201007387 */ /* 0x000fe20000100a00 */
[----:B------:R-:W-:-:S02]  /*35b70*/  IMAD.MOV.U32 R202, RZ, RZ, R203 ;  /* 0x000000ffffca7224 */ /* 0x000fc400078e00cb */
[----:B------:R-:W-:Y:S01]  /*35b80*/  IMAD.MOV.U32 R203, RZ, RZ, R109 ;  /* 0x000000ffffcb7224 */ /* 0x000fe200078e006d */
[----:B------:R-:W-:Y:S01]  /*35b90*/  STL.64 [R1+0x1738], R192 ;  /* 0x001738c001007387 */ /* 0x000fe20000100a00 */
[----:B------:R-:W-:-:S03]  /*35ba0*/  LEA.HI.X.SX32 R109, R186, R0, 0x2, P2 ;  /* 0x00000000ba6d7211 */ /* 0x000fc600010f16ff */
[----:B------:R1:W-:Y:S01]  /*35bb0*/  STL.64 [R1+0x1730], R188 ;  /* 0x001730bc01007387 */ /* 0x0003e20000100a00 */
[----:B------:R-:W-:-:S04]  /*35bc0*/  LEA R186, P2, R184, R2, 0x2 ;  /* 0x00000002b8ba7211 */ /* 0x000fc800078410ff */
[----:B------:R-:W-:Y:S02]  /*35bd0*/  LEA.HI.X.SX32 R187, R184, R0, 0x2, P2 ;  /* 0x00000000b8bb7211 */ /* 0x000fe400010f16ff */
[----:B-1----:R-:W-:-:S04]  /*35be0*/  LEA R188, P1, R185, R2, 0x2 ;  /* 0x00000002b9bc7211 */ /* 0x002fc800078210ff */
[----:B------:R-:W-:Y:S01]  /*35bf0*/  LEA.HI.X.SX32 R189, R185, R0, 0x2, P1 ;  /* 0x00000000b9bd7211 */ /* 0x000fe200008f16ff */
[----:B------:R-:W-:Y:S04]  /*35c00*/  STL.64 [R1+0x1728], R108 ;  /* 0x0017286c01007387 */ /* 0x000fe80000100a00 */
[----:B------:R1:W-:Y:S04]  /*35c10*/  STL.64 [R1+0x1720], R188 ;  /* 0x001720bc01007387 */ /* 0x0003e80000100a00 */
[----:B------:R1:W-:Y:S02]  /*35c20*/  STL.64 [R1+0x1718], R186 ;  /* 0x001718ba01007387 */ /* 0x0003e40000100a00 */
[----:B-1----:R-:W-:-:S02]  /*35c30*/  LEA R188, P1, R183, R2, 0x2 ;  /* 0x00000002b7bc7211 */ /* 0x002fc400078210ff */
[C---:B------:R-:W-:Y:S02]  /*35c40*/  LEA R186, P2, R182.reuse, R2, 0x2 ;  /* 0x00000002b6ba7211 */ /* 0x040fe400078410ff */
[-C--:B------:R-:W-:Y:S02]  /*35c50*/  LEA.HI.X.SX32 R189, R183, R0.reuse, 0x2, P1 ;  /* 0x00000000b7bd7211 */ /* 0x080fe400008f16ff */
[----:B------:R-:W-:Y:S02]  /*35c60*/  LEA.HI.X.SX32 R187, R182, R0, 0x2, P2 ;  /* 0x00000000b6bb7211 */ /* 0x000fe400010f16ff */
[CC--:B------:R-:W-:Y:S02]  /*35c70*/  LEA R184, P1, R181.reuse, R2.reuse, 0x2 ;  /* 0x00000002b5b87211 */ /* 0x0c0fe400078210ff */
[----:B------:R-:W-:Y:S02]  /*35c80*/  LEA R182, P2, R180, R2, 0x2 ;  /* 0x00000002b4b67211 */ /* 0x000fe400078410ff */
[----:B------:R-:W-:-:S02]  /*35c90*/  LEA.HI.X.SX32 R185, R181, R0, 0x2, P1 ;  /* 0x00000000b5b97211 */ /* 0x000fc400008f16ff */
[----:B------:R-:W-:Y:S01]  /*35ca0*/  LEA.HI.X.SX32 R183, R180, R0, 0x2, P2 ;  /* 0x00000000b4b77211 */ /* 0x000fe200010f16ff */
[----:B------:R-:W-:Y:S04]  /*35cb0*/  STL.64 [R1+0x1710], R188 ;  /* 0x001710bc01007387 */ /* 0x000fe80000100a00 */
[----:B------:R-:W-:Y:S01]  /*35cc0*/  STL.64 [R1+0x1708], R186 ;  /* 0x001708ba01007387 */ /* 0x000fe20000100a00 */
[----:B------:R-:W-:-:S03]  /*35cd0*/  LEA R180, P2, R178, R2, 0x2 ;  /* 0x00000002b2b47211 */ /* 0x000fc600078410ff */
[----:B------:R-:W-:Y:S04]  /*35ce0*/  STL.64 [R1+0x1700], R184 ;  /* 0x001700b801007387 */ /* 0x000fe80000100a00 */
[----:B------:R1:W-:Y:S01]  /*35cf0*/  STL.64 [R1+0x16f8], R182 ;  /* 0x0016f8b601007387 */ /* 0x0003e20000100a00 */
[----:B------:R-:W-:Y:S02]  /*35d00*/  LEA.HI.X.SX32 R181, R178, R0, 0x2, P2 ;  /* 0x00000000b2b57211 */ /* 0x000fe400010f16ff */
[----:B-1----:R-:W-:-:S04]  /*35d10*/  LEA R182, P1, R179, R2, 0x2 ;  /* 0x00000002b3b67211 */ /* 0x002fc800078210ff */
[----:B------:R-:W-:-:S05]  /*35d20*/  LEA.HI.X.SX32 R183, R179, R0, 0x2, P1 ;  /* 0x00000000b3b77211 */ /* 0x000fca00008f16ff */
[----:B------:R1:W-:Y:S04]  /*35d30*/  STL.64 [R1+0x16f0], R182 ;  /* 0x0016f0b601007387 */ /* 0x0003e80000100a00 */
[----:B------:R2:W-:Y:S01]  /*35d40*/  STL.64 [R1+0x16e8], R180 ;  /* 0x0016e8b401007387 */ /* 0x0005e20000100a00 */
[CC--:B-1----:R-:W-:Y:S02]  /*35d50*/  LEA R182, P1, R177.reuse, R2.reuse, 0x2 ;  /* 0x00000002b1b67211 */ /* 0x0c2fe400078210ff */
[C---:B--2---:R-:W-:Y:S02]  /*35d60*/  LEA R180, P2, R176.reuse, R2, 0x2 ;  /* 0x00000002b0b47211 */ /* 0x044fe400078410ff */
[-C--:B------:R-:W-:Y:S02]  /*35d70*/  LEA.HI.X.SX32 R183, R177, R0.reuse, 0x2, P1 ;  /* 0x00000000b1b77211 */ /* 0x080fe400008f16ff */
[----:B------:R-:W-:-:S02]  /*35d80*/  LEA.HI.X.SX32 R181, R176, R0, 0x2, P2 ;  /* 0x00000000b0b57211 */ /* 0x000fc400010f16ff */
[CC--:B------:R-:W-:Y:S02]  /*35d90*/  LEA R178, P1, R175.reuse, R2.reuse, 0x2 ;  /* 0x00000002afb27211 */ /* 0x0c0fe400078210ff */
[C---:B------:R-:W-:Y:S02]  /*35da0*/  LEA R176, P2, R174.reuse, R2, 0x2 ;  /* 0x00000002aeb07211 */ /* 0x040fe400078410ff */
[-C--:B------:R-:W-:Y:S02]  /*35db0*/  LEA.HI.X.SX32 R179, R175, R0.reuse, 0x2, P1 ;  /* 0x00000000afb37211 */ /* 0x080fe400008f16ff */
[----:B------:R-:W-:Y:S01]  /*35dc0*/  LEA.HI.X.SX32 R177, R174, R0, 0x2, P2 ;  /* 0x00000000aeb17211 */ /* 0x000fe200010f16ff */
[----:B------:R-:W-:Y:S04]  /*35dd0*/  STL.64 [R1+0x16e0], R182 ;  /* 0x0016e0b601007387 */ /* 0x000fe80000100a00 */
[----:B------:R-:W-:Y:S04]  /*35de0*/  STL.64 [R1+0x16d8], R180 ;  /* 0x0016d8b401007387 */ /* 0x000fe80000100a00 */
[----:B------:R1:W-:Y:S04]  /*35df0*/  STL.64 [R1+0x16d0], R178 ;  /* 0x0016d0b201007387 */ /* 0x0003e80000100a00 */
[----:B------:R2:W-:Y:S01]  /*35e00*/  STL.64 [R1+0x16c8], R176 ;  /* 0x0016c8b001007387 */ /* 0x0005e20000100a00 */
[----:B-1----:R-:W-:-:S02]  /*35e10*/  LEA R178, P1, R173, R2, 0x2 ;  /* 0x00000002adb27211 */ /* 0x002fc400078210ff */
[C---:B--2---:R-:W-:Y:S02]  /*35e20*/  LEA R176, P2, R172.reuse, R2, 0x2 ;  /* 0x00000002acb07211 */ /* 0x044fe400078410ff */
[-C--:B------:R-:W-:Y:S02]  /*35e30*/  LEA.HI.X.SX32 R179, R173, R0.reuse, 0x2, P1 ;  /* 0x00000000adb37211 */ /* 0x080fe400008f16ff */
[----:B------:R-:W-:Y:S02]  /*35e40*/  LEA.HI.X.SX32 R177, R172, R0, 0x2, P2 ;  /* 0x00000000acb17211 */ /* 0x000fe400010f16ff */
[CC--:B------:R-:W-:Y:S02]  /*35e50*/  LEA R174, P1, R171.reuse, R2.reuse, 0x2 ;  /* 0x00000002abae7211 */ /* 0x0c0fe400078210ff */
[----:B------:R-:W-:Y:S02]  /*35e60*/  LEA R172, P2, R170, R2, 0x2 ;  /* 0x00000002aaac7211 */ /* 0x000fe400078410ff */
[----:B------:R-:W-:-:S02]  /*35e70*/  LEA.HI.X.SX32 R175, R171, R0, 0x2, P1 ;  /* 0x00000000abaf7211 */ /* 0x000fc400008f16ff */
        /* <DEDUP_REMOVED lines=20> */
[----:B------:R-:W-:-:S03]  /*35fc0*/  LEA.HI.X.SX32 R169, R164, R0, 0x2, P2 ;  /* 0x00000000a4a97211 */ /* 0x000fc600010f16ff */
[----:B------:R-:W-:Y:S01]  /*35fd0*/  STL.64 [R1+0x1680], R170 ;  /* 0x001680aa01007387 */ /* 0x000fe20000100a00 */
[----:B------:R-:W-:-:S03]  /*35fe0*/  LEA R166, P2, R162, R2, 0x2 ;  /* 0x00000002a2a67211 */ /* 0x000fc600078410ff */
[----:B------:R1:W-:Y:S01]  /*35ff0*/  STL.64 [R1+0x1678], R168 ;  /* 0x001678a801007387 */ /* 0x0003e20000100a00 */
[----:B------:R-:W-:Y:S02]  /*36000*/  LEA.HI.X.SX32 R167, R162, R0, 0x2, P2 ;  /* 0x00000000a2a77211 */ /* 0x000fe400010f16ff */
[-C--:B------:R-:W-:Y:S02]  /*36010*/  LEA R162, P2, R160, R2.reuse, 0x2 ;  /* 0x00000002a0a27211 */ /* 0x080fe400078410ff */
[----:B-1----:R-:W-:-:S04]  /*36020*/  LEA R168, P1, R163, R2, 0x2 ;  /* 0x00000002a3a87211 */ /* 0x002fc800078210ff */
[----:B------:R-:W-:Y:S02]  /*36030*/  LEA.HI.X.SX32 R169, R163, R0, 0x2, P1 ;  /* 0x00000000a3a97211 */ /* 0x000fe400008f16ff */
[C---:B------:R-:W-:Y:S02]  /*36040*/  LEA R164, P1, R161.reuse, R2, 0x2 ;  /* 0x00000002a1a47211 */ /* 0x040fe400078210ff */
[-C--:B------:R-:W-:Y:S02]  /*36050*/  LEA.HI.X.SX32 R163, R160, R0.reuse, 0x2, P2 ;  /* 0x00000000a0a37211 */ /* 0x080fe400010f16ff */
        /* <DEDUP_REMOVED lines=8> */
[----:B------:R-:W-:Y:S02]  /*360e0*/  LEA.HI.X.SX32 R163, R159, R0, 0x2, P1 ;  /* 0x000000009fa37211 */ /* 0x000fe400008f16ff */
        /* <DEDUP_REMOVED lines=24> */
[C---:B------:R-:W-:Y:S01]  /*36270*/  LEA R14, P1, R13.reuse, R2, 0x2 ;  /* 0x000000020d0e7211 */ /* 0x040fe200078210ff */
[----:B------:R1:W-:Y:S03]  /*36280*/  STL.64 [R1+0x1610], R152 ;  /* 0x0016109801007387 */ /* 0x0003e60000100a00 */
[----:B------:R-:W-:Y:S01]  /*36290*/  LEA.HI.X.SX32 R15, R13, R0, 0x2, P1 ;  /* 0x000000000d0f7211 */ /* 0x000fe200008f16ff */
[----:B------:R-:W-:Y:S01]  /*362a0*/  STL.64 [R1+0x1608], R154 ;  /* 0x0016089a01007387 */ /* 0x000fe20000100a00 */
[----:B-1----:R-:W-:-:S03]  /*362b0*/  LEA R152, P2, R12, R2, 0x2 ;  /* 0x000000020c987211 */ /* 0x002fc600078410ff */
[----:B------:R1:W-:Y:S01]  /*362c0*/  STL.64 [R1+0x1600], R14 ;  /* 0x0016000e01007387 */ /* 0x0003e20000100a00 */
[----:B------:R-:W-:Y:S02]  /*362d0*/  LEA.HI.X.SX32 R153, R12, R0, 0x2, P2 ;  /* 0x000000000c997211 */ /* 0x000fe400010f16ff */
[----:B------:R-:W-:-:S04]  /*362e0*/  LEA R12, P1, R11, R2, 0x2 ;  /* 0x000000020b0c7211 */ /* 0x000fc800078210ff */
[----:B------:R-:W-:Y:S02]  /*362f0*/  LEA.HI.X.SX32 R13, R11, R0, 0x2, P1 ;  /* 0x000000000b0d7211 */ /* 0x000fe400008f16ff */
[C---:B-1----:R-:W-:Y:S01]  /*36300*/  LEA R14, P2, R10.reuse, R2, 0x2 ;  /* 0x000000020a0e7211 */ /* 0x042fe200078410ff */
[----:B------:R-:W-:Y:S03]  /*36310*/  STL.64 [R1+0x15f8], R152 ;  /* 0x0015f89801007387 */ /* 0x000fe60000100a00 */
        /* <DEDUP_REMOVED lines=12> */
[----:B------:R-:W-:Y:S01]  /*363e0*/  LEA.HI.X.SX32 R11, R208, R0, 0x2, P2 ;  /* 0x00000000d00b7211 */ /* 0x000fe200010f16ff */
[----:B------:R1:W-:Y:S04]  /*363f0*/  STL.64 [R1+0x15d0], R8 ;  /* 0x0015d00801007387 */ /* 0x0003e80000100a00 */
[----:B------:R2:W-:Y:S01]  /*36400*/  STL.64 [R1+0x15c8], R10 ;  /* 0x0015c80a01007387 */ /* 0x0005e20000100a00 */
[----:B-1----:R-:W-:-:S02]  /*36410*/  LEA R8, P2, R210, R2, 0x2 ;  /* 0x00000002d2087211 */ /* 0x002fc400078410ff */
[C---:B--2---:R-:W-:Y:S02]  /*36420*/  LEA R10, P1, R211.reuse, R2, 0x2 ;  /* 0x00000002d30a7211 */ /* 0x044fe400078210ff */
[-C--:B------:R-:W-:Y:S02]  /*36430*/  LEA.HI.X.SX32 R9, R210, R0.reuse, 0x2, P2 ;  /* 0x00000000d2097211 */ /* 0x080fe400010f16ff */
[----:B------:R-:W-:-:S05]  /*36440*/  LEA.HI.X.SX32 R11, R211, R0, 0x2, P1 ;  /* 0x00000000d30b7211 */ /* 0x000fca00008f16ff */
[----:B------:R1:W-:Y:S04]  /*36450*/  STL.64 [R1+0x15c0], R10 ;  /* 0x0015c00a01007387 */ /* 0x0003e80000100a00 */
[----:B------:R2:W-:Y:S01]  /*36460*/  STL.64 [R1+0x15b8], R8 ;  /* 0x0015b80801007387 */ /* 0x0005e20000100a00 */
[CC--:B-1----:R-:W-:Y:S02]  /*36470*/  LEA R10, P1, R213.reuse, R2.reuse, 0x2 ;  /* 0x00000002d50a7211 */ /* 0x0c2fe400078210ff */
[C---:B--2---:R-:W-:Y:S02]  /*36480*/  LEA R8, P2, R212.reuse, R2, 0x2 ;  /* 0x00000002d4087211 */ /* 0x044fe400078410ff */
[-C--:B------:R-:W-:Y:S02]  /*36490*/  LEA.HI.X.SX32 R11, R213, R0.reuse, 0x2, P1 ;  /* 0x00000000d50b7211 */ /* 0x080fe400008f16ff */
[----:B------:R-:W-:-:S03]  /*364a0*/  LEA.HI.X.SX32 R9, R212, R0, 0x2, P2 ;  /* 0x00000000d4097211 */ /* 0x000fc600010f16ff */
        /* <DEDUP_REMOVED lines=53> */
[----:B------:R-:W-:Y:S01]  /*36800*/  LEA.HI.X.SX32 R9, R230, R0, 0x2, P2 ;  /* 0x00000000e6097211 */ /* 0x000fe200010f16ff */
[----:B------:R-:W-:-:S02]  /*36810*/  IMAD.MOV.U32 R199, RZ, RZ, R110 ;  /* 0x000000ffffc77224 */ /* 0x000fc400078e006e */
[----:B------:R1:W-:Y:S01]  /*36820*/  STL.64 [R1+0x1518], R10 ;  /* 0x0015180a01007387 */ /* 0x0003e20000100a00 */
[----:B------:R-:W-:-:S03]  /*36830*/  IMAD.MOV.U32 R198, RZ, RZ, R106 ;  /* 0x000000ffffc67224 */ /* 0x000fc600078e006a */
[----:B------:R2:W-:Y:S01]  /*36840*/  STL.64 [R1+0x1520], R8 ;  /* 0x0015200801007387 */ /* 0x0005e20000100a00 */
[----:B------:R-:W-:Y:S01]  /*36850*/  IMAD.MOV.U32 R196, RZ, RZ, R199 ;  /* 0x000000ffffc47224 */ /* 0x000fe200078e00c7 */
[CC--:B-1----:R-:W-:Y:S02]  /*36860*/  LEA R10, P1, R233.reuse, R2.reuse, 0x2 ;  /* 0x00000002e90a7211 */ /* 0x0c2fe400078210ff */
[C---:B--2---:R-:W-:Y:S02]  /*36870*/  LEA R8, P2, R232.reuse, R2, 0x2 ;  /* 0x00000002e8087211 */ /* 0x044fe400078410ff */
[-C--:B------:R-:W-:Y:S01]  /*36880*/  LEA.HI.X.SX32 R11, R233, R0.reuse, 0x2, P1 ;  /* 0x00000000e90b7211 */ /* 0x080fe200008f16ff */
[----:B------:R-:W-:Y:S01]  /*36890*/  IMAD.MOV.U32 R194, RZ, RZ, R196 ;  /* 0x000000ffffc27224 */ /* 0x000fe200078e00c4 */
[----:B------:R-:W-:Y:S01]  /*368a0*/  LEA.HI.X.SX32 R9, R232, R0, 0x2, P2 ;  /* 0x00000000e8097211 */ /* 0x000fe200010f16ff */
[----:B------:R-:W-:Y:S02]  /*368b0*/  IMAD.MOV.U32 R197, RZ, RZ, R105 ;  /* 0x000000ffffc57224 */ /* 0x000fe400078e0069 */
[----:B------:R-:W-:Y:S01]  /*368c0*/  IMAD.MOV.U32 R196, RZ, RZ, R198 ;  /* 0x000000ffffc47224 */ /* 0x000fe200078e00c6 */
[----:B------:R1:W-:Y:S01]  /*368d0*/  STL.64 [R1+0x1510], R10 ;  /* 0x0015100a01007387 */ /* 0x0003e20000100a00 */
[----:B------:R-:W-:-:S02]  /*368e0*/  IMAD.MOV.U32 R199, RZ, RZ, R107 ;  /* 0x000000ffffc77224 */ /* 0x000fc400078e006b */
[----:B------:R-:W-:Y:S01]  /*368f0*/  IMAD.MOV.U32 R198, RZ, RZ, R200 ;  /* 0x000000ffffc67224 */ /* 0x000fe200078e00c8 */
[----:B------:R2:W-:Y:S01]  /*36900*/  STL.64 [R1+0x1508], R8 ;  /* 0x0015080801007387 */ /* 0x0005e20000100a00 */
[----:B------:R-:W-:Y:S02]  /*36910*/  IMAD.MOV.U32 R205, RZ, RZ, R114 ;  /* 0x000000ffffcd7224 */ /* 0x000fe400078e0072 */
[----:B------:R-:W-:Y:S02]  /*36920*/  IMAD.MOV.U32 R195, RZ, RZ, R197 ;  /* 0x000000ffffc37224 */ /* 0x000fe400078e00c5 */
[----:B------:R-:W-:Y:S01]  /*36930*/  IMAD.MOV.U32 R192, RZ, RZ, R194 ;  /* 0x000000ffffc07224 */ /* 0x000fe200078e00c2 */
[CC--:B-1----:R-:W-:Y:S01]  /*36940*/  LEA R10, P1, R235.reuse, R2.reuse, 0x2 ;  /* 0x00000002eb0a7211 */ /* 0x0c2fe200078210ff */
[----:B------:R-:W-:Y:S02]  /*36950*/  IMAD.MOV.U32 R197, RZ, RZ, R199 ;  /* 0x000000ffffc57224 */ /* 0x000fe400078e00c7 */
[----:B------:R-:W-:Y:S01]  /*36960*/  IMAD.MOV.U32 R194, RZ, RZ, R198 ;  /* 0x000000ffffc27224 */ /* 0x000fe200078e00c6 */
[C---:B--2---:R-:W-:Y:S01]  /*36970*/  LEA R8, P2, R234.reuse, R2, 0x2 ;  /* 0x00000002ea087211 */ /* 0x044fe200078410ff */
[----:B------:R-:W-:Y:S01]  /*36980*/  IMAD.MOV.U32 R199, RZ, RZ, R202 ;  /* 0x000000ffffc77224 */ /* 0x000fe200078e00ca */
[-C--:B------:R-:W-:Y:S01]  /*36990*/  LEA.HI.X.SX32 R11, R235, R0.reuse, 0x2, P1 ;  /* 0x00000000eb0b7211 */ /* 0x080fe200008f16ff */
[----:B------:R-:W-:Y:S01]  /*369a0*/  IMAD.MOV.U32 R200, RZ, RZ, R205 ;  /* 0x000000ffffc87224 */ /* 0x000fe200078e00cd */
[----:B------:R-:W-:Y:S01]  /*369b0*/  LEA.HI.X.SX32 R9, R234, R0, 0x2, P2 ;  /* 0x00000000ea097211 */ /* 0x000fe200010f16ff */
[----:B------:R-:W-:-:S02]  /*369c0*/  IMAD.MOV.U32 R202, RZ, RZ, R103 ;  /* 0x000000ffffca7224 */ /* 0x000fc400078e0067 */
[----:B------:R-:W-:Y:S02]  /*369d0*/  IMAD.MOV.U32 R193, RZ, RZ, R197 ;  /* 0x000000ffffc17224 */ /* 0x000fe400078e00c5 */
[----:B------:R-:W-:Y:S01]  /*369e0*/  IMAD.MOV.U32 R191, RZ, RZ, R194 ;  /* 0x000000ffffbf7224 */ /* 0x000fe200078e00c2 */
[----:B------:R1:W-:Y:S01]  /*369f0*/  STL.64 [R1+0x1500], R10 ;  /* 0x0015000a01007387 */ /* 0x0003e20000100a00 */
[----:B------:R-:W-:Y:S02]  /*36a00*/  IMAD.MOV.U32 R197, RZ, RZ, R199 ;  /* 0x000000ffffc57224 */ /* 0x000fe400078e00c7 */
[----:B------:R-:W-:Y:S02]  /*36a10*/  IMAD.MOV.U32 R198, RZ, RZ, R200 ;  /* 0x000000ffffc67224 */ /* 0x000fe400078e00c8 */
[----:B------:R-:W-:Y:S01]  /*36a20*/  IMAD.MOV.U32 R199, RZ, RZ, R202 ;  /* 0x000000ffffc77224 */ /* 0x000fe200078e00ca */
[----:B------:R2:W-:Y:S01]  /*36a30*/  STL.64 [R1+0x14f8], R8 ;  /* 0x0014f80801007387 */ /* 0x0005e20000100a00 */
[----:B------:R-:W-:-:S02]  /*36a40*/  IMAD.MOV.U32 R190, RZ, RZ, R193 ;  /* 0x000000ffffbe7224 */ /* 0x000fc400078e00c1 */
[----:B------:R-:W-:Y:S01]  /*36a50*/  IMAD.MOV.U32 R189, RZ, RZ, R191 ;  /* 0x000000ffffbd7224 */ /* 0x000fe200078e00bf */
[C---:B-1----:R-:W-:Y:S01]  /*36a60*/  LEA R10, P1, R237.reuse, R2, 0x2 ;  /* 0x00000002ed0a7211 */ /* 0x042fe200078210ff */
[----:B------:R-:W-:Y:S02]  /*36a70*/  IMAD.MOV.U32 R194, RZ, RZ, R197 ;  /* 0x000000ffffc27224 */ /* 0x000fe400078e00c5 */
[----:B------:R-:W-:Y:S01]  /*36a80*/  IMAD.MOV.U32 R193, RZ, RZ, R198 ;  /* 0x000000ffffc17224 */ /* 0x000fe200078e00c6 */
[----:B------:R-:W-:Y:S01]  /*36a90*/  LEA.HI.X.SX32 R11, R237, R0, 0x2, P1 ;  /* 0x00000000ed0b7211 */ /* 0x000fe200008f16ff */
[----:B------:R-:W-:Y:S01]  /*36aa0*/  IMAD.MOV.U32 R197, RZ, RZ, R199 ;  /* 0x000000ffffc57224 */ /* 0x000fe200078e00c7 */
[C---:B--2---:R-:W-:Y:S01]  /*36ab0*/  LEA R8, P2, R236.reuse, R2, 0x2 ;  /* 0x00000002ec087211 */ /* 0x044fe200078410ff */
[----:B------:R-:W-:Y:S02]  /*36ac0*/  IMAD.MOV.U32 R188, RZ, RZ, R189 ;  /* 0x000000ffffbc7224 */ /* 0x000fe400078e00bd */
[----:B------:R-:W-:Y:S01]  /*36ad0*/  IMAD.MOV.U32 R191, RZ, RZ, R193 ;  /* 0x000000ffffbf7224 */ /* 0x000fe200078e00c1 */
[----:B------:R-:W-:Y:S01]  /*36ae0*/  LEA.HI.X.SX32 R9, R236, R0, 0x2, P2 ;  /* 0x00000000ec097211 */ /* 0x000fe200010f16ff */
        /* <DEDUP_REMOVED lines=9> */
[----:B------:R-:W-:Y:S01]  /*36b80*/  IMAD.MOV.U32 R186, RZ, RZ, R187 ;  /* 0x000000ffffba7224 */ /* 0x000fe200078e00bb */
[C---:B--2---:R-:W-:Y:S01]  /*36b90*/  LEA R8, P2, R238.reuse, R2, 0x2 ;  /* 0x00000002ee087211 */ /* 0x044fe200078410ff */
[----:B------:R-:W-:Y:S01]  /*36ba0*/  IMAD.MOV.U32 R188, RZ, RZ, R191 ;  /* 0x000000ffffbc7224 */ /* 0x000fe200078e00bf */
[-C--:B------:R-:W-:Y:S01]  /*36bb0*/  LEA.HI.X.SX32 R11, R239, R0.reuse, 0x2, P1 ;  /* 0x00000000ef0b7211 */ /* 0x080fe200008f16ff */
[----:B------:R-:W-:Y:S01]  /*36bc0*/  IMAD.MOV.U32 R184, RZ, RZ, R185 ;  /* 0x000000ffffb87224 */ /* 0x000fe200078e00b9 */
[----:B------:R-:W-:Y:S01]  /*36bd0*/  LEA.HI.X.SX32 R9, R238, R0, 0x2, P2 ;  /* 0x00000000ee097211 */ /* 0x000fe200010f16ff */
[----:B------:R-:W-:-:S02]  /*36be0*/  IMAD.MOV.U32 R198, RZ, RZ, R200 ;  /* 0x000000ffffc67224 */ /* 0x000fc400078e00c8 */
[----:B------:R-:W-:Y:S01]  /*36bf0*/  IMAD.MOV.U32 R185, RZ, RZ, R186 ;  /* 0x000000ffffb97224 */ /* 0x000fe200078e00ba */
[----:B------:R1:W-:Y:S01]  /*36c00*/  STL.64 [R1+0x14e0], R10 ;  /* 0x0014e00a01007387 */ /* 0x0003e20000100a00 */
[----:B------:R-:W-:Y:S02]  /*36c10*/  IMAD.MOV.U32 R186, RZ, RZ, R91 ;  /* 0x000000ffffba7224 */ /* 0x000fe400078e005b */
[----:B------:R-:W-:Y:S01]  /*36c20*/  IMAD.MOV.U32 R187, RZ, RZ, R188 ;  /* 0x000000ffffbb7224 */ /* 0x000fe200078e00bc */
[----:B------:R2:W-:Y:S01]  /*36c30*/  STL.64 [R1+0x14d8], R8 ;  /* 0x0014d80801007387 */ /* 0x0005e20000100a00 */
[----:B------:R-:W-:Y:S02]  /*36c40*/  IMAD.MOV.U32 R183, RZ, RZ, R184 ;  /* 0x000000ffffb77224 */ /* 0x000fe400078e00b8 */
[----:B------:R-:W-:Y:S02]  /*36c50*/  IMAD.MOV.U32 R197, RZ, RZ, R198 ;  /* 0x000000ffffc57224 */ /* 0x000fe400078e00c6 */
[----:B------:R-:W-:Y:S01]  /*36c60*/  IMAD.MOV.U32 R184, RZ, RZ, R185 ;  /* 0x000000ffffb87224 */ /* 0x000fe200078e00b9 */
[----:B-1----:R-:W-:Y:S01]  /*36c70*/  LEA R10, P1, R241, R2, 0x2 ;  /* 0x00000002f10a7211 */ /* 0x002fe200078210ff */
[----:B------:R-:W-:-:S02]  /*36c80*/  IMAD.MOV.U32 R185, RZ, RZ, R186 ;  /* 0x000000ffffb97224 */ /* 0x000fc400078e00ba */
[----:B------:R-:W-:Y:S01]  /*36c90*/  IMAD.MOV.U32 R186, RZ, RZ, R187 ;  /* 0x000000ffffba7224 */ /* 0x000fe200078e00bb */
[C---:B--2---:R-:W-:Y:S01]  /*36ca0*/  LEA R8, P2, R240.reuse, R2, 0x2 ;  /* 0x00000002f0087211 */ /* 0x044fe200078410ff */
[----:B------:R-:W-:Y:S01]  /*36cb0*/  IMAD.MOV.U32 R187, RZ, RZ, R189 ;  /* 0x000000ffffbb7224 */ /* 0x000fe200078e00bd */
[-C--:B------:R-:W-:Y:S01]  /*36cc0*/  LEA.HI.X.SX32 R11, R241, R0.reuse, 0x2, P1 ;  /* 0x00000000f10b7211 */ /* 0x080fe200008f16ff */
[----:B------:R-:W-:Y:S01]  /*36cd0*/  IMAD.MOV.U32 R193, RZ, RZ, R197 ;  /* 0x000000ffffc17224 */ /* 0x000fe200078e00c5 */
[----:B------:R-:W-:Y:S01]  /*36ce0*/  LEA.HI.X.SX32 R9, R240, R0, 0x2, P2 ;  /* 0x00000000f0097211 */ /* 0x000fe200010f16ff */
[----:B------:R-:W-:Y:S02]  /*36cf0*/  IMAD.MOV.U32 R182, RZ, RZ, R183 ;  /* 0x000000ffffb67224 */ /* 0x000fe400078e00b7 */
[----:B------:R-:W-:Y:S02]  /*36d00*/  IMAD.MOV.U32 R205, RZ, RZ, R104 ;  /* 0x000000ffffcd7224 */ /* 0x000fe400078e0068 */
        /* <DEDUP_REMOVED lines=18> */
[----:B------:R-:W-:Y:S01]  /*36e30*/  IMAD.MOV.U32 R200, RZ, RZ, R203 ;  /* 0x000000ffffc87224 */ /* 0x000fe200078e00cb */
[----:B------:R1:W-:Y:S01]  /*36e40*/  STL.64 [R1+0x14c0], R10 ;  /* 0x0014c00a01007387 */ /* 0x0003e20000100a00 */
[----:B------:R-:W-:-:S02]  /*36e50*/  IMAD.MOV.U32 R181, RZ, RZ, R187 ;  /* 0x000000ffffb57224 */ /* 0x000fc400078e00bb */
        /* <DEDUP_REMOVED lines=8> */
[----:B------:R-:W-:Y:S02]  /*36ee0*/  IMAD.MOV.U32 R195, RZ, RZ, R94 ;  /* 0x000000ffffc37224 */ /* 0x000fe400078e005e */
[----:B------:R-:W-:Y:S01]  /*36ef0*/  IMAD.MOV.U32 R180, RZ, RZ, R181 ;  /* 0x000000ffffb47224 */ /* 0x000fe200078e00b5 */
[C---:B--2---:R-:W-:Y:S01]  /*36f00*/  LEA R8, P2, R244.reuse, R2, 0x2 ;  /* 0x00000002f4087211 */ /* 0x044fe200078410ff */
[----:B------:R-:W-:Y:S01]  /*36f10*/  IMAD.MOV.U32 R200, RZ, RZ, R203 ;  /* 0x000000ffffc87224 */ /* 0x000fe200078e00cb */
[-C--:B------:R-:W-:Y:S01]  /*36f20*/  LEA.HI.X.SX32 R11, R245, R0.reuse, 0x2, P1 ;  /* 0x00000000f50b7211 */ /* 0x080fe200008f16ff */
[----:B------:R-:W-:Y:S02]  /*36f30*/  IMAD.MOV.U32 R181, RZ, RZ, R182 ;  /* 0x000000ffffb57224 */ /* 0x000fe400078e00b6 */
[----:B------:R-:W-:Y:S02]  /*36f40*/  IMAD.MOV.U32 R203, RZ, RZ, R204 ;  /* 0x000000ffffcb7224 */ /* 0x000fe400078e00cc */
[----:B------:R-:W-:Y:S01]  /*36f50*/  IMAD.MOV.U32 R182, RZ, RZ, R183 ;  /* 0x000000ffffb67224 */ /* 0x000fe200078e00b7 */
[----:B------:R-:W-:Y:S01]  /*36f60*/  LEA.HI.X.SX32 R9, R244, R0, 0x2, P2 ;  /* 0x00000000f4097211 */ /* 0x000fe200010f16ff */
[----:B------:R-:W-:-:S02]  /*36f70*/  IMAD.MOV.U32 R183, RZ, RZ, R184 ;  /* 0x000000ffffb77224 */ /* 0x000fc400078e00b8 */
[----:B------:R-:W-:Y:S02]  /*36f80*/  IMAD.MOV.U32 R184, RZ, RZ, R195 ;  /* 0x000000ffffb87224 */ /* 0x000fe400078e00c3 */
[----:B------:R-:W-:Y:S02]  /*36f90*/  IMAD.MOV.U32 R195, RZ, RZ, R57 ;  /* 0x000000ffffc37224 */ /* 0x000fe400078e0039 */
[----:B------:R-:W-:Y:S01]  /*36fa0*/  IMAD.MOV.U32 R197, RZ, RZ, R203 ;  /* 0x000000ffffc57224 */ /* 0x000fe200078e00cb */
[----:B------:R-:W2:Y:S01]  /*36fb0*/  LDL.LU R57, [R1+0x1a10] ;  /* 0x001a100001397983 */ /* 0x000ea20000300800 */
[----:B------:R-:W-:-:S03]  /*36fc0*/  IMAD.MOV.U32 R203, RZ, RZ, R97 ;  /* 0x000000ffffcb7224 */ /* 0x000fc600078e0061 */
[----:B------:R1:W-:Y:S01]  /*36fd0*/  STL.64 [R1+0x14b0], R10 ;  /* 0x0014b00a01007387 */ /* 0x0003e20000100a00 */
[----:B------:R-:W-:Y:S02]  /*36fe0*/  IMAD.MOV.U32 R176, RZ, RZ, R180 ;  /* 0x000000ffffb07224 */ /* 0x000fe400078e00b4 */
[----:B------:R-:W-:Y:S01]  /*36ff0*/  IMAD.MOV.U32 R180, RZ, RZ, R181 ;  /* 0x000000ffffb47224 */ /* 0x000fe200078e00b5 */
[----:B------:R3:W-:Y:S01]  /*37000*/  STL.64 [R1+0x14a8], R8 ;  /* 0x0014a80801007387 */ /* 0x0007e20000100a00 */
[----:B------:R-:W-:Y:S02]  /*37010*/  IMAD.MOV.U32 R191, RZ, RZ, R203 ;  /* 0x000000ffffbf7224 */ /* 0x000fe400078e00cb */
[----:B------:R-:W-:Y:S01]  /*37020*/  IMAD.MOV.U32 R181, RZ, RZ, R182 ;  /* 0x000000ffffb57224 */ /* 0x000fe200078e00b6 */
[CC--:B-1----:R-:W-:Y:S01]  /*37030*/  LEA R10, P1, R247.reuse, R2.reuse, 0x2 ;  /* 0x00000002f70a7211 */ /* 0x0c2fe200078210ff */
[----:B------:R-:W-:Y:S01]  /*37040*/  IMAD.MOV.U32 R203, RZ, RZ, R96 ;  /* 0x000000ffffcb7224 */ /* 0x000fe200078e0060 */
[C---:B---3--:R-:W-:Y:S01]  /*37050*/  LEA R8, P2, R246.reuse, R2, 0x2 ;  /* 0x00000002f6087211 */ /* 0x048fe200078410ff */
        /* <DEDUP_REMOVED lines=8> */
[----:B------:R-:W-:Y:S02]  /*370e0*/  IMAD.MOV.U32 R203, RZ, RZ, R59 ;  /* 0x000000ffffcb7224 */ /* 0x000fe400078e003b */
[----:B------:R-:W3:Y:S01]  /*370f0*/  LDL.LU R59, [R1+0x1a0c] ;  /* 0x001a0c00013b7983 */ /* 0x000ee20000300800 */
[----:B------:R-:W-:-:S03]  /*37100*/  IMAD.MOV.U32 R193, RZ, RZ, R197 ;  /* 0x000000ffffc17224 */ /* 0x000fc600078e00c5 */
[----:B------:R4:W-:Y:S01]  /*37110*/  STL.64 [R1+0x1498], R8 ;  /* 0x0014980801007387 */ /* 0x0009e20000100a00 */
[C---:B-1----:R-:W-:Y:S01]  /*37120*/  LEA R10, P1, R249.reuse, R2, 0x2 ;  /* 0x00000002f90a7211 */ /* 0x042fe200078210ff */
[----:B------:R-:W-:Y:S02]  /*37130*/  IMAD.MOV.U32 R197, RZ, RZ, R200 ;  /* 0x000000ffffc57224 */ /* 0x000fe400078e00c8 */
[----:B------:R-:W-:Y:S01]  /*37140*/  IMAD.MOV.U32 R177, RZ, RZ, R180 ;  /* 0x000000ffffb17224 */ /* 0x000fe200078e00b4 */
[----:B------:R-:W-:Y:S01]  /*37150*/  LEA.HI.X.SX32 R11, R249, R0, 0x2, P1 ;  /* 0x00000000f90b7211 */ /* 0x000fe200008f16ff */
[----:B------:R-:W-:Y:S01]  /*37160*/  IMAD.MOV.U32 R180, RZ, RZ, R181 ;  /* 0x000000ffffb47224 */ /* 0x000fe200078e00b5 */
[----:B----4-:R-:W-:Y:S01]  /*37170*/  LEA R8, P2, R248, R2, 0x2 ;  /* 0x00000002f8087211 */ /* 0x010fe200078410ff */
[----:B------:R-:W-:-:S03]  /*37180*/  IMAD.MOV.U32 R181, RZ, RZ, R182 ;  /* 0x000000ffffb57224 */ /* 0x000fc600078e00b6 */
[----:B------:R-:W-:Y:S01]  /*37190*/  LEA.HI.X.SX32 R9, R248, R0, 0x2, P2 ;  /* 0x00000000f8097211 */ /* 0x000fe200010f16ff */
[----:B------:R-:W-:Y:S02]  /*371a0*/  IMAD.MOV.U32 R187, RZ, RZ, R197 ;  /* 0x000000ffffbb7224 */ /* 0x000fe400078e00c5 */
[----:B------:R-:W-:Y:S01]  /*371b0*/  IMAD.MOV.U32 R182, RZ, RZ, R183 ;  /* 0x000000ffffb67224 */ /* 0x000fe200078e00b7 */
[----:B------:R-:W-:Y:S01]  /*371c0*/  STL.64 [R1+0x1490], R10 ;  /* 0x0014900a01007387 */ /* 0x000fe20000100a00 */
[----:B------:R-:W-:Y:S02]  /*371d0*/  IMAD.MOV.U32 R188, RZ, RZ, R191 ;  /* 0x000000ffffbc7224 */ /* 0x000fe400078e00bf */
[----:B------:R-:W-:Y:S01]  /*371e0*/  IMAD.MOV.U32 R183, RZ, RZ, R184 ;  /* 0x000000ffffb77224 */ /* 0x000fe200078e00b8 */
[----:B------:R1:W-:Y:S01]  /*371f0*/  STL.64 [R1+0x1488], R8 ;  /* 0x0014880801007387 */ /* 0x0003e20000100a00 */
[----:B------:R-:W-:Y:S01]  /*37200*/  IMAD.MOV.U32 R189, RZ, RZ, R194 ;  /* 0x000000ffffbd7224 */ /* 0x000fe200078e00c2 */
[----:B------:R-:W-:Y:S01]  /*37210*/  LEA R170, P1, R251, R2, 0x2 ;  /* 0x00000002fbaa7211 */ /* 0x000fe200078210ff */
[----:B------:R-:W-:-:S02]  /*37220*/  IMAD.MOV.U32 R184, RZ, RZ, R185 ;  /* 0x000000ffffb87224 */ /* 0x000fc400078e00b9 */
[----:B------:R-:W-:Y:S02]  /*37230*/  IMAD.MOV.U32 R185, RZ, RZ, R186 ;  /* 0x000000ffffb97224 */ /* 0x000fe400078e00ba */
[----:B------:R-:W-:Y:S02]  /*37240*/  IMAD.MOV.U32 R186, RZ, RZ, R187 ;  /* 0x000000ffffba7224 */ /* 0x000fe400078e00bb */
[----:B------:R-:W-:Y:S01]  /*37250*/  IMAD.MOV.U32 R187, RZ, RZ, R188 ;  /* 0x000000ffffbb7224 */ /* 0x000fe200078e00bc */
[C---:B-1----:R-:W-:Y:S01]  /*37260*/  LEA R8, P2, R250.reuse, R2, 0x2 ;  /* 0x00000002fa087211 */ /* 0x042fe200078410ff */
        /* <DEDUP_REMOVED lines=9> */
[----:B------:R-:W-:Y:S01]  /*37300*/  IMAD.MOV.U32 R151, RZ, RZ, R22 ;  /* 0x000000ffff977224 */ /* 0x000fe200078e0016 */
[----:B------:R4:W-:Y:S01]  /*37310*/  STL.64 [R1+0x1478], R8 ;  /* 0x0014780801007387 */ /* 0x0009e20000100a00 */
[----:B------:R-:W-:-:S03]  /*37320*/  IMAD.MOV.U32 R22, RZ, RZ, R21 ;  /* 0x000000ffff167224 */ /* 0x000fc600078e0015 */
[----:B------:R-:W2:Y:S01]  /*37330*/  LDL.LU R21, [R1+0x41c] ;  /* 0x00041c0001157983 */ /* 0x000ea20000300800 */
[----:B-1----:R-:W-:-:S04]  /*37340*/  LEA R170, P1, R180, R2, 0x2 ;  /* 0x00000002b4aa7211 */ /* 0x002fc800078210ff */
[----:B------:R-:W-:Y:S01]  /*37350*/  LEA.HI.X.SX32 R171, R180, R0, 0x2, P1 ;  /* 0x00000000b4ab7211 */ /* 0x000fe200008f16ff */
        /* <DEDUP_REMOVED lines=8> */
[----:B------:R-:W-:Y:S01]  /*373e0*/  MOV R187, R188 ;  /* 0x000000bc00bb7202 */ /* 0x000fe20000000f00 */
[----:B------:R-:W-:Y:S02]  /*373f0*/  IMAD.MOV.U32 R191, RZ, RZ, R192 ;  /* 0x000000ffffbf7224 */ /* 0x000fe400078e00c0 */
[----:B------:R-:W-:Y:S01]  /*37400*/  IMAD.MOV.U32 R181, RZ, RZ, R182 ;  /* 0x000000ffffb57224 */ /* 0x000fe200078e00b6 */
[----:B------:R-:W-:Y:S01]  /*37410*/  LEA R172, P1, R179, R2, 0x2 ;  /* 0x00000002b3ac7211 */ /* 0x000fe200078210ff */
[----:B------:R-:W-:Y:S02]  /*37420*/  IMAD.MOV.U32 R192, RZ, RZ, R95 ;  /* 0x000000ffffc07224 */ /* 0x000fe400078e005f */
[----:B------:R-:W-:-:S02]  /*37430*/  IMAD.MOV.U32 R182, RZ, RZ, R183 ;  /* 0x000000ffffb67224 */ /* 0x000fc400078e00b7 */
[----:B------:R-:W-:Y:S02]  /*37440*/  IMAD.MOV.U32 R188, RZ, RZ, R189 ;  /* 0x000000ffffbc7224 */ /* 0x000fe400078e00bd */
[----:B------:R-:W-:Y:S02]  /*37450*/  IMAD.MOV.U32 R183, RZ, RZ, R184 ;  /* 0x000000ffffb77224 */ /* 0x000fe400078e00b8 */
[----:B------:R-:W-:Y:S02]  /*37460*/  IMAD.MOV.U32 R189, RZ, RZ, R190 ;  /* 0x000000ffffbd7224 */ /* 0x000fe400078e00be */
[----:B------:R-:W-:Y:S01]  /*37470*/  IMAD.MOV.U32 R184, RZ, RZ, R185 ;  /* 0x000000ffffb87224 */ /* 0x000fe200078e00b9 */
[----:B----4-:R-:W-:Y:S01]  /*37480*/  LEA R8, P2, R252, R2, 0x2 ;  /* 0x00000002fc087211 */ /* 0x010fe200078410ff */
[----:B------:R-:W-:Y:S02]  /*37490*/  IMAD.MOV.U32 R190, RZ, RZ, R191 ;  /* 0x000000ffffbe7224 */ /* 0x000fe400078e00bf */
[----:B------:R-:W-:Y:S01]  /*374a0*/  IMAD.MOV.U32 R185, RZ, RZ, R186 ;  /* 0x000000ffffb97224 */ /* 0x000fe200078e00ba */
[----:B------:R-:W-:Y:S01]  /*374b0*/  LEA.HI.X.SX32 R173, R179, R0, 0x2, P1 ;  /* 0x00000000b3ad7211 */ /* 0x000fe200008f16ff */
[----:B------:R-:W-:-:S02]  /*374c0*/  IMAD.MOV.U32 R191, RZ, RZ, R192 ;  /* 0x000000ffffbf7224 */ /* 0x000fc400078e00c0 */
[----:B------:R-:W-:Y:S02]  /*374d0*/  IMAD.MOV.U32 R186, RZ, RZ, R187 ;  /* 0x000000ffffba7224 */ /* 0x000fe400078e00bb */
[----:B------:R-:W-:Y:S02]  /*374e0*/  IMAD.MOV.U32 R187, RZ, RZ, R188 ;  /* 0x000000ffffbb7224 */ /* 0x000fe400078e00bc */
[----:B------:R-:W-:Y:S02]  /*374f0*/  IMAD.MOV.U32 R206, RZ, RZ, R111 ;  /* 0x000000ffffce7224 */ /* 0x000fe400078e006f */
[----:B------:R-:W-:Y:S02]  /*37500*/  IMAD.MOV.U32 R188, RZ, RZ, R189 ;  /* 0x000000ffffbc7224 */ /* 0x000fe400078e00bd */
[----:B------:R-:W-:Y:S01]  /*37510*/  IMAD.MOV.U32 R179, RZ, RZ, R183 ;  /* 0x000000ffffb37224 */ /* 0x000fe200078e00b7 */
[----:B------:R1:W-:Y:S01]  /*37520*/  STL.64 [R1+0x1470], R170 ;  /* 0x001470aa01007387 */ /* 0x0003e20000100a00 */
[----:B------:R-:W-:Y:S01]  /*37530*/  IMAD.MOV.U32 R189, RZ, RZ, R190 ;  /* 0x000000ffffbd7224 */ /* 0x000fe200078e00be */
[----:B------:R-:W-:Y:S01]  /*37540*/  LEA.HI.X.SX32 R9, R252, R0, 0x2, P2 ;  /* 0x00000000fc097211 */ /* 0x000fe200010f16ff */
[----:B------:R-:W-:-:S02]  /*37550*/  IMAD.MOV.U32 R183, RZ, RZ, R184 ;  /* 0x000000ffffb77224 */ /* 0x000fc400078e00b8 */
[----:B------:R-:W-:Y:S02]  /*37560*/  IMAD.MOV.U32 R190, RZ, RZ, R191 ;  /* 0x000000ffffbe7224 */ /* 0x000fe400078e00bf */
[----:B------:R-:W-:Y:S02]  /*37570*/  IMAD.MOV.U32 R184, RZ, RZ, R185 ;  /* 0x000000ffffb87224 */ /* 0x000fe400078e00b9 */
[----:B------:R-:W-:Y:S02]  /*37580*/  IMAD.MOV.U32 R192, RZ, RZ, R60 ;  /* 0x000000ffffc07224 */ /* 0x000fe400078e003c */
[----:B------:R-:W-:Y:S01]  /*37590*/  IMAD.MOV.U32 R185, RZ, RZ, R186 ;  /* 0x000000ffffb97224 */ /* 0x000fe200078e00ba */
[----:B-1----:R-:W-:Y:S01]  /*375a0*/  LEA R170, P2, R178, R2, 0x2 ;  /* 0x00000002b2aa7211 */ /* 0x002fe200078410ff */
[----:B------:R-:W-:Y:S01]  /*375b0*/  IMAD.MOV.U32 R194, RZ, RZ, R206 ;  /* 0x000000ffffc27224 */ /* 0x000fe200078e00ce */
[----:B------:R-:W4:Y:S01]  /*375c0*/  LDL.LU R60, [R1+0x1a08] ;  /* 0x001a0800013c7983 */ /* 0x000f220000300800 */
[----:B------:R-:W-:-:S02]  /*375d0*/  IMAD.MOV.U32 R186, RZ, RZ, R187 ;  /* 0x000000ffffba7224 */ /* 0x000fc400078e00bb */
[----:B------:R-:W-:Y:S01]  /*375e0*/  IMAD.MOV.U32 R187, RZ, RZ, R189 ;  /* 0x000000ffffbb7224 */ /* 0x000fe200078e00bd */
[----:B------:R-:W-:Y:S01]  /*375f0*/  LEA.HI.X.SX32 R171, R178, R0, 0x2, P2 ;  /* 0x00000000b2ab7211 */ /* 0x000fe200010f16ff */
[----:B------:R-:W-:Y:S01]  /*37600*/  IMAD.MOV.U32 R189, RZ, RZ, R190 ;  /* 0x000000ffffbd7224 */ /* 0x000fe200078e00be */
[----:B------:R-:W-:Y:S01]  /*37610*/  STL.64 [R1+0x1468], R8 ;  /* 0x0014680801007387 */ /* 0x000fe20000100a00 */
[----:B------:R-:W-:Y:S02]  /*37620*/  IMAD.MOV.U32 R191, RZ, RZ, R192 ;  /* 0x000000ffffbf7224 */ /* 0x000fe400078e00c0 */
[----:B------:R-:W-:Y:S02]  /*37630*/  IMAD.MOV.U32 R190, RZ, RZ, R193 ;  /* 0x000000ffffbe7224 */ /* 0x000fe400078e00c1 */
[----:B------:R-:W-:Y:S02]  /*37640*/  IMAD.MOV.U32 R175, RZ, RZ, R179 ;  /* 0x000000ffffaf7224 */ /* 0x000fe400078e00b3 */
[----:B------:R-:W-:-:S02]  /*37650*/  IMAD.MOV.U32 R192, RZ, RZ, R62 ;  /* 0x000000ffffc07224 */ /* 0x000fc400078e003e */
[----:B------:R-:W-:Y:S01]  /*37660*/  IMAD.MOV.U32 R193, RZ, RZ, R194 ;  /* 0x000000ffffc17224 */ /* 0x000fe200078e00c2 */
[----:B------:R-:W4:Y:S01]  /*37670*/  LDL.LU R62, [R1+0x1a04] ;  /* 0x001a0400013e7983 */ /* 0x000f220000300800 */
[----:B------:R-:W-:Y:S02]  /*37680*/  IMAD.MOV.U32 R194, RZ, RZ, R195 ;  /* 0x000000ffffc27224 */ /* 0x000fe400078e00c3 */
[----:B------:R-:W-:Y:S01]  /*37690*/  IMAD.MOV.U32 R195, RZ, RZ, R61 ;  /* 0x000000ffffc37224 */ /* 0x000fe200078e003d */
[----:B------:R1:W-:Y:S01]  /*376a0*/  STL.64 [R1+0x1460], R172 ;  /* 0x001460ac01007387 */ /* 0x0003e20000100a00 */
[----:B------:R-:W-:-:S03]  /*376b0*/  IMAD.MOV.U32 R179, RZ, RZ, R183 ;  /* 0x000000ffffb37224 */ /* 0x000fc600078e00b7 */
[----:B------:R-:W4:Y:S01]  /*376c0*/  LDL.LU R61, [R1+0x1a00] ;  /* 0x001a0000013d7983 */ /* 0x000f220000300800 */
[----:B------:R-:W-:-:S03]  /*376d0*/  IMAD.MOV.U32 R178, RZ, RZ, R184 ;  /* 0x000000ffffb27224 */ /* 0x000fc600078e00b8 */
[----:B------:R1:W-:Y:S01]  /*376e0*/  STL.64 [R1+0x1458], R170 ;  /* 0x001458aa01007387 */ /* 0x0003e20000100a00 */
[----:B------:R-:W-:Y:S01]  /*376f0*/  IMAD.MOV.U32 R183, RZ, RZ, R185 ;  /* 0x000000ffffb77224 */ /* 0x000fe200078e00b9 */
[C---:B-1----:R-:W-:Y:S01]  /*37700*/  LEA R172, P1, R175.reuse, R2, 0x2 ;  /* 0x00000002afac7211 */ /* 0x042fe200078210ff */
[----:B------:R-:W-:Y:S02]  /*37710*/  IMAD.MOV.U32 R184, RZ, RZ, R186 ;  /* 0x000000ffffb87224 */ /* 0x000fe400078e00ba */
[----:B------:R-:W-:Y:S01]  /*37720*/  IMAD.MOV.U32 R185, RZ, RZ, R187 ;  /* 0x000000ffffb97224 */ /* 0x000fe200078e00bb */
[----:B------:R-:W-:Y:S01]  /*37730*/  LEA.HI.X.SX32 R173, R175, R0, 0x2, P1 ;  /* 0x00000000afad7211 */ /* 0x000fe200008f16ff */
[----:B------:R-:W-:Y:S01]  /*37740*/  IMAD.MOV.U32 R186, RZ, RZ, R189 ;  /* 0x000000ffffba7224 */ /* 0x000fe200078e00bd */
[C---:B------:R-:W-:Y:S01]  /*37750*/  LEA R170, P2, R176.reuse, R2, 0x2 ;  /* 0x00000002b0aa7211 */ /* 0x040fe200078410ff */
[----:B------:R-:W-:Y:S02]  /*37760*/  IMAD.MOV.U32 R187, RZ, RZ, R193 ;  /* 0x000000ffffbb7224 */ /* 0x000fe400078e00c1 */
[----:B------:R-:W-:Y:S01]  /*37770*/  IMAD.MOV.U32 R189, RZ, RZ, R194 ;  /* 0x000000ffffbd7224 */ /* 0x000fe200078e00c2 */
[----:B------:R-:W-:Y:S01]  /*37780*/  LEA.HI.X.SX32 R171, R176, R0, 0x2, P2 ;  /* 0x00000000b0ab7211 */ /* 0x000fe200010f16ff */
[----:B------:R-:W-:-:S02]  /*37790*/  IMAD.MOV.U32 R193, RZ, RZ, R195 ;  /* 0x000000ffffc17224 */ /* 0x000fc400078e00c3 */
[----:B------:R-:W-:Y:S02]  /*377a0*/  IMAD.MOV.U32 R194, RZ, RZ, R63 ;  /* 0x000000ffffc27224 */ /* 0x000fe400078e003f */
[----:B------:R-:W4:Y:S01]  /*377b0*/  LDL.LU R63, [R1+0x19fc] ;  /* 0x0019fc00013f7983 */ /* 0x000f220000300800 */
[----:B------:R-:W-:-:S03]  /*377c0*/  IMAD.MOV.U32 R195, RZ, RZ, R64 ;  /* 0x000000ffffc37224 */ /* 0x000fc600078e0040 */
[----:B------:R-:W4:Y:S04]  /*377d0*/  LDL.LU R64, [R1+0x19f8] ;  /* 0x0019f80001407983 */ /* 0x000f280000300800 */
[----:B------:R-:W-:Y:S04]  /*377e0*/  STL.64 [R1+0x1450], R172 ;  /* 0x001450ac01007387 */ /* 0x000fe80000100a00 */
[----:B------:R1:W-:Y:S01]  /*377f0*/  STL.64 [R1+0x1448], R170 ;  /* 0x001448aa01007387 */ /* 0x0003e20000100a00 */
[----:B------:R-:W-:Y:S02]  /*37800*/  IMAD.MOV.U32 R200, RZ, RZ, R202 ;  /* 0x000000ffffc87224 */ /* 0x000fe400078e00ca */
[----:B------:R-:W-:-:S02]  /*37810*/  IMAD.MOV.U32 R204, RZ, RZ, R207 ;  /* 0x000000ffffcc7224 */ /* 0x000fc400078e00cf */
[----:B------:R-:W-:Y:S02]  /*37820*/  IMAD.MOV.U32 R206, RZ, RZ, R89 ;  /* 0x000000ffffce7224 */ /* 0x000fe400078e0059 */
[----:B-1----:R-:W-:Y:S01]  /*37830*/  IMAD.MOV.U32 R171, RZ, RZ, R178 ;  /* 0x000000ffffab7224 */ /* 0x002fe200078e00b2 */
[----:B------:R-:W-:Y:S01]  /*37840*/  LEA R172, P2, R177, R2, 0x2 ;  /* 0x00000002b1ac7211 */ /* 0x000fe200078410ff */
[----:B------:R-:W-:-:S03]  /*37850*/  IMAD.MOV.U32 R178, RZ, RZ, R184 ;  /* 0x000000ffffb27224 */ /* 0x000fc600078e00b8 */
[C---:B------:R-:W-:Y:S01]  /*37860*/  LEA R174, P1, R171.reuse, R2, 0x2 ;  /* 0x00000002abae7211 */ /* 0x040fe200078210ff */
[----:B------:R-:W-:Y:S02]  /*37870*/  IMAD.MOV.U32 R207, RZ, RZ, R98 ;  /* 0x000000ffffcf7224 */ /* 0x000fe400078e0062 */
[----:B------:R-:W-:Y:S02]  /*37880*/  IMAD.MOV.U32 R176, RZ, RZ, R183 ;  /* 0x000000ffffb07224 */ /* 0x000fe400078e00b7 */
[----:B------:R-:W-:Y:S01]  /*37890*/  IMAD.MOV.U32 R184, RZ, RZ, R186 ;  /* 0x000000ffffb87224 */ /* 0x000fe200078e00ba */
[-C--:B------:R-:W-:Y:S01]  /*378a0*/  LEA.HI.X.SX32 R175, R171, R0.reuse, 0x2, P1 ;  /* 0x00000000abaf7211 */ /* 0x080fe200008f16ff */
        /* <DEDUP_REMOVED lines=8> */
[----:B------:R-:W-:Y:S02]  /*37930*/  IMAD.MOV.U32 R206, RZ, RZ, R66 ;  /* 0x000000ffffce7224 */ /* 0x000fe400078e0042 */
[----:B------:R-:W4:Y:S01]  /*37940*/  LDL.LU R66, [R1+0x19f4] ;  /* 0x0019f40001427983 */ /* 0x000f220000300800 */
[----:B------:R-:W-:-:S03]  /*37950*/  IMAD.MOV.U32 R207, RZ, RZ, R65 ;  /* 0x000000ffffcf7224 */ /* 0x000fc600078e0041 */
[----:B------:R-:W4:Y:S04]  /*37960*/  LDL.LU R65, [R1+0x19f0] ;  /* 0x0019f00001417983 */ /* 0x000f280000300800 */
[----:B------:R1:W-:Y:S04]  /*37970*/  STL.64 [R1+0x1440], R174 ;  /* 0x001440ae01007387 */ /* 0x0003e80000100a00 */
[----:B------:R1:W-:Y:S02]  /*37980*/  STL.64 [R1+0x1438], R172 ;  /* 0x001438ac01007387 */ /* 0x0003e40000100a00 */
[----:B-1----:R-:W-:-:S02]  /*37990*/  LEA R174, P1, R178, R2, 0x2 ;  /* 0x00000002b2ae7211 */ /* 0x002fc400078210ff */
[C---:B------:R-:W-:Y:S02]  /*379a0*/  LEA R172, P2, R179.reuse, R2, 0x2 ;  /* 0x00000002b3ac7211 */ /* 0x040fe400078410ff */
[-C--:B------:R-:W-:Y:S02]  /*379b0*/  LEA.HI.X.SX32 R175, R178, R0.reuse, 0x2, P1 ;  /* 0x00000000b2af7211 */ /* 0x080fe400008f16ff */
[----:B------:R-:W-:Y:S01]  /*379c0*/  LEA.HI.X.SX32 R173, R179, R0, 0x2, P2 ;  /* 0x00000000b3ad7211 */ /* 0x000fe200010f16ff */
        /* <DEDUP_REMOVED lines=10> */
[----:B------:R-:W-:Y:S01]  /*37a70*/  IMAD.MOV.U32 R201, RZ, RZ, R147 ;  /* 0x000000ffffc97224 */ /* 0x000fe200078e0093 */
[----:B------:R1:W-:Y:S01]  /*37a80*/  STL.64 [R1+0x1430], R174 ;  /* 0x001430ae01007387 */ /* 0x0003e20000100a00 */
[----:B------:R-:W-:Y:S02]  /*37a90*/  IMAD.MOV.U32 R199, RZ, RZ, R148 ;  /* 0x000000ffffc77224 */ /* 0x000fe400078e0094 */
[----:B------:R-:W-:Y:S01]  /*37aa0*/  IMAD.MOV.U32 R147, RZ, RZ, R149 ;  /* 0x000000ffff937224 */ /* 0x000fe200078e0095 */
[----:B------:R-:W-:Y:S01]  /*37ab0*/  STL.64 [R1+0x1428], R172 ;  /* 0x001428ac01007387 */ /* 0x000fe20000100a00 */
[----:B------:R-:W-:Y:S02]  /*37ac0*/  IMAD.MOV.U32 R148, RZ, RZ, R150 ;  /* 0x000000ffff947224 */ /* 0x000fe400078e0096 */
[----:B------:R-:W-:Y:S02]  /*37ad0*/  IMAD.MOV.U32 R149, RZ, RZ, R151 ;  /* 0x000000ffff957224 */ /* 0x000fe400078e0097 */
[----:B------:R-:W-:-:S02]  /*37ae0*/  IMAD.MOV.U32 R150, RZ, RZ, R17 ;  /* 0x000000ffff967224 */ /* 0x000fc400078e0011 */
[----:B------:R-:W-:Y:S02]  /*37af0*/  IMAD.MOV.U32 R151, RZ, RZ, R22 ;  /* 0x000000ffff977224 */ /* 0x000fe400078e0016 */
[----:B------:R-:W3:Y:S01]  /*37b00*/  LDL.LU R22, [R1+0x14] ;  /* 0x0000140001167983 */ /* 0x000ee20000300800 */
[----:B--2---:R-:W-:-:S03]  /*37b10*/  IMAD.MOV.U32 R17, RZ, RZ, R21 ;  /* 0x000000ffff117224 */ /* 0x004fc600078e0015 */
[----:B------:R-:W2:Y:S01]  /*37b20*/  LDL.LU R21, [R1+0x1c] ;  /* 0x00001c0001157983 */ /* 0x000ea20000300800 */
[CC--:B------:R-:W-:Y:S02]  /*37b30*/  LEA R208, P1, R179.reuse, R2.reuse, 0x2 ;  /* 0x00000002b3d07211 */ /* 0x0c0fe400078210ff */
[C---:B-1----:R-:W-:Y:S02]  /*37b40*/  LEA R174, P2, R180.reuse, R2, 0x2 ;  /* 0x00000002b4ae7211 */ /* 0x042fe400078410ff */
        /* <DEDUP_REMOVED lines=10> */
[----:B------:R-:W-:Y:S01]  /*37bf0*/  IMAD.MOV.U32 R186, RZ, RZ, R188 ;  /* 0x000000ffffba7224 */ /* 0x000fe200078e00bc */
[CC--:B-1----:R-:W-:Y:S01]  /*37c00*/  LEA R208, P1, R180.reuse, R2.reuse, 0x2 ;  /* 0x00000002b4d07211 */ /* 0x0c2fe200078210ff */
[----:B------:R-:W-:Y:S01]  /*37c10*/  IMAD.MOV.U32 R187, RZ, RZ, R190 ;  /* 0x000000ffffbb7224 */ /* 0x000fe200078e00be */
[----:B------:R-:W-:Y:S02]  /*37c20*/  LEA R174, P2, R181, R2, 0x2 ;  /* 0x00000002b5ae7211 */ /* 0x000fe400078410ff */
[----:B------:R-:W-:Y:S01]  /*37c30*/  LEA.HI.X.SX32 R209, R180, R0, 0x2, P1 ;  /* 0x00000000b4d17211 */ /* 0x000fe200008f16ff */
[----:B------:R-:W-:Y:S01]  /*37c40*/  IMAD.MOV.U32 R188, RZ, RZ, R68 ;  /* 0x000000ffffbc7224 */ /* 0x000fe200078e0044 */
[----:B------:R-:W-:Y:S01]  /*37c50*/  LEA R180, P1, R177, R2, 0x2 ;  /* 0x00000002b1b47211 */ /* 0x000fe200078210ff */
[----:B------:R-:W-:Y:S01]  /*37c60*/  IMAD.MOV.U32 R183, RZ, RZ, R184 ;  /* 0x000000ffffb77224 */ /* 0x000fe200078e00b8 */
[-C--:B------:R-:W-:Y:S01]  /*37c70*/  LEA.HI.X.SX32 R175, R181, R0.reuse, 0x2, P2 ;  /* 0x00000000b5af7211 */ /* 0x080fe200010f16ff */
[----:B------:R-:W-:Y:S01]  /*37c80*/  IMAD.MOV.U32 R184, RZ, RZ, R185 ;  /* 0x000000ffffb87224 */ /* 0x000fe200078e00b9 */
[----:B------:R-:W-:Y:S01]  /*37c90*/  LEA.HI.X.SX32 R181, R177, R0, 0x2, P1 ;  /* 0x00000000b1b57211 */ /* 0x000fe200008f16ff */
[----:B------:R-:W-:-:S02]  /*37ca0*/  IMAD.MOV.U32 R190, RZ, RZ, R67 ;  /* 0x000000ffffbe7224 */ /* 0x000fc400078e0043 */
[----:B------:R-:W-:Y:S01]  /*37cb0*/  IMAD.MOV.U32 R185, RZ, RZ, R186 ;  /* 0x000000ffffb97224 */ /* 0x000fe200078e00ba */
[----:B------:R-:W4:Y:S01]  /*37cc0*/  LDL.LU R67, [R1+0x19ec] ;  /* 0x0019ec0001437983 */ /* 0x000f220000300800 */
[----:B------:R-:W-:Y:S02]  /*37cd0*/  IMAD.MOV.U32 R186, RZ, RZ, R187 ;  /* 0x000000ffffba7224 */ /* 0x000fe400078e00bb */
[----:B------:R-:W-:Y:S01]  /*37ce0*/  IMAD.MOV.U32 R187, RZ, RZ, R188 ;  /* 0x000000ffffbb7224 */ /* 0x000fe200078e00bc */
[----:B------:R-:W4:Y:S01]  /*37cf0*/  LDL.LU R68, [R1+0x19e8] ;  /* 0x0019e80001447983 */ /* 0x000f220000300800 */
[----:B------:R-:W-:Y:S02]  /*37d00*/  IMAD.MOV.U32 R188, RZ, RZ, R189 ;  /* 0x000000ffffbc7224 */ /* 0x000fe400078e00bd */
[----:B------:R-:W-:Y:S01]  /*37d10*/  IMAD.MOV.U32 R189, RZ, RZ, R70 ;  /* 0x000000ffffbd7224 */ /* 0x000fe200078e0046 */
[----:B------:R1:W-:Y:S04]  /*37d20*/  STL.64 [R1+0x1410], R208 ;  /* 0x001410d001007387 */ /* 0x0003e80000100a00 */
[----:B------:R-:W-:Y:S04]  /*37d30*/  STL.64 [R1+0x1408], R174 ;  /* 0x001408ae01007387 */ /* 0x000fe80000100a00 */
[----:B------:R-:W4:Y:S04]  /*37d40*/  LDL.LU R70, [R1+0x19e4] ;  /* 0x0019e40001467983 */ /* 0x000f280000300800 */
[----:B------:R1:W-:Y:S02]  /*37d50*/  STL.64 [R1+0x1400], R180 ;  /* 0x001400b401007387 */ /* 0x0003e40000100a00 */
[----:B-1----:R-:W-:Y:S01]  /*37d60*/  LEA R208, P2, R182, R2, 0x2 ;  /* 0x00000002b6d07211 */ /* 0x002fe200078410ff */
[----:B------:R-:W-:-:S02]  /*37d70*/  IMAD.MOV.U32 R177, RZ, RZ, R184 ;  /* 0x000000ffffb17224 */ /* 0x000fc400078e00b8 */
[----:B------:R-:W-:Y:S01]  /*37d80*/  IMAD.MOV.U32 R184, RZ, RZ, R186 ;  /* 0x000000ffffb87224 */ /* 0x000fe200078e00ba */
[----:B------:R-:W-:Y:S01]  /*37d90*/  LEA.HI.X.SX32 R209, R182, R0, 0x2, P2 ;  /* 0x00000000b6d17211 */ /* 0x000fe200010f16ff */
[----:B------:R-:W-:Y:S02]  /*37da0*/  IMAD.MOV.U32 R186, RZ, RZ, R188 ;  /* 0x000000ffffba7224 */ /* 0x000fe400078e00bc */
[----:B------:R-:W-:Y:S02]  /*37db0*/  IMAD.MOV.U32 R180, RZ, RZ, R183 ;  /* 0x000000ffffb47224 */ /* 0x000fe400078e00b7 */
[----:B------:R-:W-:Y:S02]  /*37dc0*/  IMAD.MOV.U32 R183, RZ, RZ, R185 ;  /* 0x000000ffffb77224 */ /* 0x000fe400078e00b9 */
[----:B------:R-:W-:Y:S02]  /*37dd0*/  IMAD.MOV.U32 R185, RZ, RZ, R187 ;  /* 0x000000ffffb97224 */ /* 0x000fe400078e00bb */
[----:B------:R-:W-:-:S02]  /*37de0*/  IMAD.MOV.U32 R175, RZ, RZ, R183 ;  /* 0x000000ffffaf7224 */ /* 0x000fc400078e00b7 */
[----:B------:R-:W-:Y:S02]  /*37df0*/  IMAD.MOV.U32 R187, RZ, RZ, R189 ;  /* 0x000000ffffbb7224 */ /* 0x000fe400078e00bd */
[----:B------:R-:W-:Y:S02]  /*37e00*/  IMAD.MOV.U32 R188, RZ, RZ, R69 ;  /* 0x000000ffffbc7224 */ /* 0x000fe400078e0045 */
[----:B------:R-:W4:Y:S01]  /*37e10*/  LDL.LU R69, [R1+0x19e0] ;  /* 0x0019e00001457983 */ /* 0x000f220000300800 */
[----:B------:R-:W-:-:S03]  /*37e20*/  IMAD.MOV.U32 R189, RZ, RZ, R71 ;  /* 0x000000ffffbd7224 */ /* 0x000fc600078e0047 */
[----:B------:R-:W4:Y:S01]  /*37e30*/  LDL.LU R71, [R1+0x19dc] ;  /* 0x0019dc0001477983 */ /* 0x000f220000300800 */
[----:B------:R-:W-:-:S03]  /*37e40*/  IMAD.MOV.U32 R181, RZ, RZ, R184 ;  /* 0x000000ffffb57224 */ /* 0x000fc600078e00b8 */
[----:B------:R1:W-:Y:S01]  /*37e50*/  STL.64 [R1+0x13f8], R208 ;  /* 0x0013f8d001007387 */ /* 0x0003e20000100a00 */
[----:B------:R-:W-:Y:S01]  /*37e60*/  IMAD.MOV.U32 R184, RZ, RZ, R185 ;  /* 0x000000ffffb87224 */ /* 0x000fe200078e00b9 */
[C---:B------:R-:W-:Y:S01]  /*37e70*/  LEA R182, P2, R176.reuse, R2, 0x2 ;  /* 0x00000002b0b67211 */ /* 0x040fe200078410ff */
[----:B------:R-:W-:Y:S02]  /*37e80*/  IMAD.MOV.U32 R185, RZ, RZ, R186 ;  /* 0x000000ffffb97224 */ /* 0x000fe400078e00ba */
[----:B------:R-:W-:Y:S01]  /*37e90*/  IMAD.MOV.U32 R186, RZ, RZ, R187 ;  /* 0x000000ffffba7224 */ /* 0x000fe200078e00bb */
[----:B------:R-:W-:Y:S01]  /*37ea0*/  LEA.HI.X.SX32 R183, R176, R0, 0x2, P2 ;  /* 0x00000000b0b77211 */ /* 0x000fe200010f16ff */
[----:B------:R-:W-:Y:S01]  /*37eb0*/  IMAD.MOV.U32 R187, RZ, RZ, R188 ;  /* 0x000000ffffbb7224 */ /* 0x000fe200078e00bc */
[----:B-1----:R-:W-:Y:S01]  /*37ec0*/  LEA R208, P1, R175, R2, 0x2 ;  /* 0x00000002afd07211 */ /* 0x002fe200078210ff */
[----:B------:R-:W-:-:S03]  /*37ed0*/  IMAD.MOV.U32 R188, RZ, RZ, R189 ;  /* 0x000000ffffbc7224 */ /* 0x000fc600078e00bd */
[----:B------:R-:W-:Y:S01]  /*37ee0*/  LEA.HI.X.SX32 R209, R175, R0, 0x2, P1 ;  /* 0x00000000afd17211 */ /* 0x000fe200008f16ff */
[----:B------:R-:W-:Y:S02]  /*37ef0*/  IMAD.MOV.U32 R189, RZ, RZ, R72 ;  /* 0x000000ffffbd7224 */ /* 0x000fe400078e0048 */
[----:B------:R-:W4:Y:S01]  /*37f00*/  LDL.LU R72, [R1+0x19d8] ;  /* 0x0019d80001487983 */ /* 0x000f220000300800 */
[----:B------:R-:W-:-:S03]  /*37f10*/  IMAD.MOV.U32 R175, RZ, RZ, R74 ;  /* 0x000000ffffaf7224 */ /* 0x000fc600078e004a */
[----:B------:R-:W-:Y:S04]  /*37f20*/  STL.64 [R1+0x13f0], R208 ;  /* 0x0013f0d001007387 */ /* 0x000fe80000100a00 */
[----:B------:R-:W4:Y:S04]  /*37f30*/  LDL.LU R74, [R1+0x19d4] ;  /* 0x0019d400014a7983 */ /* 0x000f280000300800 */
[----:B------:R1:W-:Y:S02]  /*37f40*/  STL.64 [R1+0x13e8], R182 ;  /* 0x0013e8b601007387 */ /* 0x0003e40000100a00 */
[----:B-1----:R-:W-:-:S04]  /*37f50*/  LEA R182, P2, R177, R2, 0x2 ;  /* 0x00000002b1b67211 */ /* 0x002fc800078410ff */
[----:B------:R-:W-:Y:S01]  /*37f60*/  LEA.HI.X.SX32 R183, R177, R0, 0x2, P2 ;  /* 0x00000000b1b77211 */ /* 0x000fe200010f16ff */
[----:B------:R-:W-:Y:S02]  /*37f70*/  IMAD.MOV.U32 R177, RZ, RZ, R184 ;  /* 0x000000ffffb17224 */ /* 0x000fe400078e00b8 */
[----:B------:R-:W-:Y:S02]  /*37f80*/  IMAD.MOV.U32 R184, RZ, RZ, R185 ;  /* 0x000000ffffb87224 */ /* 0x000fe400078e00b9 */
[----:B------:R-:W-:Y:S02]  /*37f90*/  IMAD.MOV.U32 R185, RZ, RZ, R186 ;  /* 0x000000ffffb97224 */ /* 0x000fe400078e00ba */
[----:B------:R-:W-:Y:S02]  /*37fa0*/  IMAD.MOV.U32 R186, RZ, RZ, R187 ;  /* 0x000000ffffba7224 */ /* 0x000fe400078e00bb */
[----:B------:R-:W-:Y:S02]  /*37fb0*/  IMAD.MOV.U32 R187, RZ, RZ, R188 ;  /* 0x000000ffffbb7224 */ /* 0x000fe400078e00bc */
[----:B------:R-:W-:Y:S01]  /*37fc0*/  IMAD.MOV.U32 R188, RZ, RZ, R189 ;  /* 0x000000ffffbc7224 */ /* 0x000fe200078e00bd */
[----:B------:R-:W-:Y:S01]  /*37fd0*/  LEA R208, P1, R175, R2, 0x2 ;  /* 0x00000002afd07211 */ /* 0x000fe200078210ff */
[----:B------:R-:W-:-:S02]  /*37fe0*/  IMAD.MOV.U32 R189, RZ, RZ, R190 ;  /* 0x000000ffffbd7224 */ /* 0x000fc400078e00be */
[----:B------:R-:W-:Y:S02]  /*37ff0*/  IMAD.MOV.U32 R190, RZ, RZ, R191 ;  /* 0x000000ffffbe7224 */ /* 0x000fe400078e00bf */
[----:B------:R-:W-:Y:S02]  /*38000*/  IMAD.MOV.U32 R191, RZ, RZ, R192 ;  /* 0x000000ffffbf7224 */ /* 0x000fe400078e00c0 */
[----:B------:R-:W-:Y:S01]  /*38010*/  IMAD.MOV.U32 R192, RZ, RZ, R146 ;  /* 0x000000ffffc07224 */ /* 0x000fe200078e0092 */
[----:B------:R-:W-:Y:S01]  /*38020*/  LEA.HI.X.SX32 R209, R175, R0, 0x2, P1 ;  /* 0x00000000afd17211 */ /* 0x000fe200008f16ff */
[----:B------:R-:W-:Y:S02]  /*38030*/  IMAD.MOV.U32 R146, RZ, RZ, R147 ;  /* 0x000000ffff927224 */ /* 0x000fe400078e0093 */
[----:B------:R-:W-:Y:S02]  /*38040*/  IMAD.MOV.U32 R147, RZ, RZ, R148 ;  /* 0x000000ffff937224 */ /* 0x000fe400078e0094 */
[----:B------:R-:W-:-:S02]  /*38050*/  IMAD.MOV.U32 R148, RZ, RZ, R149 ;  /* 0x000000ffff947224 */ /* 0x000fc400078e0095 */
[----:B------:R-:W-:Y:S02]  /*38060*/  IMAD.MOV.U32 R149, RZ, RZ, R150 ;  /* 0x000000ffff957224 */ /* 0x000fe400078e0096 */
[----:B------:R-:W-:Y:S01]  /*38070*/  IMAD.MOV.U32 R150, RZ, RZ, R151 ;  /* 0x000000ffff967224 */ /* 0x000fe200078e0097 */
[----:B------:R1:W-:Y:S01]  /*38080*/  STL.64 [R1+0x13e0], R208 ;  /* 0x0013e0d001007387 */ /* 0x0003e20000100a00 */
[----:B------:R-:W-:-:S03]  /*38090*/  IMAD.MOV.U32 R151, RZ, RZ, R17 ;  /* 0x000000ffff977224 */ /* 0x000fc600078e0011 */
[----:B------:R1:W-:Y:S01]  /*380a0*/  STL.64 [R1+0x13d8], R182 ;  /* 0x0013d8b601007387 */ /* 0x0003e20000100a00 */
[----:B---3--:R-:W-:Y:S02]  /*380b0*/  IMAD.MOV.U32 R17, RZ, RZ, R22 ;  /* 0x000000ffff117224 */ /* 0x008fe400078e0016 */
[----:B--2---:R-:W-:Y:S02]  /*380c0*/  IMAD.MOV.U32 R22, RZ, RZ, R21 ;  /* 0x000000ffff167224 */ /* 0x004fe400078e0015 */
        /* <DEDUP_REMOVED lines=11> */
[C---:B------:R-:W-:Y:S01]  /*38180*/  LEA R182, P2, R178.reuse, R2, 0x2 ;  /* 0x00000002b2b67211 */ /* 0x040fe200078410ff */
[----:B------:R-:W-:Y:S02]  /*38190*/  IMAD.MOV.U32 R193, RZ, RZ, R194 ;  /* 0x000000ffffc17224 */ /* 0x000fe400078e00c2 */
        /* <DEDUP_REMOVED lines=8> */
[----:B------:R1:W-:Y:S01]  /*38220*/  STL.64 [R1+0x13d0], R208 ;  /* 0x0013d0d001007387 */ /* 0x0003e20000100a00 */
[----:B------:R-:W-:Y:S02]  /*38230*/  IMAD.MOV.U32 R151, RZ, RZ, R17 ;  /* 0x000000ffff977224 */ /* 0x000fe400078e0011 */
[----:B------:R-:W-:Y:S01]  /*38240*/  IMAD.MOV.U32 R17, RZ, RZ, R22 ;  /* 0x000000ffff117224 */ /* 0x000fe200078e0016 */
[----:B------:R3:W-:Y:S01]  /*38250*/  STL.64 [R1+0x13c8], R182 ;  /* 0x0013c8b601007387 */ /* 0x0007e20000100a00 */
[----:B------:R-:W-:-:S02]  /*38260*/  IMAD.MOV.U32 R211, RZ, RZ, R185 ;  /* 0x000000ffffd37224 */ /* 0x000fc400078e00b9 */
[----:B------:R-:W-:Y:S02]  /*38270*/  IMAD.MOV.U32 R185, RZ, RZ, R187 ;  /* 0x000000ffffb97224 */ /* 0x000fe400078e00bb */
[----:B------:R-:W-:Y:S01]  /*38280*/  IMAD.MOV.U32 R187, RZ, RZ, R188 ;  /* 0x000000ffffbb7224 */ /* 0x000fe200078e00bc */
[-C--:B-1----:R-:W-:Y:S01]  /*38290*/  LEA R208, P1, R177, R2.reuse, 0x2 ;  /* 0x00000002b1d07211 */ /* 0x082fe200078210ff */
[----:B------:R-:W-:Y:S02]  /*382a0*/  IMAD.MOV.U32 R188, RZ, RZ, R189 ;  /* 0x000000ffffbc7224 */ /* 0x000fe400078e00bd */
[----:B------:R-:W-:Y:S01]  /*382b0*/  IMAD.MOV.U32 R189, RZ, RZ, R190 ;  /* 0x000000ffffbd7224 */ /* 0x000fe200078e00be */
[----:B---3--:R-:W-:Y:S01]  /*382c0*/  LEA R182, P2, R179, R2, 0x2 ;  /* 0x00000002b3b67211 */ /* 0x008fe200078410ff */
[----:B--2---:R-:W-:Y:S02]  /*382d0*/  IMAD.MOV.U32 R22, RZ, RZ, R21 ;  /* 0x000000ffff167224 */ /* 0x004fe400078e0015 */
[----:B------:R-:W2:Y:S01]  /*382e0*/  LDL.LU R21, [R1+0x428] ;  /* 0x0004280001157983 */ /* 0x000ea20000300800 */
[-C--:B------:R-:W-:Y:S01]  /*382f0*/  LEA.HI.X.SX32 R209, R177, R0.reuse, 0x2, P1 ;  /* 0x00000000b1d17211 */ /* 0x080fe200008f16ff */
[----:B------:R-:W-:Y:S01]  /*38300*/  IMAD.MOV.U32 R190, RZ, RZ, R193 ;  /* 0x000000ffffbe7224 */ /* 0x000fe200078e00c1 */
[----:B------:R-:W-:Y:S01]  /*38310*/  LEA.HI.X.SX32 R183, R179, R0, 0x2, P2 ;  /* 0x00000000b3b77211 */ /* 0x000fe200010f16ff */
[----:B------:R-:W-:-:S02]  /*38320*/  IMAD.MOV.U32 R193, RZ, RZ, R200 ;  /* 0x000000ffffc17224 */ /* 0x000fc400078e00c8 */
[----:B------:R-:W-:Y:S02]  /*38330*/  IMAD.MOV.U32 R200, RZ, RZ, R203 ;  /* 0x000000ffffc87224 */ /* 0x000fe400078e00cb */
[----:B------:R-:W-:Y:S01]  /*38340*/  IMAD.MOV.U32 R203, RZ, RZ, R206 ;  /* 0x000000ffffcb7224 */ /* 0x000fe200078e00ce */
[----:B------:R-:W-:Y:S01]  /*38350*/  STL.64 [R1+0x13c0], R208 ;  /* 0x0013c0d001007387 */ /* 0x000fe20000100a00 */
[----:B------:R-:W-:Y:S02]  /*38360*/  IMAD.MOV.U32 R206, RZ, RZ, R207 ;  /* 0x000000ffffce7224 */ /* 0x000fe400078e00cf */
[----:B------:R-:W-:Y:S02]  /*38370*/  IMAD.MOV.U32 R207, RZ, RZ, R73 ;  /* 0x000000ffffcf7224 */ /* 0x000fe400078e0049 */
[----:B------:R-:W3:Y:S04]  /*38380*/  LDL.LU R73, [R1+0x19d0] ;  /* 0x0019d00001497983 */ /* 0x000ee80000300800 */
[----:B------:R1:W-:Y:S02]  /*38390*/  STL.64 [R1+0x13b8], R182 ;  /* 0x0013b8b601007387 */ /* 0x0003e40000100a00 */
[----:B-1----:R-:W-:-:S02]  /*383a0*/  IMAD.MOV.U32 R182, RZ, RZ, R185 ;  /* 0x000000ffffb67224 */ /* 0x002fc400078e00b9 */
[----:B------:R-:W-:Y:S02]  /*383b0*/  IMAD.MOV.U32 R183, RZ, RZ, R187 ;  /* 0x000000ffffb77224 */ /* 0x000fe400078e00bb */
[----:B------:R-:W-:Y:S01]  /*383c0*/  IMAD.MOV.U32 R185, RZ, RZ, R188 ;  /* 0x000000ffffb97224 */ /* 0x000fe200078e00bc */
[C---:B------:R-:W-:Y:S01]  /*383d0*/  LEA R212, P1, R182.reuse, R2, 0x2 ;  /* 0x00000002b6d47211 */ /* 0x040fe200078210ff */
[----:B------:R-:W-:Y:S02]  /*383e0*/  IMAD.MOV.U32 R187, RZ, RZ, R189 ;  /* 0x000000ffffbb7224 */ /* 0x000fe400078e00bd */
[----:B------:R-:W-:Y:S01]  /*383f0*/  IMAD.MOV.U32 R188, RZ, RZ, R190 ;  /* 0x000000ffffbc7224 */ /* 0x000fe200078e00be */
[----:B------:R-:W-:Y:S01]  /*38400*/  LEA.HI.X.SX32 R213, R182, R0, 0x2, P1 ;  /* 0x00000000b6d57211 */ /* 0x000fe200008f16ff */
[----:B------:R-:W-:Y:S01]  /*38410*/  IMAD.MOV.U32 R189, RZ, RZ, R200 ;  /* 0x000000ffffbd7224 */ /* 0x000fe200078e00c8 */
[----:B------:R-:W-:Y:S01]  /*38420*/  LEA R208, P2, R180, R2, 0x2 ;  /* 0x00000002b4d07211 */ /* 0x000fe200078410ff */
[----:B------:R-:W-:-:S02]  /*38430*/  IMAD.MOV.U32 R190, RZ, RZ, R203 ;  /* 0x000000ffffbe7224 */ /* 0x000fc400078e00cb */
[----:B------:R-:W-:Y:S02]  /*38440*/  IMAD.MOV.U32 R182, RZ, RZ, R185 ;  /* 0x000000ffffb67224 */ /* 0x000fe400078e00b9 */
[----:B------:R-:W-:Y:S02]  /*38450*/  IMAD.MOV.U32 R185, RZ, RZ, R187 ;  /* 0x000000ffffb97224 */ /* 0x000fe400078e00bb */
[----:B------:R-:W-:Y:S02]  /*38460*/  IMAD.MOV.U32 R187, RZ, RZ, R188 ;  /* 0x000000ffffbb7224 */ /* 0x000fe400078e00bc */
[----:B------:R-:W-:Y:S01]  /*38470*/  IMAD.MOV.U32 R188, RZ, RZ, R189 ;  /* 0x000000ffffbc7224 */ /* 0x000fe200078e00bd */
[----:B------:R-:W-:Y:S01]  /*38480*/  LEA.HI.X.SX32 R209, R180, R0, 0x2, P2 ;  /* 0x00000000b4d17211 */ /* 0x000fe200010f16ff */
[----:B------:R-:W-:Y:S02]  /*38490*/  IMAD.MOV.U32 R189, RZ, RZ, R190 ;  /* 0x000000ffffbd7224 */ /* 0x000fe400078e00be */
[----:B------:R-:W-:-:S02]  /*384a0*/  IMAD.MOV.U32 R203, RZ, RZ, R75 ;  /* 0x000000ffffcb7224 */ /* 0x000fc400078e004b */
[----:B------:R-:W-:Y:S01]  /*384b0*/  IMAD.MOV.U32 R190, RZ, RZ, R196 ;  /* 0x000000ffffbe7224 */ /* 0x000fe200078e00c4 */
[----:B------:R-:W3:Y:S01]  /*384c0*/  LDL.LU R75, [R1+0x19cc] ;  /* 0x0019cc00014b7983 */ /* 0x000ee20000300800 */
[----:B------:R-:W-:Y:S02]  /*384d0*/  IMAD.MOV.U32 R179, RZ, RZ, R182 ;  /* 0x000000ffffb37224 */ /* 0x000fe400078e00b6 */
[----:B------:R-:W-:Y:S02]  /*384e0*/  IMAD.MOV.U32 R200, RZ, RZ, R76 ;  /* 0x000000ffffc87224 */ /* 0x000fe400078e004c */
[----:B------:R-:W-:Y:S01]  /*384f0*/  IMAD.MOV.U32 R196, RZ, RZ, R198 ;  /* 0x000000ffffc47224 */ /* 0x000fe200078e00c6 */
[----:B------:R-:W3:Y:S01]  /*38500*/  LDL.LU R76, [R1+0x19c8] ;  /* 0x0019c800014c7983 */ /* 0x000ee20000300800 */
[----:B------:R-:W-:Y:S02]  /*38510*/  IMAD.MOV.U32 R198, RZ, RZ, R199 ;  /* 0x000000ffffc67224 */ /* 0x000fe400078e00c7 */
[----:B------:R-:W-:Y:S01]  /*38520*/  IMAD.MOV.U32 R199, RZ, RZ, R78 ;  /* 0x000000ffffc77224 */ /* 0x000fe200078e004e */
[----:B------:R1:W-:Y:S01]  /*38530*/  STL.64 [R1+0x13b0], R212 ;  /* 0x0013b0d401007387 */ /* 0x0003e20000100a00 */
[----:B------:R-:W-:-:S03]  /*38540*/  IMAD.MOV.U32 R182, RZ, RZ, R185 ;  /* 0x000000ffffb67224 */ /* 0x000fc600078e00b9 */
[----:B------:R-:W3:Y:S01]  /*38550*/  LDL.LU R78, [R1+0x19c4] ;  /* 0x0019c400014e7983 */ /* 0x000ee20000300800 */
[----:B------:R-:W-:-:S03]  /*38560*/  IMAD.MOV.U32 R185, RZ, RZ, R187 ;  /* 0x000000ffffb97224 */ /* 0x000fc600078e00bb */
[----:B------:R4:W-:Y:S01]  /*38570*/  STL.64 [R1+0x13a8], R208 ;  /* 0x0013a8d001007387 */ /* 0x0009e20000100a00 */
[----:B------:R-:W-:Y:S01]  /*38580*/  IMAD.MOV.U32 R187, RZ, RZ, R188 ;  /* 0x000000ffffbb7224 */ /* 0x000fe200078e00bc */
[C---:B-1----:R-:W-:Y:S01]  /*38590*/  LEA R212, P1, R179.reuse, R2, 0x2 ;  /* 0x00000002b3d47211 */ /* 0x042fe200078210ff */
[----:B------:R-:W-:Y:S02]  /*385a0*/  IMAD.MOV.U32 R188, RZ, RZ, R189 ;  /* 0x000000ffffbc7224 */ /* 0x000fe400078e00bd */
[----:B------:R-:W-:Y:S01]  /*385b0*/  IMAD.MOV.U32 R189, RZ, RZ, R190 ;  /* 0x000000ffffbd7224 */ /* 0x000fe200078e00be */
[----:B------:R-:W-:Y:S02]  /*385c0*/  LEA.HI.X.SX32 R213, R179, R0, 0x2, P1 ;  /* 0x00000000b3d57211 */ /* 0x000fe400008f16ff */
[C---:B----4-:R-:W-:Y:S01]  /*385d0*/  LEA R208, P2, R181.reuse, R2, 0x2 ;  /* 0x00000002b5d07211 */ /* 0x050fe200078410ff */
[----:B------:R-:W-:Y:S02]  /*385e0*/  IMAD.MOV.U32 R190, RZ, RZ, R196 ;  /* 0x000000ffffbe7224 */ /* 0x000fe400078e00c4 */
[----:B------:R-:W-:Y:S01]  /*385f0*/  IMAD.MOV.U32 R196, RZ, RZ, R199 ;  /* 0x000000ffffc47224 */ /* 0x000fe200078e00c7 */
[----:B------:R-:W-:Y:S01]  /*38600*/  LEA.HI.X.SX32 R209, R181, R0, 0x2, P2 ;  /* 0x00000000b5d17211 */ /* 0x000fe200010f16ff */
[----:B------:R-:W-:-:S02]  /*38610*/  IMAD.MOV.U32 R199, RZ, RZ, R77 ;  /* 0x000000ffffc77224 */ /* 0x000fc400078e004d */
[----:B------:R-:W4:Y:S04]  /*38620*/  LDL.LU R77, [R1+0x19c0] ;  /* 0x0019c000014d7983 */ /* 0x000f280000300800 */
[----:B------:R1:W-:Y:S04]  /*38630*/  STL.64 [R1+0x13a0], R212 ;  /* 0x0013a0d401007387 */ /* 0x0003e80000100a00 */
[----:B------:R1:W-:Y:S01]  /*38640*/  STL.64 [R1+0x1398], R208 ;  /* 0x001398d001007387 */ /* 0x0003e20000100a00 */
[----:B------:R-:W-:Y:S02]  /*38650*/  IMAD.MOV.U32 R181, RZ, RZ, R188 ;  /* 0x000000ffffb57224 */ /* 0x000fe400078e00bc */
[----:B------:R-:W-:-:S02]  /*38660*/  IMAD.MOV.U32 R188, RZ, RZ, R190 ;  /* 0x000000ffffbc7224 */ /* 0x000fc400078e00be */
[----:B------:R-:W-:Y:S01]  /*38670*/  IMAD.MOV.U32 R190, RZ, RZ, R192 ;  /* 0x000000ffffbe7224 */ /* 0x000fe200078e00c0 */
[-C--:B-1----:R-:W-:Y:S02]  /*38680*/  LEA R212, P1, R182, R2.reuse, 0x2 ;  /* 0x00000002b6d47211 */ /* 0x082fe400078210ff */
[----:B------:R-:W-:Y:S01]  /*38690*/  LEA R208, P2, R186, R2, 0x2 ;  /* 0x00000002bad07211 */ /* 0x000fe200078410ff */
[----:B------:R-:W-:-:S03]  /*386a0*/  IMAD.MOV.U32 R192, RZ, RZ, R193 ;  /* 0x000000ffffc07224 */ /* 0x000fc600078e00c1 */
[-C--:B------:R-:W-:Y:S01]  /*386b0*/  LEA.HI.X.SX32 R209, R186, R0.reuse, 0x2, P2 ;  /* 0x00000000bad17211 */ /* 0x080fe200010f16ff */
        /* <DEDUP_REMOVED lines=16> */
[----:B------:R-:W-:Y:S02]  /*387c0*/  IMAD.MOV.U32 R150, RZ, RZ, R17 ;  /* 0x000000ffff967224 */ /* 0x000fe400078e0011 */
[----:B------:R-:W-:Y:S02]  /*387d0*/  IMAD.MOV.U32 R151, RZ, RZ, R22 ;  /* 0x000000ffff977224 */ /* 0x000fe400078e0016 */
[----:B------:R-:W3:Y:S01]  /*387e0*/  LDL.LU R22, [R1+0x20] ;  /* 0x0000200001167983 */ /* 0x000ee20000300800 */
[----:B--2---:R-:W-:-:S03]  /*387f0*/  IMAD.MOV.U32 R17, RZ, RZ, R21 ;  /* 0x000000ffff117224 */ /* 0x004fc600078e0015 */
[----:B------:R-:W2:Y:S01]  /*38800*/  LDL.LU R21, [R1+0x28] ;  /* 0x0000280001157983 */ /* 0x000ea20000300800 */
[----:B-1----:R-:W-:Y:S01]  /*38810*/  LEA R212, P1, R181, R2, 0x2 ;  /* 0x00000002b5d47211 */ /* 0x002fe200078210ff */
[----:B------:R-:W-:-:S03]  /*38820*/  IMAD.MOV.U32 R210, RZ, RZ, R188 ;  /* 0x000000ffffd27224 */ /* 0x000fc600078e00bc */
[----:B------:R-:W-:Y:S02]  /*38830*/  LEA.HI.X.SX32 R213, R181, R0, 0x2, P1 ;  /* 0x00000000b5d57211 */ /* 0x000fe400008f16ff */
[----:B------:R-:W-:-:S03]  /*38840*/  LEA R208, P2, R184, R2, 0x2 ;  /* 0x00000002b8d07211 */ /* 0x000fc600078410ff */
[----:B------:R1:W-:Y:S01]  /*38850*/  STL.64 [R1+0x1380], R212 ;  /* 0x001380d401007387 */ /* 0x0003e20000100a00 */
[----:B------:R-:W-:Y:S01]  /*38860*/  LEA.HI.X.SX32 R209, R184, R0, 0x2, P2 ;  /* 0x00000000b8d17211 */ /* 0x000fe200010f16ff */
[----:B------:R-:W-:Y:S01]  /*38870*/  IMAD.MOV.U32 R188, RZ, RZ, R190 ;  /* 0x000000ffffbc7224 */ /* 0x000fe200078e00be */
[----:B------:R-:W-:Y:S01]  /*38880*/  MOV R184, R189 ;  /* 0x000000bd00b87202 */ /* 0x000fe20000000f00 */
[----:B------:R-:W-:Y:S02]  /*38890*/  IMAD.MOV.U32 R189, RZ, RZ, R193 ;  /* 0x000000ffffbd7224 */ /* 0x000fe400078e00c1 */
[----:B------:R-:W-:Y:S02]  /*388a0*/  IMAD.MOV.U32 R190, RZ, RZ, R191 ;  /* 0x000000ffffbe7224 */ /* 0x000fe400078e00bf */
[----:B------:R-:W-:Y:S01]  /*388b0*/  IMAD.MOV.U32 R193, RZ, RZ, R195 ;  /* 0x000000ffffc17224 */ /* 0x000fe200078e00c3 */
[C---:B-1----:R-:W-:Y:S01]  /*388c0*/  LEA R212, P1, R210.reuse, R2, 0x2 ;  /* 0x00000002d2d47211 */ /* 0x042fe200078210ff */
[----:B------:R-:W-:Y:S01]  /*388d0*/  IMAD.MOV.U32 R191, RZ, RZ, R194 ;  /* 0x000000ffffbf7224 */ /* 0x000fe200078e00c2 */
[----:B------:R1:W-:Y:S01]  /*388e0*/  STL.64 [R1+0x1378], R208 ;  /* 0x001378d001007387 */ /* 0x0003e20000100a00 */
[----:B------:R-:W-:Y:S01]  /*388f0*/  IMAD.MOV.U32 R195, RZ, RZ, R206 ;  /* 0x000000ffffc37224 */ /* 0x000fe200078e00ce */
[----:B------:R-:W-:Y:S01]  /*38900*/  LEA.HI.X.SX32 R213, R210, R0, 0x2, P1 ;  /* 0x00000000d2d57211 */ /* 0x000fe200008f16ff */
[----:B------:R-:W-:-:S02]  /*38910*/  IMAD.MOV.U32 R194, RZ, RZ, R200 ;  /* 0x000000ffffc27224 */ /* 0x000fc400078e00c8 */
[----:B------:R-:W-:Y:S02]  /*38920*/  IMAD.MOV.U32 R206, RZ, RZ, R79 ;  /* 0x000000ffffce7224 */ /* 0x000fe400078e004f */
[----:B------:R-:W4:Y:S01]  /*38930*/  LDL.LU R79, [R1+0x19bc] ;  /* 0x0019bc00014f7983 */ /* 0x000f220000300800 */
[----:B------:R-:W-:-:S03]  /*38940*/  IMAD.MOV.U32 R200, RZ, RZ, R80 ;  /* 0x000000ffffc87224 */ /* 0x000fc600078e0050 */
[----:B------:R-:W4:Y:S04]  /*38950*/  LDL.LU R80, [R1+0x19b8] ;  /* 0x0019b80001507983 */ /* 0x000f280000300800 */
[----:B------:R1:W-:Y:S02]  /*38960*/  STL.64 [R1+0x1370], R212 ;  /* 0x001370d401007387 */ /* 0x0003e40000100a00 */
[----:B-1----:R-:W-:Y:S01]  /*38970*/  LEA R208, P2, R211, R2, 0x2 ;  /* 0x00000002d3d07211 */ /* 0x002fe200078410ff */
[----:B------:R-:W-:Y:S02]  /*38980*/  IMAD.MOV.U32 R213, RZ, RZ, R184 ;  /* 0x000000ffffd57224 */ /* 0x000fe400078e00b8 */
[----:B------:R-:W-:Y:S02]  /*38990*/  IMAD.MOV.U32 R184, RZ, RZ, R188 ;  /* 0x000000ffffb87224 */ /* 0x000fe400078e00bc */
[----:B------:R-:W-:-:S02]  /*389a0*/  IMAD.MOV.U32 R188, RZ, RZ, R191 ;  /* 0x000000ffffbc7224 */ /* 0x000fc400078e00bf */
[----:B------:R-:W-:Y:S01]  /*389b0*/  IMAD.MOV.U32 R210, RZ, RZ, R184 ;  /* 0x000000ffffd27224 */ /* 0x000fe200078e00b8 */
[----:B------:R-:W-:Y:S01]  /*389c0*/  LEA.HI.X.SX32 R209, R211, R0, 0x2, P2 ;  /* 0x00000000d3d17211 */ /* 0x000fe200010f16ff */
[----:B------:R-:W-:Y:S02]  /*389d0*/  IMAD.MOV.U32 R191, RZ, RZ, R195 ;  /* 0x000000ffffbf7224 */ /* 0x000fe400078e00c3 */
[----:B------:R-:W-:Y:S01]  /*389e0*/  IMAD.MOV.U32 R195, RZ, RZ, R196 ;  /* 0x000000ffffc37224 */ /* 0x000fe200078e00c4 */
[C---:B------:R-:W-:Y:S01]  /*389f0*/  LEA R214, P1, R210.reuse, R2, 0x2 ;  /* 0x00000002d2d67211 */ /* 0x040fe200078210ff */
[----:B------:R-:W-:Y:S02]  /*38a00*/  IMAD.MOV.U32 R211, RZ, RZ, R188 ;  /* 0x000000ffffd37224 */ /* 0x000fe400078e00bc */
[----:B------:R-:W-:Y:S01]  /*38a10*/  IMAD.MOV.U32 R196, RZ, RZ, R198 ;  /* 0x000000ffffc47224 */ /* 0x000fe200078e00c6 */
[----:B------:R-:W-:Y:S01]  /*38a20*/  LEA.HI.X.SX32 R215, R210, R0, 0x2, P1 ;  /* 0x00000000d2d77211 */ /* 0x000fe200008f16ff */
[----:B------:R-:W-:-:S02]  /*38a30*/  IMAD.MOV.U32 R198, RZ, RZ, R82 ;  /* 0x000000ffffc67224 */ /* 0x000fc400078e0052 */
[----:B------:R-:W-:Y:S01]  /*38a40*/  IMAD.MOV.U32 R188, RZ, RZ, R191 ;  /* 0x000000ffffbc7224 */ /* 0x000fe200078e00bf */
[----:B------:R-:W4:Y:S01]  /*38a50*/  LDL.LU R82, [R1+0x19b4] ;  /* 0x0019b40001527983 */ /* 0x000f220000300800 */
[----:B------:R-:W-:Y:S02]  /*38a60*/  IMAD.MOV.U32 R210, RZ, RZ, R211 ;  /* 0x000000ffffd27224 */ /* 0x000fe400078e00d3 */
[----:B------:R-:W-:Y:S02]  /*38a70*/  IMAD.MOV.U32 R191, RZ, RZ, R196 ;  /* 0x000000ffffbf7224 */ /* 0x000fe400078e00c4 */
[----:B------:R-:W-:Y:S01]  /*38a80*/  IMAD.MOV.U32 R211, RZ, RZ, R83 ;  /* 0x000000ffffd37224 */ /* 0x000fe200078e0053 */
[----:B------:R1:W-:Y:S01]  /*38a90*/  STL.64 [R1+0x1368], R208 ;  /* 0x001368d001007387 */ /* 0x0003e20000100a00 */
[----:B------:R-:W-:Y:S02]  /*38aa0*/  IMAD.MOV.U32 R196, RZ, RZ, R198 ;  /* 0x000000ffffc47224 */ /* 0x000fe400078e00c6 */
[----:B------:R-:W-:-:S02]  /*38ab0*/  IMAD.MOV.U32 R198, RZ, RZ, R81 ;  /* 0x000000ffffc67224 */ /* 0x000fc400078e0051 */
[----:B------:R-:W4:Y:S04]  /*38ac0*/  LDL.LU R81, [R1+0x19b0] ;  /* 0x0019b00001517983 */ /* 0x000f280000300800 */
[----:B------:R1:W-:Y:S02]  /*38ad0*/  STL.64 [R1+0x1360], R214 ;  /* 0x001360d601007387 */ /* 0x0003e40000100a00 */
[-C--:B-1----:R-:W-:Y:S02]  /*38ae0*/  LEA R208, P2, R183, R2.reuse, 0x2 ;  /* 0x00000002b7d07211 */ /* 0x082fe400078410ff */
[----:B------:R-:W4:Y:S01]  /*38af0*/  LDL.LU R83, [R1+0x19ac] ;  /* 0x0019ac0001537983 */ /* 0x000f220000300800 */
[----:B------:R-:W-:-:S04]  /*38b00*/  LEA R214, P1, R211, R2, 0x2 ;  /* 0x00000002d3d67211 */ /* 0x000fc800078210ff */
[-C--:B------:R-:W-:Y:S01]  /*38b10*/  LEA.HI.X.SX32 R215, R211, R0.reuse, 0x2, P1 ;  /* 0x00000000d3d77211 */ /* 0x080fe200008f16ff */
[----:B------:R-:W-:Y:S01]  /*38b20*/  IMAD.MOV.U32 R211, RZ, RZ, R188 ;  /* 0x000000ffffd37224 */ /* 0x000fe200078e00bc */
[----:B------:R-:W-:Y:S01]  /*38b30*/  LEA.HI.X.SX32 R209, R183, R0, 0x2, P2 ;  /* 0x00000000b7d17211 */ /* 0x000fe200010f16ff */
[----:B------:R-:W-:Y:S02]  /*38b40*/  IMAD.MOV.U32 R188, RZ, RZ, R189 ;  /* 0x000000ffffbc7224 */ /* 0x000fe400078e00bd */
[----:B------:R-:W-:Y:S02]  /*38b50*/  IMAD.MOV.U32 R189, RZ, RZ, R190 ;  /* 0x000000ffffbd7224 */ /* 0x000fe400078e00be */
[----:B------:R-:W-:Y:S02]  /*38b60*/  IMAD.MOV.U32 R190, RZ, RZ, R192 ;  /* 0x000000ffffbe7224 */ /* 0x000fe400078e00c0 */
[----:B------:R-:W-:Y:S02]  /*38b70*/  IMAD.MOV.U32 R192, RZ, RZ, R193 ;  /* 0x000000ffffc07224 */ /* 0x000fe400078e00c1 */
[----:B------:R-:W-:Y:S01]  /*38b80*/  IMAD.MOV.U32 R193, RZ, RZ, R142 ;  /* 0x000000ffffc17224 */ /* 0x000fe200078e008e */
[----:B------:R1:W-:Y:S01]  /*38b90*/  STL.64 [R1+0x1358], R208 ;  /* 0x001358d001007387 */ /* 0x0003e20000100a00 */
[----:B------:R-:W-:-:S02]  /*38ba0*/  IMAD.MOV.U32 R142, RZ, RZ, R143 ;  /* 0x000000ffff8e7224 */ /* 0x000fc400078e008f */
[----:B------:R-:W-:Y:S02]  /*38bb0*/  IMAD.MOV.U32 R143, RZ, RZ, R144 ;  /* 0x000000ffff8f7224 */ /* 0x000fe400078e0090 */
[----:B------:R-:W-:Y:S02]  /*38bc0*/  IMAD.MOV.U32 R144, RZ, RZ, R145 ;  /* 0x000000ffff907224 */ /* 0x000fe400078e0091 */
[----:B------:R-:W-:Y:S02]  /*38bd0*/  IMAD.MOV.U32 R145, RZ, RZ, R146 ;  /* 0x000000ffff917224 */ /* 0x000fe400078e0092 */
[----:B------:R-:W-:Y:S01]  /*38be0*/  IMAD.MOV.U32 R146, RZ, RZ, R147 ;  /* 0x000000ffff927224 */ /* 0x000fe200078e0093 */
[C---:B-1----:R-:W-:Y:S01]  /*38bf0*/  LEA R208, P2, R186.reuse, R2, 0x2 ;  /* 0x00000002bad07211 */ /* 0x042fe200078410ff */
[----:B------:R-:W-:Y:S02]  /*38c00*/  IMAD.MOV.U32 R147, RZ, RZ, R148 ;  /* 0x000000ffff937224 */ /* 0x000fe400078e0094 */
[----:B------:R-:W-:Y:S01]  /*38c10*/  IMAD.MOV.U32 R148, RZ, RZ, R149 ;  /* 0x000000ffff947224 */ /* 0x000fe200078e0095 */
[----:B------:R-:W-:Y:S01]  /*38c20*/  LEA.HI.X.SX32 R209, R186, R0, 0x2, P2 ;  /* 0x00000000bad17211 */ /* 0x000fe200010f16ff */
[----:B------:R-:W-:-:S02]  /*38c30*/  IMAD.MOV.U32 R149, RZ, RZ, R150 ;  /* 0x000000ffff957224 */ /* 0x000fc400078e0096 */
        /* <DEDUP_REMOVED lines=9> */
[----:B------:R-:W-:-:S04]  /*38cd0*/  IMAD.MOV.U32 R211, RZ, RZ, R84 ;  /* 0x000000ffffd37224 */ /* 0x000fc800078e0054 */
[----:B------:R1:W-:Y:S01]  /*38ce0*/  STL.64 [R1+0x1340], R214 ;  /* 0x001340d601007387 */ /* 0x0003e20000100a00 */
[----:B------:R-:W-:-:S03]  /*38cf0*/  LEA R208, P2, R185, R2, 0x2 ;  /* 0x00000002b9d07211 */ /* 0x000fc600078410ff */
[----:B------:R-:W3:Y:S01]  /*38d00*/  LDL.LU R84, [R1+0x19a8] ;  /* 0x0019a80001547983 */ /* 0x000ee20000300800 */
        /* <DEDUP_REMOVED lines=18> */
[----:B------:R-:W-:Y:S02]  /*38e30*/  IMAD.MOV.U32 R151, RZ, RZ, R17 ;  /* 0x000000ffff977224 */ /* 0x000fe400078e0011 */
[----:B------:R-:W-:Y:S01]  /*38e40*/  IMAD.MOV.U32 R17, RZ, RZ, R22 ;  /* 0x000000ffff117224 */ /* 0x000fe200078e0016 */
[----:B------:R1:W-:Y:S01]  /*38e50*/  STL.64 [R1+0x1330], R214 ;  /* 0x001330d601007387 */ /* 0x0003e20000100a00 */
[----:B--2---:R-:W-:-:S03]  /*38e60*/  IMAD.MOV.U32 R22, RZ, RZ, R21 ;  /* 0x000000ffff167224 */ /* 0x004fc600078e0015 */
[----:B------:R-:W2:Y:S01]  /*38e70*/  LDL.LU R21, [R1+0x42c] ;  /* 0x00042c0001157983 */ /* 0x000ea20000300800 */
[----:B------:R-:W-:Y:S01]  /*38e80*/  IMAD.MOV.U32 R217, RZ, RZ, R188 ;  /* 0x000000ffffd97224 */ /* 0x000fe200078e00bc */
[-C--:B-1----:R-:W-:Y:S01]  /*38e90*/  LEA R208, P2, R187, R2.reuse, 0x2 ;  /* 0x00000002bbd07211 */ /* 0x082fe200078410ff */
[----:B------:R-:W-:Y:S02]  /*38ea0*/  IMAD.MOV.U32 R212, RZ, RZ, R189 ;  /* 0x000000ffffd47224 */ /* 0x000fe400078e00bd */
[----:B------:R-:W-:Y:S01]  /*38eb0*/  IMAD.MOV.U32 R189, RZ, RZ, R192 ;  /* 0x000000ffffbd7224 */ /* 0x000fe200078e00c0 */
[----:B------:R-:W-:Y:S01]  /*38ec0*/  LEA R214, P1, R217, R2, 0x2 ;  /* 0x00000002d9d67211 */ /* 0x000fe200078210ff */
[----:B------:R-:W-:Y:S01]  /*38ed0*/  IMAD.MOV.U32 R192, RZ, RZ, R195 ;  /* 0x000000ffffc07224 */ /* 0x000fe200078e00c3 */
[-C--:B------:R-:W-:Y:S01]  /*38ee0*/  LEA.HI.X.SX32 R209, R187, R0.reuse, 0x2, P2 ;  /* 0x00000000bbd17211 */ /* 0x080fe200010f16ff */
[----:B------:R-:W-:Y:S01]  /*38ef0*/  IMAD.MOV.U32 R187, RZ, RZ, R189 ;  /* 0x000000ffffbb7224 */ /* 0x000fe200078e00bd */
[----:B------:R-:W-:Y:S01]  /*38f00*/  LEA.HI.X.SX32 R215, R217, R0, 0x2, P1 ;  /* 0x00000000d9d77211 */ /* 0x000fe200008f16ff */
[----:B------:R-:W-:-:S02]  /*38f10*/  IMAD.MOV.U32 R195, RZ, RZ, R201 ;  /* 0x000000ffffc37224 */ /* 0x000fc400078e00c9 */
[----:B------:R-:W-:Y:S02]  /*38f20*/  IMAD.MOV.U32 R189, RZ, RZ, R190 ;  /* 0x000000ffffbd7224 */ /* 0x000fe400078e00be */
[----:B------:R-:W-:Y:S02]  /*38f30*/  IMAD.MOV.U32 R201, RZ, RZ, R86 ;  /* 0x000000ffffc97224 */ /* 0x000fe400078e0056 */
[----:B------:R-:W-:Y:S01]  /*38f40*/  IMAD.MOV.U32 R190, RZ, RZ, R192 ;  /* 0x000000ffffbe7224 */ /* 0x000fe200078e00c0 */
[----:B------:R-:W3:Y:S01]  /*38f50*/  LDL.LU R86, [R1+0x19a4] ;  /* 0x0019a40001567983 */ /* 0x000ee20000300800 */
[----:B------:R-:W-:Y:S02]  /*38f60*/  IMAD.MOV.U32 R192, RZ, RZ, R193 ;  /* 0x000000ffffc07224 */ /* 0x000fe400078e00c1 */
[----:B------:R-:W-:Y:S01]  /*38f70*/  IMAD.MOV.U32 R193, RZ, RZ, R85 ;  /* 0x000000ffffc17224 */ /* 0x000fe200078e0055 */
[----:B------:R1:W-:Y:S04]  /*38f80*/  STL.64 [R1+0x1328], R208 ;  /* 0x001328d001007387 */ /* 0x0003e80000100a00 */
[----:B------:R-:W3:Y:S04]  /*38f90*/  LDL.LU R85, [R1+0x19a0] ;  /* 0x0019a00001557983 */ /* 0x000ee80000300800 */
[----:B------:R4:W-:Y:S01]  /*38fa0*/  STL.64 [R1+0x1320], R214 ;  /* 0x001320d601007387 */ /* 0x0009e20000100a00 */
[----:B-1----:R-:W-:Y:S01]  /*38fb0*/  LEA R208, P2, R213, R2, 0x2 ;  /* 0x00000002d5d07211 */ /* 0x002fe200078410ff */
[----:B----4-:R-:W-:-:S02]  /*38fc0*/  IMAD.MOV.U32 R215, RZ, RZ, R187 ;  /* 0x000000ffffd77224 */ /* 0x010fc400078e00bb */
        /* <DEDUP_REMOVED lines=8> */
[----:B------:R-:W-:Y:S02]  /*39050*/  IMAD.MOV.U32 R203, RZ, RZ, R204 ;  /* 0x000000ffffcb7224 */ /* 0x000fe400078e00cc */
[----:B------:R-:W-:Y:S01]  /*39060*/  IMAD.MOV.U32 R204, RZ, RZ, R87 ;  /* 0x000000ffffcc7224 */ /* 0x000fe200078e0057 */
[----:B------:R-:W-:Y:S01]  /*39070*/  LEA R216, P1, R214, R2, 0x2 ;  /* 0x00000002d6d87211 */ /* 0x000fe200078210ff */
[----:B------:R-:W4:Y:S01]  /*39080*/  LDL.LU R87, [R1+0x199c] ;  /* 0x00199c0001577983 */ /* 0x000f220000300800 */
[----:B------:R-:W-:-:S03]  /*39090*/  IMAD.MOV.U32 R213, RZ, RZ, R189 ;  /* 0x000000ffffd57224 */ /* 0x000fc600078e00bd */
[----:B------:R1:W-:Y:S01]  /*390a0*/  STL.64 [R1+0x1318], R208 ;  /* 0x001318d001007387 */ /* 0x0003e20000100a00 */
[----:B------:R-:W-:Y:S01]  /*390b0*/  IMAD.MOV.U32 R189, RZ, RZ, R190 ;  /* 0x000000ffffbd7224 */ /* 0x000fe200078e00be */
[----:B------:R-:W-:Y:S01]  /*390c0*/  LEA.HI.X.SX32 R217, R214, R0, 0x2, P1 ;  /* 0x00000000d6d97211 */ /* 0x000fe200008f16ff */
[----:B------:R-:W-:Y:S02]  /*390d0*/  IMAD.MOV.U32 R190, RZ, RZ, R192 ;  /* 0x000000ffffbe7224 */ /* 0x000fe400078e00c0 */
[----:B------:R-:W-:Y:S02]  /*390e0*/  IMAD.MOV.U32 R192, RZ, RZ, R193 ;  /* 0x000000ffffc07224 */ /* 0x000fe400078e00c1 */
[----:B------:R-:W-:Y:S01]  /*390f0*/  IMAD.MOV.U32 R193, RZ, RZ, R194 ;  /* 0x000000ffffc17224 */ /* 0x000fe200078e00c2 */
[C---:B-1----:R-:W-:Y:S01]  /*39100*/  LEA R208, P2, R210.reuse, R2, 0x2 ;  /* 0x00000002d2d07211 */ /* 0x042fe200078410ff */
[----:B------:R-:W-:Y:S02]  /*39110*/  IMAD.MOV.U32 R194, RZ, RZ, R88 ;  /* 0x000000ffffc27224 */ /* 0x000fe400078e0058 */
[----:B------:R-:W4:Y:S01]  /*39120*/  LDL.LU R88, [R1+0x1998] ;  /* 0x0019980001587983 */ /* 0x000f220000300800 */
[----:B------:R-:W-:-:S03]  /*39130*/  LEA.HI.X.SX32 R209, R210, R0, 0x2, P2 ;  /* 0x00000000d2d17211 */ /* 0x000fc600010f16ff */
[----:B------:R1:W-:Y:S04]  /*39140*/  STL.64 [R1+0x1310], R216 ;  /* 0x001310d801007387 */ /* 0x0003e80000100a00 */
[----:B------:R1:W-:Y:S02]  /*39150*/  STL.64 [R1+0x1308], R208 ;  /* 0x001308d001007387 */ /* 0x0003e40000100a00 */
[-C--:B-1----:R-:W-:Y:S02]  /*39160*/  LEA R216, P1, R213, R2.reuse, 0x2 ;  /* 0x00000002d5d87211 */ /* 0x082fe400078210ff */
[----:B------:R-:W-:Y:S02]  /*39170*/  LEA R208, P2, R211, R2, 0x2 ;  /* 0x00000002d3d07211 */ /* 0x000fe400078410ff */
[----:B------:R-:W-:-:S02]  /*39180*/  LEA.HI.X.SX32 R217, R213, R0, 0x2, P1 ;  /* 0x00000000d5d97211 */ /* 0x000fc400008f16ff */
[----:B------:R-:W-:Y:S01]  /*39190*/  LEA.HI.X.SX32 R209, R211, R0, 0x2, P2 ;  /* 0x00000000d3d17211 */ /* 0x000fe200010f16ff */
[----:B------:R-:W-:Y:S02]  /*391a0*/  IMAD.MOV.U32 R214, RZ, RZ, R192 ;  /* 0x000000ffffd67224 */ /* 0x000fe400078e00c0 */
[----:B------:R-:W-:Y:S01]  /*391b0*/  STL.64 [R1+0x1300], R216 ;  /* 0x001300d801007387 */ /* 0x000fe20000100a00 */
[----:B------:R-:W-:-:S03]  /*391c0*/  IMAD.MOV.U32 R192, RZ, RZ, R194 ;  /* 0x000000ffffc07224 */ /* 0x000fc600078e00c2 */
[----:B------:R1:W-:Y:S01]  /*391d0*/  STL.64 [R1+0x12f8], R208 ;  /* 0x0012f8d001007387 */ /* 0x0003e20000100a00 */
[----:B------:R-:W-:Y:S02]  /*391e0*/  IMAD.MOV.U32 R194, RZ, RZ, R196 ;  /* 0x000000ffffc27224 */ /* 0x000fe400078e00c4 */
[----:B------:R-:W-:Y:S02]  /*391f0*/  IMAD.MOV.U32 R196, RZ, RZ, R139 ;  /* 0x000000ffffc47224 */ /* 0x000fe400078e008b */
[----:B------:R-:W-:Y:S02]  /*39200*/  IMAD.MOV.U32 R139, RZ, RZ, R141 ;  /* 0x000000ffff8b7224 */ /* 0x000fe400078e008d */
[----:B------:R-:W-:Y:S02]  /*39210*/  IMAD.MOV.U32 R141, RZ, RZ, R143 ;  /* 0x000000ffff8d7224 */ /* 0x000fe400078e008f */
[----:B-1----:R-:W-:Y:S02]  /*39220*/  IMAD.MOV.U32 R208, RZ, RZ, R193 ;  /* 0x000000ffffd07224 */ /* 0x002fe400078e00c1 */
        /* <DEDUP_REMOVED lines=14> */
[----:B------:R-:W3:Y:S01]  /*39310*/  LDL.LU R22, [R1+0x24] ;  /* 0x0000240001167983 */ /* 0x000ee20000300800 */
[----:B--2---:R-:W-:-:S03]  /*39320*/  IMAD.MOV.U32 R17, RZ, RZ, R21 ;  /* 0x000000ffff117224 */ /* 0x004fc600078e0015 */
[----:B------:R-:W2:Y:S01]  /*39330*/  LDL.LU R21, [R1+0x2c] ;  /* 0x00002c0001157983 */ /* 0x000ea20000300800 */
[----:B------:R-:W-:-:S04]  /*39340*/  IMAD.MOV.U32 R210, RZ, RZ, R189 ;  /* 0x000000ffffd27224 */ /* 0x000fc800078e00bd */
[----:B------:R-:W-:Y:S01]  /*39350*/  IMAD.MOV.U32 R213, RZ, RZ, R210 ;  /* 0x000000ffffd57224 */ /* 0x000fe200078e00d2 */
[----:B------:R-:W-:-:S04]  /*39360*/  LEA R210, P2, R191, R2, 0x2 ;  /* 0x00000002bfd27211 */ /* 0x000fc800078410ff */
        /* <DEDUP_REMOVED lines=10> */
[----:B------:R-:W-:Y:S01]  /*39410*/  LEA R216, P1, R214, R2, 0x2 ;  /* 0x00000002d6d87211 */ /* 0x000fe200078210ff */
[----:B------:R-:W-:Y:S02]  /*39420*/  IMAD.MOV.U32 R142, RZ, RZ, R143 ;  /* 0x000000ffff8e7224 */ /* 0x000fe400078e008f */
[----:B------:R-:W-:Y:S02]  /*39430*/  IMAD.MOV.U32 R143, RZ, RZ, R144 ;  /* 0x000000ffff8f7224 */ /* 0x000fe400078e0090 */
[----:B------:R-:W-:-:S02]  /*39440*/  IMAD.MOV.U32 R144, RZ, RZ, R145 ;  /* 0x000000ffff907224 */ /* 0x000fc400078e0091 */
[----:B------:R-:W-:Y:S01]  /*39450*/  IMAD.MOV.U32 R145, RZ, RZ, R146 ;  /* 0x000000ffff917224 */ /* 0x000fe200078e0092 */
[----:B------:R-:W-:Y:S01]  /*39460*/  LEA.HI.X.SX32 R217, R214, R0, 0x2, P1 ;  /* 0x00000000d6d97211 */ /* 0x000fe200008f16ff */
[----:B------:R-:W-:Y:S02]  /*39470*/  IMAD.MOV.U32 R146, RZ, RZ, R147 ;  /* 0x000000ffff927224 */ /* 0x000fe400078e0093 */
[----:B------:R-:W-:Y:S02]  /*39480*/  IMAD.MOV.U32 R147, RZ, RZ, R148 ;  /* 0x000000ffff937224 */ /* 0x000fe400078e0094 */
[----:B------:R-:W-:Y:S02]  /*39490*/  IMAD.MOV.U32 R148, RZ, RZ, R149 ;  /* 0x000000ffff947224 */ /* 0x000fe400078e0095 */
[----:B------:R-:W-:Y:S02]  /*394a0*/  IMAD.MOV.U32 R149, RZ, RZ, R150 ;  /* 0x000000ffff957224 */ /* 0x000fe400078e0096 */
[----:B------:R-:W-:Y:S01]  /*394b0*/  IMAD.MOV.U32 R150, RZ, RZ, R151 ;  /* 0x000000ffff967224 */ /* 0x000fe200078e0097 */
[----:B------:R-:W-:Y:S01]  /*394c0*/  STL.64 [R1+0x12f0], R216 ;  /* 0x0012f0d801007387 */ /* 0x000fe20000100a00 */
[----:B------:R-:W-:-:S03]  /*394d0*/  IMAD.MOV.U32 R151, RZ, RZ, R17 ;  /* 0x000000ffff977224 */ /* 0x000fc600078e0011 */
[----:B------:R1:W-:Y:S01]  /*394e0*/  STL.64 [R1+0x12e8], R210 ;  /* 0x0012e8d201007387 */ /* 0x0003e20000100a00 */
[----:B---3--:R-:W-:Y:S02]  /*394f0*/  IMAD.MOV.U32 R17, RZ, RZ, R22 ;  /* 0x000000ffff117224 */ /* 0x008fe400078e0016 */
[----:B--2---:R-:W-:Y:S02]  /*39500*/  IMAD.MOV.U32 R22, RZ, RZ, R21 ;  /* 0x000000ffff167224 */ /* 0x004fe400078e0015 */
[----:B------:R-:W2:Y:S01]  /*39510*/  LDL.LU R21, [R1+0x430] ;  /* 0x0004300001157983 */ /* 0x000ea20000300800 */
[----:B------:R-:W-:Y:S01]  /*39520*/  IMAD.MOV.U32 R214, RZ, RZ, R192 ;  /* 0x000000ffffd67224 */ /* 0x000fe200078e00c0 */
[----:B-1----:R-:W-:-:S04]  /*39530*/  LEA R210, P2, R212, R2, 0x2 ;  /* 0x00000002d4d27211 */ /* 0x002fc800078410ff */
[----:B------:R-:W-:Y:S02]  /*39540*/  LEA R216, P1, R214, R2, 0x2 ;  /* 0x00000002d6d87211 */ /* 0x000fe400078210ff */
[-C--:B------:R-:W-:Y:S02]  /*39550*/  LEA.HI.X.SX32 R211, R212, R0.reuse, 0x2, P2 ;  /* 0x00000000d4d37211 */ /* 0x080fe400010f16ff */
[----:B------:R-:W-:Y:S01]  /*39560*/  LEA.HI.X.SX32 R217, R214, R0, 0x2, P1 ;  /* 0x00000000d6d97211 */ /* 0x000fe200008f16ff */
[----:B------:R-:W-:-:S04]  /*39570*/  IMAD.MOV.U32 R214, RZ, RZ, R193 ;  /* 0x000000ffffd67224 */ /* 0x000fc800078e00c1 */
[----:B------:R-:W-:Y:S01]  /*39580*/  STL.64 [R1+0x12e0], R216 ;  /* 0x0012e0d801007387 */ /* 0x000fe20000100a00 */
[C---:B------:R-:W-:Y:S01]  /*39590*/  LEA R218, P1, R214.reuse, R2, 0x2 ;  /* 0x00000002d6da7211 */ /* 0x040fe200078210ff */
[----:B------:R-:W-:Y:S02]  /*395a0*/  IMAD.MOV.U32 R189, RZ, RZ, R190 ;  /* 0x000000ffffbd7224 */ /* 0x000fe400078e00be */
[----:B------:R1:W-:Y:S01]  /*395b0*/  STL.64 [R1+0x12d8], R210 ;  /* 0x0012d8d201007387 */ /* 0x0003e20000100a00 */
[----:B------:R-:W-:Y:S01]  /*395c0*/  IMAD.MOV.U32 R212, RZ, RZ, R194 ;  /* 0x000000ffffd47224 */ /* 0x000fe200078e00c2 */
[----:B------:R-:W-:Y:S01]  /*395d0*/  LEA.HI.X.SX32 R219, R214, R0, 0x2, P1 ;  /* 0x00000000d6db7211 */ /* 0x000fe200008f16ff */
[----:B------:R-:W-:Y:S02]  /*395e0*/  IMAD.MOV.U32 R193, RZ, RZ, R195 ;  /* 0x000000ffffc17224 */ /* 0x000fe400078e00c3 */
[----:B------:R-:W-:Y:S02]  /*395f0*/  IMAD.MOV.U32 R194, RZ, RZ, R199 ;  /* 0x000000ffffc27224 */ /* 0x000fe400078e00c7 */
[----:B------:R-:W-:Y:S01]  /*39600*/  IMAD.MOV.U32 R209, RZ, RZ, R189 ;  /* 0x000000ffffd17224 */ /* 0x000fe200078e00bd */
[----:B-1----:R-:W-:Y:S01]  /*39610*/  LEA R210, P2, R215, R2, 0x2 ;  /* 0x00000002d7d27211 */ /* 0x002fe200078410ff */
[----:B------:R-:W-:-:S02]  /*39620*/  IMAD.MOV.U32 R195, RZ, RZ, R200 ;  /* 0x000000ffffc37224 */ /* 0x000fc400078e00c8 */
[----:B------:R-:W-:Y:S01]  /*39630*/  IMAD.MOV.U32 R199, RZ, RZ, R90 ;  /* 0x000000ffffc77224 */ /* 0x000fe200078e005a */
[----:B------:R-:W-:Y:S01]  /*39640*/  LEA.HI.X.SX32 R211, R215, R0, 0x2, P2 ;  /* 0x00000000d7d37211 */ /* 0x000fe200010f16ff */
[----:B------:R-:W3:Y:S01]  /*39650*/  LDL.LU R90, [R1+0x1994] ;  /* 0x00199400015a7983 */ /* 0x000ee20000300800 */
[----:B------:R-:W-:-:S03]  /*39660*/  IMAD.MOV.U32 R200, RZ, RZ, R5 ;  /* 0x000000ffffc87224 */ /* 0x000fc600078e0005 */
[----:B------:R-:W4:Y:S04]  /*39670*/  LDL.LU R5, [R1+0x1990] ;  /* 0x0019900001057983 */ /* 0x000f280000300800 */
[----:B------:R-:W-:Y:S04]  /*39680*/  STL.64 [R1+0x12d0], R218 ;  /* 0x0012d0da01007387 */ /* 0x000fe80000100a00 */
[----:B------:R1:W-:Y:S01]  /*39690*/  STL.64 [R1+0x12c8], R210 ;  /* 0x0012c8d201007387 */ /* 0x0003e20000100a00 */
[----:B------:R-:W-:Y:S02]  /*396a0*/  IMAD.MOV.U32 R214, RZ, RZ, R195 ;  /* 0x000000ffffd67224 */ /* 0x000fe400078e00c3 */
[----:B------:R-:W-:-:S02]  /*396b0*/  IMAD.MOV.U32 R195, RZ, RZ, R198 ;  /* 0x000000ffffc37224 */ /* 0x000fc400078e00c6 */
[----:B------:R-:W-:Y:S01]  /*396c0*/  IMAD.MOV.U32 R198, RZ, RZ, R203 ;  /* 0x000000ffffc67224 */ /* 0x000fe200078e00cb */
[CC--:B-1----:R-:W-:Y:S01]  /*396d0*/  LEA R210, P2, R209.reuse, R2.reuse, 0x2 ;  /* 0x00000002d1d27211 */ /* 0x0c2fe200078410ff */
[----:B------:R-:W-:Y:S01]  /*396e0*/  IMAD.MOV.U32 R203, RZ, RZ, R207 ;  /* 0x000000ffffcb7224 */ /* 0x000fe200078e00cf */
[----:B------:R-:W-:Y:S02]  /*396f0*/  LEA R218, P1, R212, R2, 0x2 ;  /* 0x00000002d4da7211 */ /* 0x000fe400078210ff */
[----:B------:R-:W-:Y:S01]  /*39700*/  LEA.HI.X.SX32 R211, R209, R0, 0x2, P2 ;  /* 0x00000000d1d37211 */ /* 0x000fe200010f16ff */
        /* <DEDUP_REMOVED lines=21> */
[----:B------:R-:W-:Y:S02]  /*39860*/  IMAD.MOV.U32 R150, RZ, RZ, R17 ;  /* 0x000000ffff967224 */ /* 0x000fe400078e0011 */
[----:B------:R-:W-:Y:S02]  /*39870*/  IMAD.MOV.U32 R151, RZ, RZ, R22 ;  /* 0x000000ffff977224 */ /* 0x000fe400078e0016 */
[----:B------:R-:W3:Y:S01]  /*39880*/  LDL.LU R22, [R1+0x438] ;  /* 0x0004380001167983 */ /* 0x000ee20000300800 */
[----:B--2---:R-:W-:-:S03]  /*39890*/  IMAD.MOV.U32 R17, RZ, RZ, R21 ;  /* 0x000000ffff117224 */ /* 0x004fc600078e0015 */
[----:B------:R-:W2:Y:S01]  /*398a0*/  LDL.LU R21, [R1+0x30] ;  /* 0x0000300001157983 */ /* 0x000ea20000300800 */
[CC--:B-1----:R-:W-:Y:S02]  /*398b0*/  LEA R218, P1, R214.reuse, R2.reuse, 0x2 ;  /* 0x00000002d6da7211 */ /* 0x0c2fe400078210ff */
[C---:B------:R-:W-:Y:S01]  /*398c0*/  LEA R210, P2, R213.reuse, R2, 0x2 ;  /* 0x00000002d5d27211 */ /* 0x040fe200078410ff */
[----:B------:R-:W-:Y:S01]  /*398d0*/  IMAD.MOV.U32 R216, RZ, RZ, R195 ;  /* 0x000000ffffd87224 */ /* 0x000fe200078e00c3 */
[-C--:B------:R-:W-:Y:S02]  /*398e0*/  LEA.HI.X.SX32 R219, R214, R0.reuse, 0x2, P1 ;  /* 0x00000000d6db7211 */ /* 0x080fe400008f16ff */
[----:B------:R-:W-:-:S03]  /*398f0*/  LEA.HI.X.SX32 R211, R213, R0, 0x2, P2 ;  /* 0x00000000d5d37211 */ /* 0x000fc600010f16ff */
[----:B------:R1:W-:Y:S04]  /*39900*/  STL.64 [R1+0x12b0], R218 ;  /* 0x0012b0da01007387 */ /* 0x0003e80000100a00 */
[----:B------:R1:W-:Y:S01]  /*39910*/  STL.64 [R1+0x12a8], R210 ;  /* 0x0012a8d201007387 */ /* 0x0003e20000100a00 */
[----:B------:R-:W-:Y:S02]  /*39920*/  IMAD.MOV.U32 R213, RZ, RZ, R209 ;  /* 0x000000ffffd57224 */ /* 0x000fe400078e00d1 */
[----:B------:R-:W-:Y:S01]  /*39930*/  IMAD.MOV.U32 R214, RZ, RZ, R196 ;  /* 0x000000ffffd67224 */ /* 0x000fe200078e00c4 */
[-C--:B-1----:R-:W-:Y:S02]  /*39940*/  LEA R218, P1, R216, R2.reuse, 0x2 ;  /* 0x00000002d8da7211 */ /* 0x082fe400078210ff */
[----:B------:R-:W-:-:S02]  /*39950*/  LEA R210, P2, R208, R2, 0x2 ;  /* 0x00000002d0d27211 */ /* 0x000fc400078410ff */
[-C--:B------:R-:W-:Y:S01]  /*39960*/  LEA.HI.X.SX32 R219, R216, R0.reuse, 0x2, P1 ;  /* 0x00000000d8db7211 */ /* 0x080fe200008f16ff */
[----:B------:R-:W-:Y:S01]  /*39970*/  IMAD.MOV.U32 R215, RZ, RZ, R193 ;  /* 0x000000ffffd77224 */ /* 0x000fe200078e00c1 */
[----:B------:R-:W-:Y:S01]  /*39980*/  LEA.HI.X.SX32 R211, R208, R0, 0x2, P2 ;  /* 0x00000000d0d37211 */ /* 0x000fe200010f16ff */
[----:B------:R-:W-:Y:S02]  /*39990*/  IMAD.MOV.U32 R209, RZ, RZ, R206 ;  /* 0x000000ffffd17224 */ /* 0x000fe400078e00ce */
[----:B------:R-:W-:Y:S02]  /*399a0*/  IMAD.MOV.U32 R195, RZ, RZ, R19 ;  /* 0x000000ffffc37224 */ /* 0x000fe400078e0013 */
[----:B------:R-:W4:Y:S01]  /*399b0*/  LDL.LU R19, [R1+0x198c] ;  /* 0x00198c0001137983 */ /* 0x000f220000300800 */
[----:B------:R-:W-:-:S03]  /*399c0*/  IMAD.MOV.U32 R206, RZ, RZ, R23 ;  /* 0x000000ffffce7224 */ /* 0x000fc600078e0017 */
[----:B------:R-:W4:Y:S04]  /*399d0*/  LDL.LU R23, [R1+0x1988] ;  /* 0x0019880001177983 */ /* 0x000f280000300800 */
[----:B------:R1:W-:Y:S04]  /*399e0*/  STL.64 [R1+0x12a0], R218 ;  /* 0x0012a0da01007387 */ /* 0x0003e80000100a00 */
[----:B------:R1:W-:Y:S01]  /*399f0*/  STL.64 [R1+0x1298], R210 ;  /* 0x001298d201007387 */ /* 0x0003e20000100a00 */
[----:B------:R-:W-:Y:S01]  /*39a00*/  IMAD.MOV.U32 R208, RZ, RZ, R209 ;  /* 0x000000ffffd07224 */ /* 0x000fe200078e00d1 */
[----:B-1----:R-:W-:-:S02]  /*39a10*/  LEA R218, P1, R214, R2, 0x2 ;  /* 0x00000002d6da7211 */ /* 0x002fc400078210ff */
[C---:B------:R-:W-:Y:S02]  /*39a20*/  LEA R210, P2, R215.reuse, R2, 0x2 ;  /* 0x00000002d7d27211 */ /* 0x040fe400078410ff */
[-C--:B------:R-:W-:Y:S02]  /*39a30*/  LEA.HI.X.SX32 R219, R214, R0.reuse, 0x2, P1 ;  /* 0x00000000d6db7211 */ /* 0x080fe400008f16ff */
[----:B------:R-:W-:-:S03]  /*39a40*/  LEA.HI.X.SX32 R211, R215, R0, 0x2, P2 ;  /* 0x00000000d7d37211 */ /* 0x000fc600010f16ff */
[----:B------:R-:W-:Y:S04]  /*39a50*/  STL.64 [R1+0x1290], R218 ;  /* 0x001290da01007387 */ /* 0x000fe80000100a00 */
[----:B------:R1:W-:Y:S02]  /*39a60*/  STL.64 [R1+0x1288], R210 ;  /* 0x001288d201007387 */ /* 0x0003e40000100a00 */
[----:B-1----:R-:W-:Y:S02]  /*39a70*/  IMAD.MOV.U32 R211, RZ, RZ, R208 ;  /* 0x000000ffffd37224 */ /* 0x002fe400078e00d0 */
        /* <DEDUP_REMOVED lines=19> */
[----:B---3--:R-:W-:-:S02]  /*39bb0*/  IMAD.MOV.U32 R17, RZ, RZ, R22 ;  /* 0x000000ffff117224 */ /* 0x008fc400078e0016 */
[----:B--2---:R-:W-:Y:S02]  /*39bc0*/  IMAD.MOV.U32 R22, RZ, RZ, R21 ;  /* 0x000000ffff167224 */ /* 0x004fe400078e0015 */
[----:B------:R-:W2:Y:S01]  /*39bd0*/  LDL.LU R21, [R1+0x38] ;  /* 0x0000380001157983 */ /* 0x000ea20000300800 */
[----:B------:R-:W-:-:S04]  /*39be0*/  IMAD.MOV.U32 R209, RZ, RZ, R195 ;  /* 0x000000ffffd17224 */ /* 0x000fc800078e00c3 */
[----:B------:R-:W-:Y:S02]  /*39bf0*/  IMAD.MOV.U32 R216, RZ, RZ, R209 ;  /* 0x000000ffffd87224 */ /* 0x000fe400078e00d1 */
[----:B------:R-:W-:-:S03]  /*39c00*/  IMAD.MOV.U32 R210, RZ, RZ, R199 ;  /* 0x000000ffffd27224 */ /* 0x000fc600078e00c7 */
[----:B------:R-:W-:Y:S01]  /*39c10*/  LEA R218, P1, R216, R2, 0x2 ;  /* 0x00000002d8da7211 */ /* 0x000fe200078210ff */
[----:B------:R-:W-:-:S03]  /*39c20*/  IMAD.MOV.U32 R217, RZ, RZ, R191 ;  /* 0x000000ffffd97224 */ /* 0x000fc600078e00bf */
[----:B------:R-:W-:Y:S01]  /*39c30*/  LEA.HI.X.SX32 R219, R216, R0, 0x2, P1 ;  /* 0x00000000d8db7211 */ /* 0x000fe200008f16ff */
[----:B------:R-:W-:Y:S01]  /*39c40*/  IMAD.MOV.U32 R216, RZ, RZ, R210 ;  /* 0x000000ffffd87224 */ /* 0x000fe200078e00d2 */
[----:B------:R-:W-:Y:S02]  /*39c50*/  MOV R209, R18 ;  /* 0x0000001200d17202 */ /* 0x000fe40000000f00 */
[----:B------:R-:W3:Y:S01]  /*39c60*/  LDL.LU R18, [R1+0x1984] ;  /* 0x0019840001127983 */ /* 0x000ee20000300800 */
[----:B------:R-:W-:-:S03]  /*39c70*/  LEA R214, P2, R217, R2, 0x2 ;  /* 0x00000002d9d67211 */ /* 0x000fc600078410ff */
[----:B------:R1:W-:Y:S01]  /*39c80*/  STL.64 [R1+0x1280], R218 ;  /* 0x001280da01007387 */ /* 0x0003e20000100a00 */
[----:B------:R-:W-:Y:S01]  /*39c90*/  LEA.HI.X.SX32 R215, R217, R0, 0x2, P2 ;  /* 0x00000000d9d77211 */ /* 0x000fe200010f16ff */
[----:B------:R-:W-:Y:S02]  /*39ca0*/  IMAD.MOV.U32 R217, RZ, RZ, R208 ;  /* 0x000000ffffd97224 */ /* 0x000fe400078e00d0 */
[----:B------:R-:W-:Y:S01]  /*39cb0*/  IMAD.MOV.U32 R208, RZ, RZ, R203 ;  /* 0x000000ffffd07224 */ /* 0x000fe200078e00cb */
[C---:B-1----:R-:W-:Y:S01]  /*39cc0*/  LEA R218, P1, R216.reuse, R2, 0x2 ;  /* 0x00000002d8da7211 */ /* 0x042fe200078210ff */
[----:B------:R-:W-:Y:S03]  /*39cd0*/  STL.64 [R1+0x1278], R214 ;  /* 0x001278d601007387 */ /* 0x000fe60000100a00 */
[----:B------:R-:W-:Y:S01]  /*39ce0*/  LEA.HI.X.SX32 R219, R216, R0, 0x2, P1 ;  /* 0x00000000d8db7211 */ /* 0x000fe200008f16ff */
[----:B------:R-:W-:-:S02]  /*39cf0*/  IMAD.MOV.U32 R203, RZ, RZ, R16 ;  /* 0x000000ffffcb7224 */ /* 0x000fc400078e0010 */
[----:B------:R-:W3:Y:S04]  /*39d00*/  LDL.LU R16, [R1+0x1980] ;  /* 0x0019800001107983 */ /* 0x000ee80000300800 */
        /* <DEDUP_REMOVED lines=13> */
[----:B------:R-:W-:Y:S01]  /*39de0*/  IMAD.MOV.U32 R142, RZ, RZ, R143 ;  /* 0x000000ffff8e7224 */ /* 0x000fe200078e008f */
[----:B------:R-:W-:Y:S01]  /*39df0*/  LEA R214, P2, R213, R2, 0x2 ;  /* 0x00000002d5d67211 */ /* 0x000fe200078410ff */
[----:B------:R-:W-:Y:S02]  /*39e00*/  IMAD.MOV.U32 R143, RZ, RZ, R144 ;  /* 0x000000ffff8f7224 */ /* 0x000fe400078e0090 */
[----:B------:R-:W-:-:S02]  /*39e10*/  IMAD.MOV.U32 R144, RZ, RZ, R145 ;  /* 0x000000ffff907224 */ /* 0x000fc400078e0091 */
[----:B------:R-:W-:Y:S02]  /*39e20*/  IMAD.MOV.U32 R145, RZ, RZ, R146 ;  /* 0x000000ffff917224 */ /* 0x000fe400078e0092 */
[----:B------:R-:W-:Y:S01]  /*39e30*/  IMAD.MOV.U32 R146, RZ, RZ, R147 ;  /* 0x000000ffff927224 */ /* 0x000fe200078e0093 */
[----:B------:R-:W-:Y:S01]  /*39e40*/  LEA.HI.X.SX32 R215, R213, R0, 0x2, P2 ;  /* 0x00000000d5d77211 */ /* 0x000fe200010f16ff */
[----:B------:R-:W-:Y:S02]  /*39e50*/  IMAD.MOV.U32 R147, RZ, RZ, R148 ;  /* 0x000000ffff937224 */ /* 0x000fe400078e0094 */
[----:B------:R-:W-:Y:S02]  /*39e60*/  IMAD.MOV.U32 R148, RZ, RZ, R149 ;  /* 0x000000ffff947224 */ /* 0x000fe400078e0095 */
[----:B------:R-:W-:Y:S02]  /*39e70*/  IMAD.MOV.U32 R149, RZ, RZ, R150 ;  /* 0x000000ffff957224 */ /* 0x000fe400078e0096 */
[----:B------:R-:W-:-:S02]  /*39e80*/  IMAD.MOV.U32 R150, RZ, RZ, R151 ;  /* 0x000000ffff967224 */ /* 0x000fc400078e0097 */
[----:B------:R-:W-:Y:S01]  /*39e90*/  IMAD.MOV.U32 R151, RZ, RZ, R17 ;  /* 0x000000ffff977224 */ /* 0x000fe200078e0011 */
[----:B------:R1:W-:Y:S01]  /*39ea0*/  STL.64 [R1+0x1268], R214 ;  /* 0x001268d601007387 */ /* 0x0003e20000100a00 */
[----:B------:R-:W-:Y:S02]  /*39eb0*/  IMAD.MOV.U32 R17, RZ, RZ, R22 ;  /* 0x000000ffff117224 */ /* 0x000fe400078e0016 */
        /* <DEDUP_REMOVED lines=40> */
[----:B-1----:R-:W-:-:S04]  /*3a140*/  LEA R214, P2, R212, R2, 0x2 ;  /* 0x00000002d4d67211 */ /* 0x002fc800078410ff */
[----:B------:R-:W-:Y:S01]  /*3a150*/  LEA.HI.X.SX32 R215, R212, R0, 0x2, P2 ;  /* 0x00000000d4d77211 */ /* 0x000fe200010f16ff */
[----:B------:R-:W-:Y:S01]  /*3a160*/  IMAD.MOV.U32 R212, RZ, RZ, R208 ;  /* 0x000000ffffd47224 */ /* 0x000fe200078e00d0 */
[----:B----4-:R-:W-:-:S03]  /*3a170*/  LEA R220, P1, R216, R2, 0x2 ;  /* 0x00000002d8dc7211 */ /* 0x010fc600078210ff */
[----:B------:R1:W-:Y:S01]  /*3a180*/  STL.64 [R1+0x1258], R214 ;  /* 0x001258d601007387 */ /* 0x0003e20000100a00 */
[----:B------:R-:W-:Y:S01]  /*3a190*/  LEA.HI.X.SX32 R221, R216, R0, 0x2, P1 ;  /* 0x00000000d8dd7211 */ /* 0x000fe200008f16ff */
[----:B------:R-:W-:Y:S02]  /*3a1a0*/  IMAD.MOV.U32 R213, RZ, RZ, R209 ;  /* 0x000000ffffd57224 */ /* 0x000fe400078e00d1 */
[----:B------:R-:W-:Y:S02]  /*3a1b0*/  IMAD.MOV.U32 R208, RZ, RZ, R206 ;  /* 0x000000ffffd07224 */ /* 0x000fe400078e00ce */
[----:B------:R-:W-:Y:S02]  /*3a1c0*/  IMAD.MOV.U32 R209, RZ, RZ, R200 ;  /* 0x000000ffffd17224 */ /* 0x000fe400078e00c8 */
[----:B------:R-:W-:Y:S01]  /*3a1d0*/  IMAD.MOV.U32 R206, RZ, RZ, R207 ;  /* 0x000000ffffce7224 */ /* 0x000fe200078e00cf */
[----:B-1----:R-:W-:Y:S01]  /*3a1e0*/  LEA R214, P2, R212, R2, 0x2 ;  /* 0x00000002d4d67211 */ /* 0x002fe200078410ff */
[----:B------:R-:W-:-:S02]  /*3a1f0*/  IMAD.MOV.U32 R207, RZ, RZ, R7 ;  /* 0x000000ffffcf7224 */ /* 0x000fc400078e0007 */
[----:B------:R-:W4:Y:S01]  /*3a200*/  LDL.LU R7, [R1+0x197c] ;  /* 0x00197c0001077983 */ /* 0x000f220000300800 */
[----:B------:R-:W-:Y:S01]  /*3a210*/  LEA.HI.X.SX32 R215, R212, R0, 0x2, P2 ;  /* 0x00000000d4d77211 */ /* 0x000fe200010f16ff */
[----:B------:R-:W-:Y:S02]  /*3a220*/  IMAD.MOV.U32 R212, RZ, RZ, R208 ;  /* 0x000000ffffd47224 */ /* 0x000fe400078e00d0 */
[----:B------:R1:W-:Y:S01]  /*3a230*/  STL.64 [R1+0x1250], R220 ;  /* 0x001250dc01007387 */ /* 0x0003e20000100a00 */
[----:B------:R-:W-:Y:S02]  /*3a240*/  IMAD.MOV.U32 R208, RZ, RZ, R209 ;  /* 0x000000ffffd07224 */ /* 0x000fe400078e00d1 */
[----:B------:R-:W-:Y:S01]  /*3a250*/  IMAD.MOV.U32 R209, RZ, RZ, R203 ;  /* 0x000000ffffd17224 */ /* 0x000fe200078e00cb */
[----:B------:R3:W-:Y:S01]  /*3a260*/  STL.64 [R1+0x1248], R214 ;  /* 0x001248d601007387 */ /* 0x0007e20000100a00 */
[----:B------:R-:W-:Y:S01]  /*3a270*/  IMAD.MOV.U32 R216, RZ, RZ, R208 ;  /* 0x000000ffffd87224 */ /* 0x000fe200078e00d0 */
[----:B-1----:R-:W-:-:S02]  /*3a280*/  LEA R220, P1, R213, R2, 0x2 ;  /* 0x00000002d5dc7211 */ /* 0x002fc400078210ff */
[----:B---3--:R-:W-:Y:S02]  /*3a290*/  LEA R214, P2, R211, R2, 0x2 ;  /* 0x00000002d3d67211 */ /* 0x008fe400078410ff */
[-C--:B------:R-:W-:Y:S01]  /*3a2a0*/  LEA.HI.X.SX32 R221, R213, R0.reuse, 0x2, P1 ;  /* 0x00000000d5dd7211 */ /* 0x080fe200008f16ff */
[----:B------:R-:W-:Y:S01]  /*3a2b0*/  IMAD.MOV.U32 R213, RZ, RZ, R209 ;  /* 0x000000ffffd57224 */ /* 0x000fe200078e00d1 */
        /* <DEDUP_REMOVED lines=15> */
[----:B------:R-:W-:Y:S01]  /*3a3b0*/  STL.64 [R1+0x1240], R220 ;  /* 0x001240dc01007387 */ /* 0x000fe20000100a00 */
[----:B------:R-:W-:Y:S02]  /*3a3c0*/  IMAD.MOV.U32 R139, RZ, RZ, R142 ;  /* 0x000000ffff8b7224 */ /* 0x000fe400078e008e */
[----:B------:R-:W-:-:S02]  /*3a3d0*/  IMAD.MOV.U32 R141, RZ, RZ, R144 ;  /* 0x000000ffff8d7224 */ /* 0x000fc400078e0090 */
[----:B------:R-:W-:Y:S01]  /*3a3e0*/  IMAD.MOV.U32 R143, RZ, RZ, R146 ;  /* 0x000000ffff8f7224 */ /* 0x000fe200078e0092 */
[----:B------:R1:W-:Y:S01]  /*3a3f0*/  STL.64 [R1+0x1238], R214 ;  /* 0x001238d601007387 */ /* 0x0003e20000100a00 */
[----:B------:R-:W-:Y:S02]  /*3a400*/  IMAD.MOV.U32 R142, RZ, RZ, R145 ;  /* 0x000000ffff8e7224 */ /* 0x000fe400078e0091 */
[----:B------:R-:W-:Y:S02]  /*3a410*/  IMAD.MOV.U32 R144, RZ, RZ, R147 ;  /* 0x000000ffff907224 */ /* 0x000fe400078e0093 */
[----:B------:R-:W-:Y:S02]  /*3a420*/  IMAD.MOV.U32 R146, RZ, RZ, R149 ;  /* 0x000000ffff927224 */ /* 0x000fe400078e0095 */
[----:B------:R-:W-:Y:S02]  /*3a430*/  IMAD.MOV.U32 R145, RZ, RZ, R148 ;  /* 0x000000ffff917224 */ /* 0x000fe400078e0094 */
[----:B------:R-:W-:-:S02]  /*3a440*/  IMAD.MOV.U32 R147, RZ, RZ, R150 ;  /* 0x000000ffff937224 */ /* 0x000fc400078e0096 */
[----:B------:R-:W-:Y:S02]  /*3a450*/  IMAD.MOV.U32 R149, RZ, RZ, R17 ;  /* 0x000000ffff957224 */ /* 0x000fe400078e0011 */
[----:B------:R-:W-:Y:S01]  /*3a460*/  IMAD.MOV.U32 R148, RZ, RZ, R151 ;  /* 0x000000ffff947224 */ /* 0x000fe200078e0097 */
[----:B------:R-:W3:Y:S01]  /*3a470*/  LDL.LU R17, [R1+0x34] ;  /* 0x0000340001117983 */ /* 0x000ee20000300800 */
[----:B------:R-:W-:-:S03]  /*3a480*/  IMAD.MOV.U32 R150, RZ, RZ, R22 ;  /* 0x000000ffff967224 */ /* 0x000fc600078e0016 */
[----:B------:R-:W4:Y:S01]  /*3a490*/  LDL.LU R22, [R1+0x3c] ;  /* 0x00003c0001167983 */ /* 0x000f220000300800 */
[----:B--2---:R-:W-:-:S03]  /*3a4a0*/  IMAD.MOV.U32 R151, RZ, RZ, R21 ;  /* 0x000000ffff977224 */ /* 0x004fc600078e0015 */
[----:B------:R-:W2:Y:S01]  /*3a4b0*/  LDL.LU R21, [R1+0x440] ;  /* 0x0004400001157983 */ /* 0x000ea20000300800 */
[----:B------:R-:W-:-:S04]  /*3a4c0*/  IMAD.MOV.U32 R203, RZ, RZ, R204 ;  /* 0x000000ffffcb7224 */ /* 0x000fc800078e00cc */
[----:B------:R-:W-:Y:S01]  /*3a4d0*/  IMAD.MOV.U32 R218, RZ, RZ, R203 ;  /* 0x000000ffffda7224 */ /* 0x000fe200078e00cb */
[----:B-1----:R-:W-:-:S04]  /*3a4e0*/  LEA R214, P2, R217, R2, 0x2 ;  /* 0x00000002d9d67211 */ /* 0x002fc800078410ff */
[C---:B------:R-:W-:Y:S02]  /*3a4f0*/  LEA R220, P1, R218.reuse, R2, 0x2 ;  /* 0x00000002dadc7211 */ /* 0x040fe400078210ff */
[-C--:B------:R-:W-:Y:S02]  /*3a500*/  LEA.HI.X.SX32 R215, R217, R0.reuse, 0x2, P2 ;  /* 0x00000000d9d77211 */ /* 0x080fe400010f16ff */
[----:B------:R-:W-:Y:S01]  /*3a510*/  LEA.HI.X.SX32 R221, R218, R0, 0x2, P1 ;  /* 0x00000000dadd7211 */ /* 0x000fe200008f16ff */
[----:B------:R-:W-:-:S04]  /*3a520*/  IMAD.MOV.U32 R217, RZ, RZ, R208 ;  /* 0x000000ffffd97224 */ /* 0x000fc800078e00d0 */
[----:B------:R-:W-:Y:S01]  /*3a530*/  STL.64 [R1+0x1230], R220 ;  /* 0x001230dc01007387 */ /* 0x000fe20000100a00 */
[----:B------:R-:W-:-:S03]  /*3a540*/  IMAD.MOV.U32 R208, RZ, RZ, R207 ;  /* 0x000000ffffd07224 */ /* 0x000fc600078e00cf */
        /* <DEDUP_REMOVED lines=29> */
[----:B------:R-:W-:Y:S02]  /*3a720*/  IMAD.MOV.U32 R211, RZ, RZ, R20 ;  /* 0x000000ffffd37224 */ /* 0x000fe400078e0014 */
[----:B------:R-:W-:Y:S01]  /*3a730*/  IMAD.MOV.U32 R150, RZ, RZ, R151 ;  /* 0x000000ffff967224 */ /* 0x000fe200078e0097 */
[----:B------:R-:W2:Y:S04]  /*3a740*/  LDL.LU R20, [R1+0x1978] ;  /* 0x0019780001147983 */ /* 0x000ea80000300800 */
[----:B------:R-:W-:Y:S04]  /*3a750*/  STL.64 [R1+0x1220], R220 ;  /* 0x001220dc01007387 */ /* 0x000fe80000100a00 */
[----:B------:R1:W-:Y:S01]  /*3a760*/  STL.64 [R1+0x1218], R214 ;  /* 0x001218d601007387 */ /* 0x0003e20000100a00 */
[----:B---3--:R-:W-:-:S02]  /*3a770*/  IMAD.MOV.U32 R151, RZ, RZ, R17 ;  /* 0x000000ffff977224 */ /* 0x008fc400078e0011 */
[----:B----4-:R-:W-:Y:S02]  /*3a780*/  IMAD.MOV.U32 R17, RZ, RZ, R22 ;  /* 0x000000ffff117224 */ /* 0x010fe400078e0016 */
[----:B--2---:R-:W-:Y:S02]  /*3a790*/  IMAD.MOV.U32 R22, RZ, RZ, R21 ;  /* 0x000000ffff167224 */ /* 0x004fe400078e0015 */
[----:B------:R-:W2:Y:S01]  /*3a7a0*/  LDL.LU R21, [R1+0x448] ;  /* 0x0004480001157983 */ /* 0x000ea20000300800 */
[----:B------:R-:W-:Y:S01]  /*3a7b0*/  IMAD.MOV.U32 R218, RZ, RZ, R211 ;  /* 0x000000ffffda7224 */ /* 0x000fe200078e00d3 */
[----:B-1----:R-:W-:-:S04]  /*3a7c0*/  LEA R214, P2, R210, R2, 0x2 ;  /* 0x00000002d2d67211 */ /* 0x002fc800078410ff */
[----:B------:R-:W-:Y:S02]  /*3a7d0*/  LEA R220, P1, R218, R2, 0x2 ;  /* 0x00000002dadc7211 */ /* 0x000fe400078210ff */
[-C--:B------:R-:W-:Y:S02]  /*3a7e0*/  LEA.HI.X.SX32 R215, R210, R0.reuse, 0x2, P2 ;  /* 0x00000000d2d77211 */ /* 0x080fe400010f16ff */
[----:B------:R-:W-:-:S05]  /*3a7f0*/  LEA.HI.X.SX32 R221, R218, R0, 0x2, P1 ;  /* 0x00000000dadd7211 */ /* 0x000fca00008f16ff */
[----:B------:R-:W-:Y:S04]  /*3a800*/  STL.64 [R1+0x1210], R220 ;  /* 0x001210dc01007387 */ /* 0x000fe80000100a00 */
        /* <DEDUP_REMOVED lines=30> */
[----:B------:R-:W-:Y:S01]  /*3a9f0*/  STL.64 [R1+0x1200], R218 ;  /* 0x001200da01007387 */ /* 0x000fe20000100a00 */
[----:B------:R-:W-:Y:S02]  /*3aa00*/  IMAD.MOV.U32 R151, RZ, RZ, R17 ;  /* 0x000000ffff977224 */ /* 0x000fe400078e0011 */
[----:B------:R-:W-:Y:S01]  /*3aa10*/  IMAD.MOV.U32 R17, RZ, RZ, R22 ;  /* 0x000000ffff117224 */ /* 0x000fe200078e0016 */
[----:B------:R1:W-:Y:S01]  /*3aa20*/  STL.64 [R1+0x11f8], R214 ;  /* 0x0011f8d601007387 */ /* 0x0003e20000100a00 */
[----:B--2---:R-:W-:-:S03]  /*3aa30*/  IMAD.MOV.U32 R22, RZ, RZ, R21 ;  /* 0x000000ffff167224 */ /* 0x004fc600078e0015 */
[----:B------:R-:W2:Y:S01]  /*3aa40*/  LDL.LU R21, [R1+0x40] ;  /* 0x0000400001157983 */ /* 0x000ea20000300800 */
[----:B------:R-:W-:Y:S02]  /*3aa50*/  IMAD.MOV.U32 R210, RZ, RZ, R209 ;  /* 0x000000ffffd27224 */ /* 0x000fe400078e00d1 */
[----:B------:R-:W-:Y:S01]  /*3aa60*/  IMAD.MOV.U32 R211, RZ, RZ, R206 ;  /* 0x000000ffffd37224 */ /* 0x000fe200078e00ce */
[C---:B-1----:R-:W-:Y:S01]  /*3aa70*/  LEA R214, P2, R216.reuse, R2, 0x2 ;  /* 0x00000002d8d67211 */ /* 0x042fe200078410ff */
[----:B------:R-:W-:Y:S02]  /*3aa80*/  IMAD.MOV.U32 R221, RZ, RZ, R210 ;  /* 0x000000ffffdd7224 */ /* 0x000fe400078e00d2 */
[----:B------:R-:W-:Y:S02]  /*3aa90*/  IMAD.MOV.U32 R210, RZ, RZ, R211 ;  /* 0x000000ffffd27224 */ /* 0x000fe400078e00d3 */
[----:B------:R-:W-:Y:S01]  /*3aaa0*/  IMAD.MOV.U32 R211, RZ, RZ, R208 ;  /* 0x000000ffffd37224 */ /* 0x000fe200078e00d0 */
[----:B------:R-:W-:-:S03]  /*3aab0*/  LEA.HI.X.SX32 R215, R216, R0, 0x2, P2 ;  /* 0x00000000d8d77211 */ /* 0x000fc600010f16ff */
        /* <DEDUP_REMOVED lines=28> */
[----:B------:R-:W-:Y:S01]  /*3ac80*/  STL.64 [R1+0x11f0], R218 ;  /* 0x0011f0da01007387 */ /* 0x000fe20000100a00 */
[----:B------:R-:W-:Y:S02]  /*3ac90*/  IMAD.MOV.U32 R151, RZ, RZ, R17 ;  /* 0x000000ffff977224 */ /* 0x000fe400078e0011 */
[----:B------:R-:W-:Y:S01]  /*3aca0*/  IMAD.MOV.U32 R17, RZ, RZ, R22 ;  /* 0x000000ffff117224 */ /* 0x000fe200078e0016 */
[----:B------:R1:W-:Y:S01]  /*3acb0*/  STL.64 [R1+0x11e8], R214 ;  /* 0x0011e8d601007387 */ /* 0x0003e20000100a00 */
[----:B--2---:R-:W-:-:S03]  /*3acc0*/  IMAD.MOV.U32 R22, RZ, RZ, R21 ;  /* 0x000000ffff167224 */ /* 0x004fc600078e0015 */
[----:B------:R-:W2:Y:S01]  /*3acd0*/  LDL.LU R21, [R1+0x48] ;  /* 0x0000480001157983 */ /* 0x000ea20000300800 */
[----:B------:R-:W-:Y:S01]  /*3ace0*/  IMAD.MOV.U32 R221, RZ, RZ, R212 ;  /* 0x000000ffffdd7224 */ /* 0x000fe200078e00d4 */
[----:B-1----:R-:W-:-:S04]  /*3acf0*/  LEA R214, P2, R213, R2, 0x2 ;  /* 0x00000002d5d67211 */ /* 0x002fc800078410ff */
[----:B------:R-:W-:Y:S02]  /*3ad00*/  LEA R218, P1, R221, R2, 0x2 ;  /* 0x00000002ddda7211 */ /* 0x000fe400078210ff */
[-C--:B------:R-:W-:Y:S02]  /*3ad10*/  LEA.HI.X.SX32 R215, R213, R0.reuse, 0x2, P2 ;  /* 0x00000000d5d77211 */ /* 0x080fe400010f16ff */
[----:B------:R-:W-:-:S05]  /*3ad20*/  LEA.HI.X.SX32 R219, R221, R0, 0x2, P1 ;  /* 0x00000000dddb7211 */ /* 0x000fca00008f16ff */
[----:B------:R1:W-:Y:S04]  /*3ad30*/  STL.64 [R1+0x11e0], R218 ;  /* 0x0011e0da01007387 */ /* 0x0003e80000100a00 */
[----:B------:R3:W-:Y:S01]  /*3ad40*/  STL.64 [R1+0x11d8], R214 ;  /* 0x0011d8d601007387 */ /* 0x0007e20000100a00 */
[----:B------:R-:W-:Y:S01]  /*3ad50*/  IMAD.MOV.U32 R213, RZ, RZ, R211 ;  /* 0x000000ffffd57224 */ /* 0x000fe200078e00d3 */
[CC--:B-1----:R-:W-:Y:S02]  /*3ad60*/  LEA R218, P1, R216.reuse, R2.reuse, 0x2 ;  /* 0x00000002d8da7211 */ /* 0x0c2fe400078210ff */
[----:B---3--:R-:W-:Y:S02]  /*3ad70*/  LEA R214, P2, R217, R2, 0x2 ;  /* 0x00000002d9d67211 */ /* 0x008fe400078410ff */
[----:B------:R-:W-:-:S02]  /*3ad80*/  LEA.HI.X.SX32 R219, R216, R0, 0x2, P1 ;  /* 0x00000000d8db7211 */ /* 0x000fc400008f16ff */
        /* <DEDUP_REMOVED lines=32> */
[----:B--2---:R-:W-:Y:S02]  /*3af90*/  IMAD.MOV.U32 R22, RZ, RZ, R21 ;  /* 0x000000ffff167224 */ /* 0x004fe400078e0015 */
[----:B------:R-:W2:Y:S01]  /*3afa0*/  LDL.LU R21, [R1+0x444] ;  /* 0x0004440001157983 */ /* 0x000ea20000300800 */
[----:B------:R-:W-:-:S04]  /*3afb0*/  LEA R218, P1, R214, R2, 0x2 ;  /* 0x00000002d6da7211 */ /* 0x000fc800078210ff */
[----:B------:R-:W-:-:S05]  /*3afc0*/  LEA.HI.X.SX32 R219, R214, R0, 0x2, P1 ;  /* 0x00000000d6db7211 */ /* 0x000fca00008f16ff */
        /* <DEDUP_REMOVED lines=22> */
[----:B------:R-:W-:Y:S02]  /*3b130*/  IMAD.MOV.U32 R213, RZ, RZ, R92 ;  /* 0x000000ffffd57224 */ /* 0x000fe400078e005c */
[----:B------:R-:W-:Y:S02]  /*3b140*/  IMAD.MOV.U32 R141, RZ, RZ, R142 ;  /* 0x000000ffff8d7224 */ /* 0x000fe400078e008e */
[----:B------:R-:W-:-:S02]  /*3b150*/  IMAD.MOV.U32 R142, RZ, RZ, R143 ;  /* 0x000000ffff8e7224 */ /* 0x000fc400078e008f */
[----:B------:R-:W-:Y:S01]  /*3b160*/  IMAD.MOV.U32 R143, RZ, RZ, R144 ;  /* 0x000000ffff8f7224 */ /* 0x000fe200078e0090 */
[C---:B-1----:R-:W-:Y:S01]  /*3b170*/  LEA R216, P2, R93.reuse, R2, 0x2 ;  /* 0x000000025dd87211 */ /* 0x042fe200078410ff */
[----:B------:R-:W-:Y:S01]  /*3b180*/  IMAD.MOV.U32 R144, RZ, RZ, R145 ;  /* 0x000000ffff907224 */ /* 0x000fe200078e0091 */
[----:B------:R1:W-:Y:S01]  /*3b190*/  STL.64 [R1+0x11b0], R218 ;  /* 0x0011b0da01007387 */ /* 0x0003e20000100a00 */
[----:B------:R-:W-:Y:S01]  /*3b1a0*/  IMAD.MOV.U32 R145, RZ, RZ, R146 ;  /* 0x000000ffff917224 */ /* 0x000fe200078e0092 */
[----:B------:R-:W-:Y:S01]  /*3b1b0*/  LEA.HI.X.SX32 R217, R93, R0, 0x2, P2 ;  /* 0x000000005dd97211 */ /* 0x000fe200010f16ff */
[----:B------:R-:W-:Y:S01]  /*3b1c0*/  IMAD.MOV.U32 R146, RZ, RZ, R147 ;  /* 0x000000ffff927224 */ /* 0x000fe200078e0093 */
[----:B------:R-:W-:Y:S01]  /*3b1d0*/  LEA R92, P2, R210, R2, 0x2 ;  /* 0x00000002d25c7211 */ /* 0x000fe200078410ff */
[----:B------:R-:W-:Y:S02]  /*3b1e0*/  IMAD.MOV.U32 R147, RZ, RZ, R148 ;  /* 0x000000ffff937224 */ /* 0x000fe400078e0094 */
[----:B------:R-:W-:-:S02]  /*3b1f0*/  IMAD.MOV.U32 R148, RZ, RZ, R149 ;  /* 0x000000ffff947224 */ /* 0x000fc400078e0095 */
[----:B------:R-:W-:Y:S01]  /*3b200*/  IMAD.MOV.U32 R149, RZ, RZ, R150 ;  /* 0x000000ffff957224 */ /* 0x000fe200078e0096 */
[C---:B-1----:R-:W-:Y:S01]  /*3b210*/  LEA R218, P1, R213.reuse, R2, 0x2 ;  /* 0x00000002d5da7211 */ /* 0x042fe200078210ff */
[----:B------:R-:W-:Y:S01]  /*3b220*/  IMAD.MOV.U32 R150, RZ, RZ, R151 ;  /* 0x000000ffff967224 */ /* 0x000fe200078e0097 */
[-C--:B------:R-:W-:Y:S01]  /*3b230*/  LEA.HI.X.SX32 R93, R210, R0.reuse, 0x2, P2 ;  /* 0x00000000d25d7211 */ /* 0x080fe200010f16ff */
[----:B------:R-:W-:Y:S01]  /*3b240*/  IMAD.MOV.U32 R151, RZ, RZ, R17 ;  /* 0x000000ffff977224 */ /* 0x000fe200078e0011 */
[----:B------:R-:W-:Y:S01]  /*3b250*/  LEA.HI.X.SX32 R219, R213, R0, 0x2, P1 ;  /* 0x00000000d5db7211 */ /* 0x000fe200008f16ff */
[----:B------:R-:W-:Y:S01]  /*3b260*/  IMAD.MOV.U32 R17, RZ, RZ, R22 ;  /* 0x000000ffff117224 */ /* 0x000fe200078e0016 */
[----:B------:R-:W-:Y:S01]  /*3b270*/  STL.64 [R1+0x11a8], R216 ;  /* 0x0011a8d801007387 */ /* 0x000fe20000100a00 */
        /* <DEDUP_REMOVED lines=46> */
[----:B--2---:R-:W-:Y:S02]  /*3b560*/  IMAD.MOV.U32 R22, RZ, RZ, R21 ;  /* 0x000000ffff167224 */ /* 0x004fe400078e0015 */
[----:B------:R-:W2:Y:S04]  /*3b570*/  LDL.LU R21, [R1+0x44c] ;  /* 0x00044c0001157983 */ /* 0x000ea80000300800 */
[----:B------:R1:W-:Y:S04]  /*3b580*/  STL.64 [R1+0x11a0], R218 ;  /* 0x0011a0da01007387 */ /* 0x0003e80000100a00 */
[----:B------:R3:W-:Y:S01]  /*3b590*/  STL.64 [R1+0x1198], R92 ;  /* 0x0011985c01007387 */ /* 0x0007e20000100a00 */
[----:B-1----:R-:W-:-:S02]  /*3b5a0*/  LEA R218, P1, R123, R2, 0x2 ;  /* 0x000000027bda7211 */ /* 0x002fc400078210ff */
[C---:B---3--:R-:W-:Y:S02]  /*3b5b0*/  LEA R92, P2, R122.reuse, R2, 0x2 ;  /* 0x000000027a5c7211 */ /* 0x048fe400078410ff */
[-C--:B------:R-:W-:Y:S02]  /*3b5c0*/  LEA.HI.X.SX32 R219, R123, R0.reuse, 0x2, P1 ;  /* 0x000000007bdb7211 */ /* 0x080fe400008f16ff */
[----:B------:R-:W-:Y:S02]  /*3b5d0*/  LEA.HI.X.SX32 R93, R122, R0, 0x2, P2 ;  /* 0x000000007a5d7211 */ /* 0x000fe400010f16ff */
[C---:B------:R-:W-:Y:S01]  /*3b5e0*/  LEA R122, P1, R121.reuse, R2, 0x2 ;  /* 0x00000002797a7211 */ /* 0x040fe200078210ff */
[----:B------:R-:W-:Y:S04]  /*3b5f0*/  STL.64 [R1+0x1190], R218 ;  /* 0x001190da01007387 */ /* 0x000fe80000100a00 */
[----:B------:R1:W-:Y:S01]  /*3b600*/  STL.64 [R1+0x1188], R92 ;  /* 0x0011885c01007387 */ /* 0x0003e20000100a00 */
[----:B------:R-:W-:-:S02]  /*3b610*/  LEA.HI.X.SX32 R123, R121, R0, 0x2, P1 ;  /* 0x00000000797b7211 */ /* 0x000fc400008f16ff */
[----:B-1----:R-:W-:-:S04]  /*3b620*/  LEA R92, P2, R120, R2, 0x2 ;  /* 0x00000002785c7211 */ /* 0x002fc800078410ff */
[----:B------:R-:W-:Y:S01]  /*3b630*/  LEA.HI.X.SX32 R93, R120, R0, 0x2, P2 ;  /* 0x00000000785d7211 */ /* 0x000fe200010f16ff */
[----:B------:R-:W-:Y:S01]  /*3b640*/  STL.64 [R1+0x1180], R122 ;  /* 0x0011807a01007387 */ /* 0x000fe20000100a00 */
[----:B------:R-:W-:-:S03]  /*3b650*/  LEA R120, P1, R119, R2, 0x2 ;  /* 0x0000000277787211 */ /* 0x000fc600078210ff */
[----:B------:R1:W-:Y:S01]  /*3b660*/  STL.64 [R1+0x1178], R92 ;  /* 0x0011785c01007387 */ /* 0x0003e20000100a00 */
[----:B------:R-:W-:Y:S02]  /*3b670*/  LEA.HI.X.SX32 R121, R119, R0, 0x2, P1 ;  /* 0x0000000077797211 */ /* 0x000fe400008f16ff */
        /* <DEDUP_REMOVED lines=57> */
[C---:B------:R-:W-:Y:S01]  /*3ba10*/  LEA R100, P1, R99.reuse, R2, 0x2 ;  /* 0x0000000263647211 */ /* 0x040fe200078210ff */
[C---:B------:R-:W-:Y:S01]  /*3ba20*/  VIADD R97, R98.reuse, UR54 ;  /* 0x0000003662617c36 */ /* 0x040fe20008000000 */
[----:B------:R-:W-:Y:S01]  /*3ba30*/  ULDC UR54, c[0x0][0x248] ;  /* 0x0000920000367ab9 */ /* 0x000fe20000000800 */
[----:B------:R1:W-:Y:S01]  /*3ba40*/  STL.64 [R1+0x10d0], R92 ;  /* 0x0010d05c01007387 */ /* 0x0003e20000100a00 */
[----:B------:R-:W-:Y:S01]  /*3ba50*/  LEA.HI.X.SX32 R101, R99, R0, 0x2, P1 ;  /* 0x0000000063657211 */ /* 0x000fe200008f16ff */
[----:B------:R-:W-:Y:S01]  /*3ba60*/  VIADD R96, R97, UR55 ;  /* 0x0000003761607c36 */ /* 0x000fe20008000000 */
[----:B------:R-:W-:Y:S01]  /*3ba70*/  ULDC UR55, c[0x0][0x248] ;  /* 0x0000920000377ab9 */ /* 0x000fe20000000800 */
        /* <DEDUP_REMOVED lines=23> */
[----:B------:R-:W-:Y:S01]  /*3bbf0*/  LEA R94, P1, R91, R2, 0x2 ;  /* 0x000000025b5e7211 */ /* 0x000fe200078210ff */
[----:B------:R-:W-:Y:S01]  /*3bc00*/  VIADD R205, R89, UR60 ;  /* 0x0000003c59cd7c36 */ /* 0x000fe20008000000 */
[----:B------:R-:W-:Y:S01]  /*3bc10*/  ULDC UR60, c[0x0][0x248] ;  /* 0x00009200003c7ab9 */ /* 0x000fe20000000800 */
[----:B------:R1:W-:Y:S01]  /*3bc20*/  STL.64 [R1+0x10a0], R92 ;  /* 0x0010a05c01007387 */ /* 0x0003e20000100a00 */
[----:B------:R-:W-:Y:S01]  /*3bc30*/  LEA.HI.X.SX32 R95, R91, R0, 0x2, P1 ;  /* 0x000000005b5f7211 */ /* 0x000fe200008f16ff */
[----:B------:R-:W-:Y:S01]  /*3bc40*/  VIADD R202, R205, UR61 ;  /* 0x0000003dcdca7c36 */ /* 0x000fe20008000000 */
[----:B------:R-:W-:Y:S01]  /*3bc50*/  ULDC UR61, c[0x0][0x248] ;  /* 0x00009200003d7ab9 */ /* 0x000fe20000000800 */
[----:B-1----:R-:W-:-:S04]  /*3bc60*/  LEA R92, P2, R89, R2, 0x2 ;  /* 0x00000002595c7211 */ /* 0x002fc800078410ff */
[----:B------:R-:W-:Y:S01]  /*3bc70*/  LEA.HI.X.SX32 R93, R89, R0, 0x2, P2 ;  /* 0x00000000595d7211 */ /* 0x000fe200010f16ff */
[----:B------:R1:W-:Y:S01]  /*3bc80*/  STL.64 [R1+0x1098], R94 ;  /* 0x0010985e01007387 */ /* 0x0003e20000100a00 */
[C---:B------:R-:W-:Y:S01]  /*3bc90*/  VIADD R197, R202.reuse, UR7 ;  /* 0x00000007cac57c36 */ /* 0x040fe20008000000 */
[----:B------:R-:W-:Y:S02]  /*3bca0*/  ULDC UR7, c[0x0][0x248] ;  /* 0x0000920000077ab9 */ /* 0x000fe40000000800 */
[----:B------:R3:W-:Y:S01]  /*3bcb0*/  STL.64 [R1+0x1090], R92 ;  /* 0x0010905c01007387 */ /* 0x0007e20000100a00 */
[----:B------:R-:W-:Y:S01]  /*3bcc0*/  VIADD R168, R197, UR8 ;  /* 0x00000008c5a87c36 */ /* 0x000fe20008000000 */
[----:B------:R-:W-:Y:S01]  /*3bcd0*/  ULDC UR8, c[0x0][0x248] ;  /* 0x0000920000087ab9 */ /* 0x000fe20000000800 */
[-C--:B-1----:R-:W-:Y:S02]  /*3bce0*/  LEA R94, P1, R205, R2.reuse, 0x2 ;  /* 0x00000002cd5e7211 */ /* 0x082fe400078210ff */
[----:B---3--:R-:W-:-:S02]  /*3bcf0*/  LEA R92, P2, R202, R2, 0x2 ;  /* 0x00000002ca5c7211 */ /* 0x008fc400078410ff */
[-C--:B------:R-:W-:Y:S02]  /*3bd00*/  LEA.HI.X.SX32 R95, R205, R0.reuse, 0x2, P1 ;  /* 0x00000000cd5f7211 */ /* 0x080fe400008f16ff */
[----:B------:R-:W-:-:S03]  /*3bd10*/  LEA.HI.X.SX32 R93, R202, R0, 0x2, P2 ;  /* 0x00000000ca5d7211 */ /* 0x000fc600010f16ff */
[----:B------:R1:W-:Y:S01]  /*3bd20*/  STL.64 [R1+0x1088], R94 ;  /* 0x0010885e01007387 */ /* 0x0003e20000100a00 */
[C---:B------:R-:W-:Y:S01]  /*3bd30*/  VIADD R167, R168.reuse, UR9 ;  /* 0x00000009a8a77c36 */ /* 0x040fe20008000000 */
[----:B------:R-:W-:Y:S02]  /*3bd40*/  ULDC UR9, c[0x0][0x248] ;  /* 0x0000920000097ab9 */ /* 0x000fe40000000800 */
[----:B------:R3:W-:Y:S01]  /*3bd50*/  STL.64 [R1+0x1080], R92 ;  /* 0x0010805c01007387 */ /* 0x0007e20000100a00 */
[----:B------:R-:W-:Y:S01]  /*3bd60*/  VIADD R166, R167, UR10 ;  /* 0x0000000aa7a67c36 */ /* 0x000fe20008000000 */
[----:B------:R-:W-:Y:S01]  /*3bd70*/  ULDC UR10, c[0x0][0x248] ;  /* 0x00009200000a7ab9 */ /* 0x000fe20000000800 */
[CC--:B-1----:R-:W-:Y:S02]  /*3bd80*/  LEA R94, P1, R197.reuse, R2.reuse, 0x2 ;  /* 0x00000002c55e7211 */ /* 0x0c2fe400078210ff */
[----:B---3--:R-:W-:Y:S02]  /*3bd90*/  LEA R92, P2, R168, R2, 0x2 ;  /* 0x00000002a85c7211 */ /* 0x008fe400078410ff */
[----:B------:R-:W-:-:S02]  /*3bda0*/  LEA.HI.X.SX32 R95, R197, R0, 0x2, P1 ;  /* 0x00000000c55f7211 */ /* 0x000fc400008f16ff */
        /* <DEDUP_REMOVED lines=70> */
[----:B------:R-:W-:Y:S01]  /*3c210*/  LEA.HI.X.SX32 R93, R154, R0, 0x2, P2 ;  /* 0x000000009a5d7211 */ /* 0x000fe200010f16ff */
[----:B------:R-:W-:Y:S01]  /*3c220*/  VIADD R15, R152, UR25 ;  /* 0x00000019980f7c36 */ /* 0x000fe20008000000 */
[----:B------:R-:W-:Y:S01]  /*3c230*/  ULDC UR25, c[0x0][0x248] ;  /* 0x0000920000197ab9 */ /* 0x000fe20000000800 */
[----:B------:R1:W-:Y:S04]  /*3c240*/  STL.64 [R1+0x1008], R94 ;  /* 0x0010085e01007387 */ /* 0x0003e80000100a00 */
[----:B------:R3:W-:Y:S01]  /*3c250*/  STL.64 [R1+0x1000], R92 ;  /* 0x0010005c01007387 */ /* 0x0007e20000100a00 */
[----:B------:R-:W-:Y:S01]  /*3c260*/  VIADD R14, R15, UR26 ;  /* 0x0000001a0f0e7c36 */ /* 0x000fe20008000000 */
[----:B------:R-:W-:Y:S01]  /*3c270*/  ULDC UR26, c[0x0][0x248] ;  /* 0x00009200001a7ab9 */ /* 0x000fe20000000800 */
[----:B-1----:R-:W-:-:S02]  /*3c280*/  LEA R94, P1, R153, R2, 0x2 ;  /* 0x00000002995e7211 */ /* 0x002fc400078210ff */
[C---:B---3--:R-:W-:Y:S02]  /*3c290*/  LEA R92, P2, R152.reuse, R2, 0x2 ;  /* 0x00000002985c7211 */ /* 0x048fe400078410ff */
[-C--:B------:R-:W-:Y:S02]  /*3c2a0*/  LEA.HI.X.SX32 R95, R153, R0.reuse, 0x2, P1 ;  /* 0x00000000995f7211 */ /* 0x080fe400008f16ff */
        /* <DEDUP_REMOVED lines=12> */
[----:B------:R-:W-:Y:S01]  /*3c370*/  LEA R14, P1, R13, R2, 0x2 ;  /* 0x000000020d0e7211 */ /* 0x000fe200078210ff */
[----:B------:R-:W-:Y:S01]  /*3c380*/  STL.64 [R1+0xfe8], R94 ;  /* 0x000fe85e01007387 */ /* 0x000fe20000100a00 */
[----:B------:R-:W-:Y:S01]  /*3c390*/  ULDC UR29, c[0x0][0x248] ;  /* 0x00009200001d7ab9 */ /* 0x000fe20000000800 */
[----:B------:R-:W-:Y:S01]  /*3c3a0*/  VIADD R10, R11, UR30 ;  /* 0x0000001e0b0a7c36 */ /* 0x000fe20008000000 */
[----:B------:R-:W-:Y:S01]  /*3c3b0*/  LEA.HI.X.SX32 R15, R13, R0, 0x2, P1 ;  /* 0x000000000d0f7211 */ /* 0x000fe200008f16ff */
[----:B------:R1:W-:Y:S01]  /*3c3c0*/  STL.64 [R1+0xfe0], R92 ;  /* 0x000fe05c01007387 */ /* 0x0003e20000100a00 */
[----:B------:R-:W-:Y:S01]  /*3c3d0*/  ULDC UR30, c[0x0][0x248] ;  /* 0x00009200001e7ab9 */ /* 0x000fe20000000800 */
[----:B------:R-:W-:Y:S01]  /*3c3e0*/  VIADD R9, R10, UR31 ;  /* 0x0000001f0a097c36 */ /* 0x000fe20008000000 */
[----:B------:R-:W-:Y:S01]  /*3c3f0*/  ULDC UR31, c[0x0][0x248] ;  /* 0x00009200001f7ab9 */ /* 0x000fe20000000800 */
[----:B------:R3:W-:Y:S01]  /*3c400*/  STL.64 [R1+0xfd8], R14 ;  /* 0x000fd80e01007387 */ /* 0x0007e20000100a00 */
[----:B-1----:R-:W-:-:S04]  /*3c410*/  LEA R92, P2, R12, R2, 0x2 ;  /* 0x000000020c5c7211 */ /* 0x002fc800078410ff */
[----:B------:R-:W-:Y:S02]  /*3c420*/  LEA.HI.X.SX32 R93, R12, R0, 0x2, P2 ;  /* 0x000000000c5d7211 */ /* 0x000fe400010f16ff */
[-C--:B------:R-:W-:Y:S02]  /*3c430*/  LEA R12, P1, R11, R2.reuse, 0x2 ;  /* 0x000000020b0c7211 */ /* 0x080fe400078210ff */
[C---:B---3--:R-:W-:Y:S01]  /*3c440*/  LEA R14, P2, R10.reuse, R2, 0x2 ;  /* 0x000000020a0e7211 */ /* 0x048fe200078410ff */
[----:B------:R-:W-:Y:S01]  /*3c450*/  VIADD R8, R9, UR32 ;  /* 0x0000002009087c36 */ /* 0x000fe20008000000 */
[-C--:B------:R-:W-:Y:S01]  /*3c460*/  LEA.HI.X.SX32 R13, R11, R0.reuse, 0x2, P1 ;  /* 0x000000000b0d7211 */ /* 0x080fe200008f16ff */
[----:B------:R-:W-:Y:S01]  /*3c470*/  STL.64 [R1+0xfd0], R92 ;  /* 0x000fd05c01007387 */ /* 0x000fe20000100a00 */
[----:B------:R-:W-:Y:S01]  /*3c480*/  LEA.HI.X.SX32 R15, R10, R0, 0x2, P2 ;  /* 0x000000000a0f7211 */ /* 0x000fe200010f16ff */
[----:B------:R-:W-:Y:S01]  /*3c490*/  VIADD R170, R8, UR33 ;  /* 0x0000002108aa7c36 */ /* 0x000fe20008000000 */
[C---:B------:R-:W-:Y:S01]  /*3c4a0*/  LEA R10, P1, R9.reuse, R2, 0x2 ;  /* 0x00000002090a7211 */ /* 0x040fe200078210ff */
[----:B------:R1:W-:Y:S01]  /*3c4b0*/  STL.64 [R1+0xfc8], R12 ;  /* 0x000fc80c01007387 */ /* 0x0003e20000100a00 */
[----:B------:R-:W-:Y:S01]  /*3c4c0*/  ULDC UR32, c[0x0][0x248] ;  /* 0x0000920000207ab9 */ /* 0x000fe20000000800 */
[----:B------:R-:W-:Y:S01]  /*3c4d0*/  VIADD R169, R170, UR34 ;  /* 0x00000022aaa97c36 */ /* 0x000fe20008000000 */
[----:B------:R-:W-:Y:S01]  /*3c4e0*/  LEA.HI.X.SX32 R11, R9, R0, 0x2, P1 ;  /* 0x00000000090b7211 */ /* 0x000fe200008f16ff */
[----:B------:R-:W-:Y:S01]  /*3c4f0*/  STL.64 [R1+0xfc0], R14 ;  /* 0x000fc00e01007387 */ /* 0x000fe20000100a00 */
[----:B------:R-:W-:Y:S01]  /*3c500*/  ULDC UR33, c[0x0][0x248] ;  /* 0x0000920000217ab9 */ /* 0x000fe20000000800 */
[----:B------:R-:W-:Y:S01]  /*3c510*/  ULDC UR34, c[0x0][0x248] ;  /* 0x0000920000227ab9 */ /* 0x000fe20000000800 */
[C---:B-1----:R-:W-:Y:S01]  /*3c520*/  LEA R12, P2, R8.reuse, R2, 0x2 ;  /* 0x00000002080c7211 */ /* 0x042fe200078410ff */
[----:B------:R1:W-:Y:S03]  /*3c530*/  STL.64 [R1+0xfb8], R10 ;  /* 0x000fb80a01007387 */ /* 0x0003e60000100a00 */
[----:B------:R-:W-:-:S02]  /*3c540*/  LEA.HI.X.SX32 R13, R8, R0, 0x2, P2 ;  /* 0x00000000080d7211 */ /* 0x000fc400010f16ff */
[C---:B------:R-:W-:Y:S01]  /*3c550*/  LEA R8, P1, R170.reuse, R2, 0x2 ;  /* 0x00000002aa087211 */ /* 0x040fe200078210ff */
[C---:B------:R-:W-:Y:S01]  /*3c560*/  VIADD R172, R169.reuse, UR35 ;  /* 0x00000023a9ac7c36 */ /* 0x040fe20008000000 */
[----:B------:R-:W-:Y:S02]  /*3c570*/  ULDC UR35, c[0x0][0x248] ;  /* 0x0000920000237ab9 */ /* 0x000fe40000000800 */
[----:B------:R-:W-:Y:S02]  /*3c580*/  LEA.HI.X.SX32 R9, R170, R0, 0x2, P1 ;  /* 0x00000000aa097211 */ /* 0x000fe400008f16ff */
[C---:B-1----:R-:W-:Y:S01]  /*3c590*/  LEA R10, P2, R169.reuse, R2, 0x2 ;  /* 0x00000002a90a7211 */ /* 0x042fe200078410ff */
[----:B------:R-:W-:Y:S01]  /*3c5a0*/  VIADD R171, R172, UR36 ;  /* 0x00000024acab7c36 */ /* 0x000fe20008000000 */
[----:B------:R-:W-:Y:S01]  /*3c5b0*/  STL.64 [R1+0xfb0], R12 ;  /* 0x000fb00c01007387 */ /* 0x000fe20000100a00 */
[----:B------:R-:W-:Y:S01]  /*3c5c0*/  ULDC UR36, c[0x0][0x248] ;  /* 0x0000920000247ab9 */ /* 0x000fe20000000800 */
[----:B------:R-:W-:-:S02]  /*3c5d0*/  LEA.HI.X.SX32 R11, R169, R0, 0x2, P2 ;  /* 0x00000000a90b7211 */ /* 0x000fc400010f16ff */
        /* <DEDUP_REMOVED lines=11> */
[----:B------:R-:W-:-:S03]  /*3c690*/  ULDC UR39, c[0x0][0x248] ;  /* 0x0000920000277ab9 */ /* 0x000fc60000000800 */
[----:B------:R1:W-:Y:S04]  /*3c6a0*/  STL.64 [R1+0xf98], R10 ;  /* 0x000f980a01007387 */ /* 0x0003e80000100a00 */
        /* <DEDUP_REMOVED lines=76> */
[----:B------:R-:W-:Y:S02]  /*3cb70*/  LEA.HI.X.SX32 R9, R187, R0, 0x2, P2 ;  /* 0x00000000bb097211 */ /* 0x000fe400010f16ff */
[C---:B------:R-:W-:Y:S01]  /*3cb80*/  LEA R92, P1, R190.reuse, R2, 0x2 ;  /* 0x00000002be5c7211 */ /* 0x040fe200078210ff */
[----:B------:R-:W-:Y:S01]  /*3cb90*/  VIADD R192, R189, UR55 ;  /* 0x00000037bdc07c36 */ /* 0x000fe20008000000 */
[----:B------:R-:W-:Y:S01]  /*3cba0*/  STL.64 [R1+0xf18], R10 ;  /* 0x000f180a01007387 */ /* 0x000fe20000100a00 */
[----:B------:R-:W-:Y:S01]  /*3cbb0*/  ULDC UR55, c[0x0][0x248] ;  /* 0x0000920000377ab9 */ /* 0x000fe20000000800 */
[----:B------:R-:W-:-:S02]  /*3cbc0*/  LEA.HI.X.SX32 R93, R190, R0, 0x2, P1 ;  /* 0x00000000be5d7211 */ /* 0x000fc400008f16ff */
[----:B------:R1:W-:Y:S01]  /*3cbd0*/  STL.64 [R1+0xf10], R8 ;  /* 0x000f100801007387 */ /* 0x0003e20000100a00 */
[----:B------:R-:W-:Y:S01]  /*3cbe0*/  VIADD R191, R192, UR56 ;  /* 0x00000038c0bf7c36 */ /* 0x000fe20008000000 */
[----:B------:R-:W-:Y:S02]  /*3cbf0*/  ULDC UR56, c[0x0][0x248] ;  /* 0x0000920000387ab9 */ /* 0x000fe40000000800 */
[----:B------:R3:W-:Y:S01]  /*3cc00*/  STL.64 [R1+0xf08], R92 ;  /* 0x000f085c01007387 */ /* 0x0007e20000100a00 */
[----:B------:R-:W-:Y:S01]  /*3cc10*/  VIADD R194, R191, UR57 ;  /* 0x00000039bfc27c36 */ /* 0x000fe20008000000 */
[----:B------:R-:W-:Y:S01]  /*3cc20*/  ULDC UR57, c[0x0][0x248] ;  /* 0x0000920000397ab9 */ /* 0x000fe20000000800 */
[----:B-1----:R-:W-:-:S04]  /*3cc30*/  LEA R8, P2, R189, R2, 0x2 ;  /* 0x00000002bd087211 */ /* 0x002fc800078410ff */
[----:B------:R-:W-:Y:S02]  /*3cc40*/  LEA.HI.X.SX32 R9, R189, R0, 0x2, P2 ;  /* 0x00000000bd097211 */ /* 0x000fe400010f16ff */
[----:B---3--:R-:W-:Y:S01]  /*3cc50*/  LEA R92, P1, R192, R2, 0x2 ;  /* 0x00000002c05c7211 */ /* 0x008fe200078210ff */
[----:B------:R-:W-:Y:S01]  /*3cc60*/  VIADD R193, R194, UR58 ;  /* 0x0000003ac2c17c36 */ /* 0x000fe20008000000 */
[----:B------:R-:W-:Y:S01]  /*3cc70*/  ULDC UR58, c[0x0][0x248] ;  /* 0x00009200003a7ab9 */ /* 0x000fe20000000800 */
[----:B------:R1:W-:Y:S01]  /*3cc80*/  STL.64 [R1+0xf00], R8 ;  /* 0x000f000801007387 */ /* 0x0003e20000100a00 */
[----:B------:R-:W-:Y:S02]  /*3cc90*/  LEA.HI.X.SX32 R93, R192, R0, 0x2, P1 ;  /* 0x00000000c05d7211 */ /* 0x000fe400008f16ff */
[-C--:B------:R-:W-:Y:S01]  /*3cca0*/  LEA R94, P1, R194, R2.reuse, 0x2 ;  /* 0x00000002c25e7211 */ /* 0x080fe200078210ff */
[----:B------:R-:W-:Y:S01]  /*3ccb0*/  VIADD R196, R193, UR59 ;  /* 0x0000003bc1c47c36 */ /* 0x000fe20008000000 */
[----:B------:R-:W-:Y:S01]  /*3ccc0*/  ULDC UR59, c[0x0][0x248] ;  /* 0x00009200003b7ab9 */ /* 0x000fe20000000800 */
[----:B------:R3:W-:Y:S01]  /*3ccd0*/  STL.64 [R1+0xef8], R92 ;  /* 0x000ef85c01007387 */ /* 0x0007e20000100a00 */
[----:B-1----:R-:W-:-:S04]  /*3cce0*/  LEA R8, P2, R191, R2, 0x2 ;  /* 0x00000002bf087211 */ /* 0x002fc800078410ff */
[----:B------:R-:W-:Y:S02]  /*3ccf0*/  LEA.HI.X.SX32 R9, R191, R0, 0x2, P2 ;  /* 0x00000000bf097211 */ /* 0x000fe400010f16ff */
[C---:B---3--:R-:W-:Y:S02]  /*3cd00*/  LEA R92, P2, R193.reuse, R2, 0x2 ;  /* 0x00000002c15c7211 */ /* 0x048fe400078410ff */
[-C--:B------:R-:W-:Y:S01]  /*3cd10*/  LEA.HI.X.SX32 R95, R194, R0.reuse, 0x2, P1 ;  /* 0x00000000c25f7211 */ /* 0x080fe200008f16ff */
[----:B------:R-:W-:Y:S01]  /*3cd20*/  VIADD R195, R196, UR60 ;  /* 0x0000003cc4c37c36 */ /* 0x000fe20008000000 */
[----:B------:R-:W-:Y:S01]  /*3cd30*/  LEA.HI.X.SX32 R93, R193, R0, 0x2, P2 ;  /* 0x00000000c15d7211 */ /* 0x000fe200010f16ff */
[----:B------:R-:W-:Y:S01]  /*3cd40*/  STL.64 [R1+0xef0], R8 ;  /* 0x000ef00801007387 */ /* 0x000fe20000100a00 */
[----:B------:R-:W-:-:S03]  /*3cd50*/  ULDC UR60, c[0x0][0x248] ;  /* 0x00009200003c7ab9 */ /* 0x000fc60000000800 */
[----:B------:R1:W-:Y:S01]  /*3cd60*/  STL.64 [R1+0xee8], R94 ;  /* 0x000ee85e01007387 */ /* 0x0003e20000100a00 */
[----:B------:R-:W-:Y:S01]  /*3cd70*/  VIADD R199, R195, UR61 ;  /* 0x0000003dc3c77c36 */ /* 0x000fe20008000000 */
        /* <DEDUP_REMOVED lines=234> */
[-C--:B-1----:R-:W-:Y:S02]  /*3dc20*/  LEA R94, P1, R167, R2.reuse, 0x2 ;  /* 0x00000002a75e7211 */ /* 0x082fe400078210ff */
        /* <DEDUP_REMOVED lines=43> */
[----:B------:R-:W-:Y:S01]  /*3dee0*/  STL.64 [R1+0xd20], R94 ;  /* 0x000d205e01007387 */ /* 0x000fe20000100a00 */
[----:B------:R-:W-:-:S03]  /*3def0*/  LEA R14, P2, R11, R2, 0x2 ;  /* 0x000000020b0e7211 */ /* 0x000fc600078410ff */
[----:B------:R1:W-:Y:S01]  /*3df00*/  STL.64 [R1+0xd18], R92 ;  /* 0x000d185c01007387 */ /* 0x0003e20000100a00 */
[C---:B------:R-:W-:Y:S01]  /*3df10*/  VIADD R10, R11.reuse, UR7 ;  /* 0x000000070b0a7c36 */ /* 0x040fe20008000000 */
[----:B------:R-:W-:Y:S01]  /*3df20*/  LEA.HI.X.SX32 R15, R11, R0, 0x2, P2 ;  /* 0x000000000b0f7211 */ /* 0x000fe200010f16ff */
[----:B------:R-:W-:Y:S02]  /*3df30*/  ULDC UR7, c[0x0][0x248] ;  /* 0x0000920000077ab9 */ /* 0x000fe40000000800 */
[----:B------:R-:W-:Y:S01]  /*3df40*/  VIADD R9, R10, UR8 ;  /* 0x000000080a097c36 */ /* 0x000fe20008000000 */
[----:B------:R-:W-:Y:S01]  /*3df50*/  ULDC UR8, c[0x0][0x248] ;  /* 0x0000920000087ab9 */ /* 0x000fe20000000800 */
[----:B-1----:R-:W-:-:S04]  /*3df60*/  LEA R92, P1, R12, R2, 0x2 ;  /* 0x000000020c5c7211 */ /* 0x002fc800078210ff */
[----:B------:R-:W-:Y:S02]  /*3df70*/  LEA.HI.X.SX32 R93, R12, R0, 0x2, P1 ;  /* 0x000000000c5d7211 */ /* 0x000fe400008f16ff */
[----:B------:R-:W-:-:S03]  /*3df80*/  LEA R12, P2, R9, R2, 0x2 ;  /* 0x00000002090c7211 */ /* 0x000fc600078410ff */
[----:B------:R-:W-:Y:S04]  /*3df90*/  STL.64 [R1+0xd10], R92 ;  /* 0x000d105c01007387 */ /* 0x000fe80000100a00 */
        /* <DEDUP_REMOVED lines=17> */
[----:B------:R-:W-:Y:S01]  /*3e0b0*/  LEA.HI.X.SX32 R13, R8, R0, 0x2, P1 ;  /* 0x00000000080d7211 */ /* 0x000fe200008f16ff */
[C---:B------:R-:W-:Y:S01]  /*3e0c0*/  VIADD R162, R159.reuse, UR13 ;  /* 0x0000000d9fa27c36 */ /* 0x040fe20008000000 */
[C---:B------:R-:W-:Y:S01]  /*3e0d0*/  LEA R8, P2, R159.reuse, R2, 0x2 ;  /* 0x000000029f087211 */ /* 0x040fe200078410ff */
[----:B------:R-:W-:Y:S02]  /*3e0e0*/  ULDC UR13, c[0x0][0x248] ;  /* 0x00009200000d7ab9 */ /* 0x000fe40000000800 */
[----:B------:R-:W-:Y:S04]  /*3e0f0*/  STL.64 [R1+0xcf0], R12 ;  /* 0x000cf00c01007387 */ /* 0x000fe80000100a00 */
[----:B------:R1:W-:Y:S01]  /*3e100*/  STL.64 [R1+0xce8], R10 ;  /* 0x000ce80a01007387 */ /* 0x0003e20000100a00 */
[----:B------:R-:W-:Y:S01]  /*3e110*/  LEA.HI.X.SX32 R9, R159, R0, 0x2, P2 ;  /* 0x000000009f097211 */ /* 0x000fe200010f16ff */
[----:B------:R-:W-:Y:S01]  /*3e120*/  VIADD R161, R162, UR14 ;  /* 0x0000000ea2a17c36 */ /* 0x000fe20008000000 */
[----:B------:R-:W-:Y:S01]  /*3e130*/  ULDC UR14, c[0x0][0x248] ;  /* 0x00009200000e7ab9 */ /* 0x000fe20000000800 */
[----:B-1----:R-:W-:-:S04]  /*3e140*/  LEA R10, P1, R160, R2, 0x2 ;  /* 0x00000002a00a7211 */ /* 0x002fc800078210ff */
        /* <DEDUP_REMOVED lines=32> */
[C---:B------:R-:W-:Y:S01]  /*3e350*/  LEA R92, P1, R169.reuse, R2, 0x2 ;  /* 0x00000002a95c7211 */ /* 0x040fe200078210ff */
[----:B------:R-:W-:Y:S01]  /*3e360*/  STL.64 [R1+0xcb0], R10 ;  /* 0x000cb00a01007387 */ /* 0x000fe20000100a00 */
[----:B------:R-:W-:Y:S01]  /*3e370*/  ULDC UR21, c[0x0][0x248] ;  /* 0x0000920000157ab9 */ /* 0x000fe20000000800 */
[C---:B------:R-:W-:Y:S01]  /*3e380*/  VIADD R173, R170.reuse, UR22 ;  /* 0x00000016aaad7c36 */ /* 0x040fe20008000000 */
[----:B------:R-:W-:Y:S01]  /*3e390*/  LEA.HI.X.SX32 R93, R169, R0, 0x2, P1 ;  /* 0x00000000a95d7211 */ /* 0x000fe200008f16ff */
[----:B------:R1:W-:Y:S01]  /*3e3a0*/  STL.64 [R1+0xca8], R8 ;  /* 0x000ca80801007387 */ /* 0x0003e20000100a00 */
[-C--:B------:R-:W-:Y:S01]  /*3e3b0*/  LEA R94, P1, R170, R2.reuse, 0x2 ;  /* 0x00000002aa5e7211 */ /* 0x080fe200078210ff */
[----:B------:R-:W-:Y:S01]  /*3e3c0*/  VIADD R175, R173, UR23 ;  /* 0x00000017adaf7c36 */ /* 0x000fe20008000000 */
[----:B------:R-:W-:Y:S01]  /*3e3d0*/  ULDC UR22, c[0x0][0x248] ;  /* 0x0000920000167ab9 */ /* 0x000fe20000000800 */
[----:B------:R3:W-:Y:S01]  /*3e3e0*/  STL.64 [R1+0xca0], R92 ;  /* 0x000ca05c01007387 */ /* 0x0007e20000100a00 */
[----:B-1----:R-:W-:Y:S01]  /*3e3f0*/  LEA R8, P2, R168, R2, 0x2 ;  /* 0x00000002a8087211 */ /* 0x002fe200078410ff */
[----:B------:R-:W-:-:S03]  /*3e400*/  ULDC UR23, c[0x0][0x248] ;  /* 0x0000920000177ab9 */ /* 0x000fc60000000800 */
[----:B------:R-:W-:Y:S02]  /*3e410*/  LEA.HI.X.SX32 R9, R168, R0, 0x2, P2 ;  /* 0x00000000a8097211 */ /* 0x000fe400010f16ff */
[----:B---3--:R-:W-:Y:S02]  /*3e420*/  LEA R92, P2, R173, R2, 0x2 ;  /* 0x00000002ad5c7211 */ /* 0x008fe400078410ff */
        /* <DEDUP_REMOVED lines=145> */
[----:B------:R-:W-:Y:S01]  /*3ed40*/  LEA R10, P1, R9, R2, 0x2 ;  /* 0x00000002090a7211 */ /* 0x000fe200078210ff */
[----:B------:R1:W-:Y:S01]  /*3ed50*/  STL.64 [R1+0xb18], R12 ;  /* 0x000b180c01007387 */ /* 0x0003e20000100a00 */
[----:B------:R-:W-:Y:S01]  /*3ed60*/  IMAD.MOV.U32 R122, RZ, RZ, R127 ;  /* 0x000000ffff7a7224 */ /* 0x000fe200078e007f */
[----:B------:R-:W-:Y:S01]  /*3ed70*/  LOP3.LUT R3, R3, 0xffffffef, RZ, 0xc0, !PT ;  /* 0xffffffef03037812 */ /* 0x000fe200078ec0ff */
[----:B------:R-:W-:Y:S01]  /*3ed80*/  VIADD R155, R156, UR54 ;  /* 0x000000369c9b7c36 */ /* 0x000fe20008000000 */
[----:B------:R-:W-:Y:S01]  /*3ed90*/  LEA.HI.X.SX32 R11, R9, R0, 0x2, P1 ;  /* 0x00000000090b7211 */ /* 0x000fe200008f16ff */
[----:B------:R-:W-:Y:S01]  /*3eda0*/  STL.64 [R1+0xc08], R14 ;  /* 0x000c080e01007387 */ /* 0x000fe20000100a00 */
[----:B------:R-:W-:Y:S01]  /*3edb0*/  IMAD.MOV.U32 R120, RZ, RZ, R125 ;  /* 0x000000ffff787224 */ /* 0x000fe200078e007d */
[----:B------:R-:W-:Y:S01]  /*3edc0*/  LOP3.LUT R5, R5, 0xffff7fff, RZ, 0xc0, !PT ;  /* 0xffff7fff05057812 */ /* 0x000fe200078ec0ff */
[----:B------:R-:W-:Y:S01]  /*3edd0*/  IMAD.MOV.U32 R123, RZ, RZ, R128 ;  /* 0x000000ffff7b7224 */ /* 0x000fe200078e0080 */
[----:B------:R-:W-:Y:S01]  /*3ede0*/  LOP3.LUT R19, R19, 0xffffbfff, RZ, 0xc0, !PT ;  /* 0xffffbfff13137812 */ /* 0x000fe200078ec0ff */
[----:B------:R-:W-:Y:S01]  /*3edf0*/  IMAD.MOV.U32 R121, RZ, RZ, R126 ;  /* 0x000000ffff797224 */ /* 0x000fe200078e007e */
[----:B------:R-:W-:Y:S01]  /*3ee00*/  ULDC UR53, c[0x0][0x22c] ;  /* 0x00008b0000357ab9 */ /* 0x000fe20000000800 */
[C---:B-1----:R-:W-:Y:S01]  /*3ee10*/  LEA R12, P2, R8.reuse, R2, 0x2 ;  /* 0x00000002080c7211 */ /* 0x042fe200078410ff */
[----:B------:R1:W-:Y:S01]  /*3ee20*/  STL.64 [R1+0xb10], R10 ;  /* 0x000b100a01007387 */ /* 0x0003e20000100a00 */
[----:B------:R-:W-:Y:S01]  /*3ee30*/  IMAD.MOV.U32 R127, RZ, RZ, R131 ;  /* 0x000000ffff7f7224 */ /* 0x000fe200078e0083 */
[----:B------:R-:W-:Y:S01]  /*3ee40*/  ULDC UR54, c[0x0][0x22c] ;  /* 0x00008b0000367ab9 */ /* 0x000fe20000000800 */
[----:B------:R-:W-:Y:S01]  /*3ee50*/  LEA.HI.X.SX32 R13, R8, R0, 0x2, P2 ;  /* 0x00000000080d7211 */ /* 0x000fe200010f16ff */
[----:B------:R-:W-:Y:S01]  /*3ee60*/  ULDC UR52, c[0x0][0x22c] ;  /* 0x00008b0000347ab9 */ /* 0x000fe20000000800 */
[----:B------:R-:W-:Y:S01]  /*3ee70*/  LEA R8, P1, R156, R2, 0x2 ;  /* 0x000000029c087211 */ /* 0x000fe200078210ff */
[----:B------:R-:W-:Y:S01]  /*3ee80*/  VIADD R158, R155, UR55 ;  /* 0x000000379b9e7c36 */ /* 0x000fe20008000000 */
[----:B------:R-:W-:-:S02]  /*3ee90*/  ULDC UR55, c[0x0][0x22c] ;  /* 0x00008b0000377ab9 */ /* 0x000fc40000000800 */
[----:B------:R-:W-:Y:S02]  /*3eea0*/  LEA.HI.X.SX32 R9, R156, R0, 0x2, P1 ;  /* 0x000000009c097211 */ /* 0x000fe400008f16ff */
[C---:B-1----:R-:W-:Y:S01]  /*3eeb0*/  LEA R10, P2, R155.reuse, R2, 0x2 ;  /* 0x000000029b0a7211 */ /* 0x042fe200078410ff */
[----:B------:R-:W-:Y:S01]  /*3eec0*/  VIADD R157, R158, UR56 ;  /* 0x000000389e9d7c36 */ /* 0x000fe20008000000 */
[----:B------:R-:W-:Y:S01]  /*3eed0*/  STL.64 [R1+0xc00], R12 ;  /* 0x000c000c01007387 */ /* 0x000fe20000100a00 */
[----:B------:R-:W-:Y:S01]  /*3eee0*/  IMAD.MOV.U32 R125, RZ, RZ, R129 ;  /* 0x000000ffff7d7224 */ /* 0x000fe200078e0081 */
[----:B------:R-:W-:Y:S01]  /*3eef0*/  LEA.HI.X.SX32 R11, R155, R0, 0x2, P2 ;  /* 0x000000009b0b7211 */ /* 0x000fe200010f16ff */
[----:B------:R-:W-:Y:S01]  /*3ef00*/  IMAD.MOV.U32 R128, RZ, RZ, R132 ;  /* 0x000000ffff807224 */ /* 0x000fe200078e0084 */
[----:B------:R1:W-:Y:S01]  /*3ef10*/  STL.64 [R1+0xb08], R8 ;  /* 0x000b080801007387 */ /* 0x0003e20000100a00 */
[----:B------:R-:W-:Y:S01]  /*3ef20*/  VIADD R159, R157, UR57 ;  /* 0x000000399d9f7c36 */ /* 0x000fe20008000000 */
[----:B------:R-:W-:Y:S01]  /*3ef30*/  ULDC UR57, c[0x0][0x22c] ;  /* 0x00008b0000397ab9 */ /* 0x000fe20000000800 */
[----:B------:R-:W-:Y:S01]  /*3ef40*/  IMAD.MOV.U32 R131, RZ, RZ, R135 ;  /* 0x000000ffff837224 */ /* 0x000fe200078e0087 */
[----:B------:R3:W-:Y:S01]  /*3ef50*/  STL.64 [R1+0xbf8], R10 ;  /* 0x000bf80a01007387 */ /* 0x0007e20000100a00 */
[----:B------:R-:W-:Y:S01]  /*3ef60*/  VIADD R160, R159, UR58 ;  /* 0x0000003a9fa07c36 */ /* 0x000fe20008000000 */
[----:B------:R-:W-:Y:S01]  /*3ef70*/  ULDC UR58, c[0x0][0x22c] ;  /* 0x00008b00003a7ab9 */ /* 0x000fe20000000800 */
[----:B------:R-:W-:Y:S01]  /*3ef80*/  IMAD.MOV.U32 R126, RZ, RZ, R130 ;  /* 0x000000ffff7e7224 */ /* 0x000fe200078e0082 */
[----:B------:R-:W-:Y:S01]  /*3ef90*/  ULDC UR56, c[0x0][0x22c] ;  /* 0x00008b0000387ab9 */ /* 0x000fe20000000800 */
[----:B-1----:R-:W-:-:S02]  /*3efa0*/  LEA R8, P2, R157, R2, 0x2 ;  /* 0x000000029d087211 */ /* 0x002fc400078410ff */
[C---:B---3--:R-:W-:Y:S02]  /*3efb0*/  LEA R10, P1, R158.reuse, R2, 0x2 ;  /* 0x000000029e0a7211 */ /* 0x048fe400078210ff */
[-C--:B------:R-:W-:Y:S02]  /*3efc0*/  LEA.HI.X.SX32 R9, R157, R0.reuse, 0x2, P2 ;  /* 0x000000009d097211 */ /* 0x080fe400010f16ff */
[----:B------:R-:W-:Y:S01]  /*3efd0*/  LEA.HI.X.SX32 R11, R158, R0, 0x2, P1 ;  /* 0x000000009e0b7211 */ /* 0x000fe200008f16ff */
[----:B------:R-:W-:Y:S01]  /*3efe0*/  VIADD R162, R160, UR59 ;  /* 0x0000003ba0a27c36 */ /* 0x000fe20008000000 */
[----:B------:R-:W-:-:S03]  /*3eff0*/  ULDC UR59, c[0x0][0x22c] ;  /* 0x00008b00003b7ab9 */ /* 0x000fc60000000800 */
[----:B------:R1:W-:Y:S01]  /*3f000*/  STL.64 [R1+0xb00], R10 ;  /* 0x000b000a01007387 */ /* 0x0003e20000100a00 */
[----:B------:R-:W-:Y:S01]  /*3f010*/  VIADD R161, R162, UR60 ;  /* 0x0000003ca2a17c36 */ /* 0x000fe20008000000 */
[----:B------:R-:W-:Y:S02]  /*3f020*/  ULDC UR60, c[0x0][0x22c] ;  /* 0x00008b00003c7ab9 */ /* 0x000fe40000000800 */
[----:B------:R3:W-:Y:S01]  /*3f030*/  STL.64 [R1+0xbf0], R8 ;  /* 0x000bf00801007387 */ /* 0x0007e20000100a00 */
[----:B------:R-:W-:Y:S01]  /*3f040*/  VIADD R166, R161, UR61 ;  /* 0x0000003da1a67c36 */ /* 0x000fe20008000000 */
[----:B------:R-:W-:Y:S01]  /*3f050*/  LOP3.LUT R23, R23, 0x7fffffff, RZ, 0xc0, !PT ;  /* 0x7fffffff17177812 */ /* 0x000fe200078ec0ff */
[----:B------:R-:W-:Y:S01]  /*3f060*/  IMAD.MOV.U32 R129, RZ, RZ, R133 ;  /* 0x000000ffff817224 */ /* 0x000fe200078e0085 */
[----:B------:R-:W-:Y:S02]  /*3f070*/  LOP3.LUT R18, R18, 0x7fffffff, RZ, 0xc0, !PT ;  /* 0x7fffffff12127812 */ /* 0x000fe400078ec0ff */
[-C--:B-1----:R-:W-:Y:S01]  /*3f080*/  LEA R10, P1, R159, R2.reuse, 0x2 ;  /* 0x000000029f0a7211 */ /* 0x082fe200078210ff */
[----:B------:R-:W-:Y:S01]  /*3f090*/  IMAD.MOV.U32 R132, RZ, RZ, R136 ;  /* 0x000000ffff847224 */ /* 0x000fe200078e0088 */
[----:B------:R-:W-:Y:S01]  /*3f0a0*/  ULDC UR61, c[0x0][0x22c] ;  /* 0x00008b00003d7ab9 */ /* 0x000fe20000000800 */
[----:B---3--:R-:W-:-:S02]  /*3f0b0*/  LEA R8, P2, R160, R2, 0x2 ;  /* 0x00000002a0087211 */ /* 0x008fc400078410ff */
[-C--:B------:R-:W-:Y:S02]  /*3f0c0*/  LEA.HI.X.SX32 R11, R159, R0.reuse, 0x2, P1 ;  /* 0x000000009f0b7211 */ /* 0x080fe400008f16ff */
[----:B------:R-:W-:Y:S02]  /*3f0d0*/  LEA.HI.X.SX32 R9, R160, R0, 0x2, P2 ;  /* 0x00000000a0097211 */ /* 0x000fe400010f16ff */
[----:B------:R-:W-:Y:S01]  /*3f0e0*/  LEA R92, P1, R162, R2, 0x2 ;  /* 0x00000002a25c7211 */ /* 0x000fe200078210ff */
[----:B------:R-:W-:Y:S01]  /*3f0f0*/  STL.64 [R1+0xaf8], R10 ;  /* 0x000af80a01007387 */ /* 0x000fe20000100a00 */
[----:B------:R-:W-:Y:S01]  /*3f100*/  VIADD R165, R166, UR7 ;  /* 0x00000007a6a57c36 */ /* 0x000fe20008000000 */
[----:B------:R-:W-:Y:S01]  /*3f110*/  ULDC UR7, c[0x0][0x248] ;  /* 0x0000920000077ab9 */ /* 0x000fe20000000800 */
[----:B------:R-:W-:Y:S01]  /*3f120*/  LEA.HI.X.SX32 R93, R162, R0, 0x2, P1 ;  /* 0x00000000a25d7211 */ /* 0x000fe200008f16ff */
[----:B------:R1:W-:Y:S01]  /*3f130*/  STL.64 [R1+0xbe8], R8 ;  /* 0x000be80801007387 */ /* 0x0003e20000100a00 */
        /* <DEDUP_REMOVED lines=94> */
[----:B------:R1:W-:Y:S02]  /*3f720*/  STL.64 [R1+0xaa8], R94 ;  /* 0x000aa85e01007387 */ /* 0x0003e40000100a00 */
[----:B------:R-:W-:Y:S01]  /*3f730*/  VIADD R12, R13, UR27 ;  /* 0x0000001b0d0c7c36 */ /* 0x000fe20008000000 */
[----:B------:R-:W-:Y:S01]  /*3f740*/  ULDC UR27, c[0x0][0x248] ;  /* 0x00009200001b7ab9 */ /* 0x000fe20000000800 */
[----:B------:R3:W-:Y:S02]  /*3f750*/  STL.64 [R1+0xb98], R92 ;  /* 0x000b985c01007387 */ /* 0x0007e40000100a00 */
        /* <DEDUP_REMOVED lines=9> */
[----:B------:R-:W-:-:S03]  /*3f7f0*/  ULDC UR29, c[0x0][0x248] ;  /* 0x00009200001d7ab9 */ /* 0x000fc60000000800 */
[----:B------:R1:W-:Y:S01]  /*3f800*/  STL.64 [R1+0xb90], R92 ;  /* 0x000b905c01007387 */ /* 0x0003e20000100a00 */
[----:B------:R-:W-:Y:S01]  /*3f810*/  VIADD R9, R10, UR30 ;  /* 0x0000001e0a097c36 */ /* 0x000fe20008000000 */
[----:B------:R-:W-:Y:S01]  /*3f820*/  LEA.HI.X.SX32 R15, R13, R0, 0x2, P1 ;  /* 0x000000000d0f7211 */ /* 0x000fe200008f16ff */
[----:B------:R-:W-:Y:S02]  /*3f830*/  ULDC UR30, c[0x0][0x248] ;  /* 0x00009200001e7ab9 */ /* 0x000fe40000000800 */
[----:B------:R-:W-:Y:S01]  /*3f840*/  VIADD R8, R9, UR31 ;  /* 0x0000001f09087c36 */ /* 0x000fe20008000000 */
[----:B------:R-:W-:Y:S01]  /*3f850*/  ULDC UR31, c[0x0][0x248] ;  /* 0x00009200001f7ab9 */ /* 0x000fe20000000800 */
[----:B-1----:R-:W-:-:S04]  /*3f860*/  LEA R92, P2, R12, R2, 0x2 ;  /* 0x000000020c5c7211 */ /* 0x002fc800078410ff */
[----:B------:R-:W-:Y:S02]  /*3f870*/  LEA.HI.X.SX32 R93, R12, R0, 0x2, P2 ;  /* 0x000000000c5d7211 */ /* 0x000fe400010f16ff */
[C---:B------:R-:W-:Y:S01]  /*3f880*/  LEA R12, P1, R11.reuse, R2, 0x2 ;  /* 0x000000020b0c7211 */ /* 0x040fe200078210ff */
[----:B------:R1:W-:Y:S01]  /*3f890*/  STL.64 [R1+0xa98], R14 ;  /* 0x000a980e01007387 */ /* 0x0003e20000100a00 */
[----:B------:R-:W-:Y:S01]  /*3f8a0*/  VIADD R153, R8, UR32 ;  /* 0x0000002008997c36 */ /* 0x000fe20008000000 */
[----:B------:R-:W-:Y:S01]  /*3f8b0*/  ULDC UR32, c[0x0][0x248] ;  /* 0x0000920000207ab9 */ /* 0x000fe20000000800 */
[----:B------:R-:W-:Y:S01]  /*3f8c0*/  LEA.HI.X.SX32 R13, R11, R0, 0x2, P1 ;  /* 0x000000000b0d7211 */ /* 0x000fe200008f16ff */
[----:B------:R-:W-:Y:S01]  /*3f8d0*/  STL.64 [R1+0xb88], R92 ;  /* 0x000b885c01007387 */ /* 0x000fe20000100a00 */
[----:B------:R-:W-:Y:S01]  /*3f8e0*/  VIADD R154, R153, UR33 ;  /* 0x00000021999a7c36 */ /* 0x000fe20008000000 */
[----:B------:R-:W-:Y:S01]  /*3f8f0*/  ULDC UR33, c[0x0][0x248] ;  /* 0x0000920000217ab9 */ /* 0x000fe20000000800 */
[C---:B-1----:R-:W-:Y:S01]  /*3f900*/  LEA R14, P2, R10.reuse, R2, 0x2 ;  /* 0x000000020a0e7211 */ /* 0x042fe200078410ff */
[----:B------:R1:W-:Y:S03]  /*3f910*/  STL.64 [R1+0xa90], R12 ;  /* 0x000a900c01007387 */ /* 0x0003e60000100a00 */
[----:B------:R-:W-:-:S02]  /*3f920*/  LEA.HI.X.SX32 R15, R10, R0, 0x2, P2 ;  /* 0x000000000a0f7211 */ /* 0x000fc400010f16ff */
[C---:B------:R-:W-:Y:S01]  /*3f930*/  LEA R10, P1, R9.reuse, R2, 0x2 ;  /* 0x00000002090a7211 */ /* 0x040fe200078210ff */
[----:B------:R-:W-:Y:S01]  /*3f940*/  VIADD R156, R154, UR34 ;  /* 0x000000229a9c7c36 */ /* 0x000fe20008000000 */
[----:B------:R-:W-:Y:S02]  /*3f950*/  ULDC UR34, c[0x0][0x22c] ;  /* 0x00008b0000227ab9 */ /* 0x000fe40000000800 */
[----:B------:R-:W-:Y:S02]  /*3f960*/  LEA.HI.X.SX32 R11, R9, R0, 0x2, P1 ;  /* 0x00000000090b7211 */ /* 0x000fe400008f16ff */
[----:B-1----:R-:W-:Y:S01]  /*3f970*/  LEA R12, P2, R8, R2, 0x2 ;  /* 0x00000002080c7211 */ /* 0x002fe200078410ff */
[----:B------:R-:W-:Y:S01]  /*3f980*/  VIADD R155, R156, UR35 ;  /* 0x000000239c9b7c36 */ /* 0x000fe20008000000 */
[----:B------:R1:W-:Y:S01]  /*3f990*/  STL.64 [R1+0xb80], R14 ;  /* 0x000b800e01007387 */ /* 0x0003e20000100a00 */
[----:B------:R-:W-:Y:S01]  /*3f9a0*/  IMAD.MOV.U32 R135, RZ, RZ, R139 ;  /* 0x000000ffff877224 */ /* 0x000fe200078e008b */
[----:B------:R-:W-:Y:S01]  /*3f9b0*/  LEA.HI.X.SX32 R13, R8, R0, 0x2, P2 ;  /* 0x00000000080d7211 */ /* 0x000fe200010f16ff */
[----:B------:R-:W-:Y:S01]  /*3f9c0*/  IMAD.MOV.U32 R130, RZ, RZ, R134 ;  /* 0x000000ffff827224 */ /* 0x000fe200078e0086 */
[----:B------:R-:W-:Y:S01]  /*3f9d0*/  LEA R8, P1, R153, R2, 0x2 ;  /* 0x0000000299087211 */ /* 0x000fe200078210ff */
[----:B------:R3:W-:Y:S01]  /*3f9e0*/  STL.64 [R1+0xa88], R10 ;  /* 0x000a880a01007387 */ /* 0x0007e20000100a00 */
[----:B------:R-:W-:Y:S01]  /*3f9f0*/  VIADD R158, R155, UR36 ;  /* 0x000000249b9e7c36 */ /* 0x000fe20008000000 */
[----:B------:R-:W-:Y:S01]  /*3fa00*/  ULDC UR36, c[0x0][0x22c] ;  /* 0x00008b0000247ab9 */ /* 0x000fe20000000800 */
[----:B------:R-:W-:Y:S01]  /*3fa10*/  LEA.HI.X.SX32 R9, R153, R0, 0x2, P1 ;  /* 0x0000000099097211 */ /* 0x000fe200008f16ff */
[----:B------:R-:W-:Y:S01]  /*3fa20*/  STL.64 [R1+0xb78], R12 ;  /* 0x000b780c01007387 */ /* 0x000fe20000100a00 */
[----:B------:R-:W-:Y:S01]  /*3fa30*/  IMAD.MOV.U32 R133, RZ, RZ, R137 ;  /* 0x000000ffff857224 */ /* 0x000fe200078e0089 */
[----:B------:R-:W-:Y:S01]  /*3fa40*/  ULDC UR35, c[0x0][0x22c] ;  /* 0x00008b0000237ab9 */ /* 0x000fe20000000800 */
[----:B-1----:R-:W-:-:S02]  /*3fa50*/  LEA R14, P1, R156, R2, 0x2 ;  /* 0x000000029c0e7211 */ /* 0x002fc400078210ff */
[----:B---3--:R-:W-:Y:S01]  /*3fa60*/  LEA R10, P2, R154, R2, 0x2 ;  /* 0x000000029a0a7211 */ /* 0x008fe200078410ff */
[----:B------:R1:W-:Y:S01]  /*3fa70*/  STL.64 [R1+0xa80], R8 ;  /* 0x000a800801007387 */ /* 0x0003e20000100a00 */
[-C--:B------:R-:W-:Y:S02]  /*3fa80*/  LEA.HI.X.SX32 R15, R156, R0.reuse, 0x2, P1 ;  /* 0x000000009c0f7211 */ /* 0x080fe400008f16ff */
[----:B------:R-:W-:Y:S01]  /*3fa90*/  LEA.HI.X.SX32 R11, R154, R0, 0x2, P2 ;  /* 0x000000009a0b7211 */ /* 0x000fe200010f16ff */
[C---:B------:R-:W-:Y:S01]  /*3faa0*/  VIADD R157, R158.reuse, UR37 ;  /* 0x000000259e9d7c36 */ /* 0x040fe20008000000 */
[-C--:B------:R-:W-:Y:S01]  /*3fab0*/  LEA R92, P1, R158, R2.reuse, 0x2 ;  /* 0x000000029e5c7211 */ /* 0x080fe200078210ff */
[----:B------:R-:W-:Y:S01]  /*3fac0*/  IMAD.MOV.U32 R136, RZ, RZ, R140 ;  /* 0x000000ffff887224 */ /* 0x000fe200078e008c */
[----:B------:R-:W-:Y:S01]  /*3fad0*/  ULDC UR37, c[0x0][0x22c] ;  /* 0x00008b0000257ab9 */ /* 0x000fe20000000800 */
[----:B------:R-:W-:Y:S01]  /*3fae0*/  STL.64 [R1+0xa78], R10 ;  /* 0x000a780a01007387 */ /* 0x000fe20000100a00 */
[----:B-1----:R-:W-:-:S03]  /*3faf0*/  LEA R8, P2, R155, R2, 0x2 ;  /* 0x000000029b087211 */ /* 0x002fc600078410ff */
[----:B------:R1:W-:Y:S01]  /*3fb00*/  STL.64 [R1+0xa70], R14 ;  /* 0x000a700e01007387 */ /* 0x0003e20000100a00 */
[-C--:B------:R-:W-:Y:S01]  /*3fb10*/  LEA.HI.X.SX32 R9, R155, R0.reuse, 0x2, P2 ;  /* 0x000000009b097211 */ /* 0x080fe200010f16ff */
[C---:B------:R-:W-:Y:S01]  /*3fb20*/  VIADD R161, R157.reuse, UR38 ;  /* 0x000000269da17c36 */ /* 0x040fe20008000000 */
[----:B------:R-:W-:Y:S01]  /*3fb30*/  LEA.HI.X.SX32 R93, R158, R0, 0x2, P1 ;  /* 0x000000009e5d7211 */ /* 0x000fe200008f16ff */
[----:B------:R-:W-:Y:S01]  /*3fb40*/  IMAD.MOV.U32 R139, RZ, RZ, R143 ;  /* 0x000000ffff8b7224 */ /* 0x000fe200078e008f */
[----:B------:R-:W-:Y:S01]  /*3fb50*/  ULDC UR38, c[0x0][0x22c] ;  /* 0x00008b0000267ab9 */ /* 0x000fe20000000800 */
[----:B-1----:R-:W-:Y:S01]  /*3fb60*/  LEA R14, P2, R157, R2, 0x2 ;  /* 0x000000029d0e7211 */ /* 0x002fe200078410ff */
[----:B------:R-:W-:Y:S01]  /*3fb70*/  VIADD R162, R161, UR39 ;  /* 0x00000027a1a27c36 */ /* 0x000fe20008000000 */
[----:B------:R-:W-:Y:S01]  /*3fb80*/  STL.64 [R1+0xa68], R8 ;  /* 0x000a680801007387 */ /* 0x000fe20000100a00 */
[----:B------:R-:W-:Y:S01]  /*3fb90*/  IMAD.MOV.U32 R134, RZ, RZ, R138 ;  /* 0x000000ffff867224 */ /* 0x000fe200078e008a */
[----:B------:R-:W-:Y:S01]  /*3fba0*/  LEA.HI.X.SX32 R15, R157, R0, 0x2, P2 ;  /* 0x000000009d0f7211 */ /* 0x000fe200010f16ff */
[----:B------:R-:W-:Y:S01]  /*3fbb0*/  IMAD.MOV.U32 R137, RZ, RZ, R141 ;  /* 0x000000ffff897224 */ /* 0x000fe200078e008d */
[----:B------:R1:W-:Y:S01]  /*3fbc0*/  STL.64 [R1+0xa60], R92 ;  /* 0x000a605c01007387 */ /* 0x0003e20000100a00 */
[C---:B------:R-:W-:Y:S01]  /*3fbd0*/  VIADD R171, R162.reuse, UR40 ;  /* 0x00000028a2ab7c36 */ /* 0x040fe20008000000 */
        /* <DEDUP_REMOVED lines=10> */
[----:B------:R-:W-:Y:S02]  /*3fc80*/  LEA.HI.X.SX32 R15, R161, R0, 0x2, P1 ;  /* 0x00000000a10f7211 */ /* 0x000fe400008f16ff */
[----:B------:R-:W-:-:S03]  /*3fc90*/  LEA R94, P1, R171, R2, 0x2 ;  /* 0x00000002ab5e7211 */ /* 0x000fc600078210ff */
[----:B------:R-:W-:Y:S01]  /*3fca0*/  STL.64 [R1+0xa50], R14 ;  /* 0x000a500e01007387 */ /* 0x000fe20000100a00 */
[----:B------:R-:W-:Y:S01]  /*3fcb0*/  VIADD R170, R167, UR42 ;  /* 0x0000002aa7aa7c36 */ /* 0x000fe20008000000 */
[----:B------:R-:W-:Y:S01]  /*3fcc0*/  LEA.HI.X.SX32 R95, R171, R0, 0x2, P1 ;  /* 0x00000000ab5f7211 */ /* 0x000fe200008f16ff */
[----:B------:R-:W-:Y:S01]  /*3fcd0*/  IMAD.MOV.U32 R138, RZ, RZ, R142 ;  /* 0x000000ffff8a7224 */ /* 0x000fe200078e008e */
[----:B------:R1:W-:Y:S01]  /*3fce0*/  STL.64 [R1+0xa48], R92 ;  /* 0x000a485c01007387 */ /* 0x0003e20000100a00 */
[----:B------:R-:W-:Y:S01]  /*3fcf0*/  VIADD R169, R170, UR43 ;  /* 0x0000002baaa97c36 */ /* 0x000fe20008000000 */
[----:B------:R-:W-:Y:S01]  /*3fd00*/  ULDC UR43, c[0x0][0x22c] ;  /* 0x00008b00002b7ab9 */ /* 0x000fe20000000800 */
[----:B------:R-:W-:Y:S01]  /*3fd10*/  IMAD.MOV.U32 R141, RZ, RZ, R145 ;  /* 0x000000ffff8d7224 */ /* 0x000fe200078e0091 */
[----:B------:R3:W-:Y:S01]  /*3fd20*/  STL.64 [R1+0xa40], R94 ;  /* 0x000a405e01007387 */ /* 0x0007e20000100a00 */
[----:B------:R-:W-:Y:S01]  /*3fd30*/  IMAD.MOV.U32 R144, RZ, RZ, R148 ;  /* 0x000000ffff907224 */ /* 0x000fe200078e0094 */
[----:B------:R-:W-:Y:S01]  /*3fd40*/  ULDC UR42, c[0x0][0x22c] ;  /* 0x00008b00002a7ab9 */ /* 0x000fe20000000800 */
[----:B-1----:R-:W-:-:S04]  /*3fd50*/  LEA R92, P2, R167, R2, 0x2 ;  /* 0x00000002a75c7211 */ /* 0x002fc800078410ff */
[----:B------:R-:W-:Y:S02]  /*3fd60*/  LEA.HI.X.SX32 R93, R167, R0, 0x2, P2 ;  /* 0x00000000a75d7211 */ /* 0x000fe400010f16ff */
[C---:B---3--:R-:W-:Y:S01]  /*3fd70*/  LEA R94, P1, R170.reuse, R2, 0x2 ;  /* 0x00000002aa5e7211 */ /* 0x048fe200078210ff */
        /* <DEDUP_REMOVED lines=9> */
[----:B------:R-:W-:Y:S01]  /*3fe10*/  VIADD R165, R168, UR46 ;  /* 0x0000002ea8a57c36 */ /* 0x000fe20008000000 */
        /* <DEDUP_REMOVED lines=59> */
[----:B------:R-:W-:Y:S01]  /*401d0*/  LEA R10, P2, R14, R2, 0x2 ;  /* 0x000000020e0a7211 */ /* 0x000fe200078410ff */
[----:B------:R-:W-:Y:S02]  /*401e0*/  ULDC UR13, c[0x0][0x248] ;  /* 0x00009200000d7ab9 */ /* 0x000fe40000000800 */
[----:B------:R-:W-:Y:S04]  /*401f0*/  STL.64 [R1+0x9d0], R92 ;  /* 0x0009d05c01007387 */ /* 0x000fe80000100a00 */
[----:B------:R1:W-:Y:S01]  /*40200*/  STL.64 [R1+0x9c8], R12 ;  /* 0x0009c80c01007387 */ /* 0x0003e20000100a00 */
[----:B------:R-:W-:Y:S01]  /*40210*/  VIADD R15, R152, UR14 ;  /* 0x0000000e980f7c36 */ /* 0x000fe20008000000 */
[----:B------:R-:W-:Y:S01]  /*40220*/  LEA.HI.X.SX32 R11, R14, R0, 0x2, P2 ;  /* 0x000000000e0b7211 */ /* 0x000fe200010f16ff */
[----:B------:R-:W-:Y:S01]  /*40230*/  ULDC UR14, c[0x0][0x248] ;  /* 0x00009200000e7ab9 */ /* 0x000fe20000000800 */
[----:B-1----:R-:W-:-:S04]  /*40240*/  LEA R12, P1, R8, R2, 0x2 ;  /* 0x00000002080c7211 */ /* 0x002fc800078210ff */
[----:B------:R-:W-:Y:S01]  /*40250*/  LEA.HI.X.SX32 R13, R8, R0, 0x2, P1 ;  /* 0x00000000080d7211 */ /* 0x000fe200008f16ff */
[C---:B------:R-:W-:Y:S01]  /*40260*/  VIADD R155, R15.reuse, UR15 ;  /* 0x0000000f0f9b7c36 */ /* 0x040fe20008000000 */
[----:B------:R-:W-:Y:S01]  /*40270*/  LEA R8, P2, R15, R2, 0x2 ;  /* 0x000000020f087211 */ /* 0x000fe200078410ff */
[----:B------:R-:W-:Y:S02]  /*40280*/  ULDC UR15, c[0x0][0x248] ;  /* 0x00009200000f7ab9 */ /* 0x000fe40000000800 */
[----:B------:R-:W-:Y:S01]  /*40290*/  STL.64 [R1+0x9c0], R12 ;  /* 0x0009c00c01007387 */ /* 0x000fe20000100a00 */
[----:B------:R-:W-:Y:S01]  /*402a0*/  VIADD R154, R155, UR16 ;  /* 0x000000109b9a7c36 */ /* 0x000fe20008000000 */
[----:B------:R-:W-:Y:S01]  /*402b0*/  LEA.HI.X.SX32 R9, R15, R0, 0x2, P2 ;  /* 0x000000000f097211 */ /* 0x000fe200010f16ff */
[----:B------:R-:W-:Y:S01]  /*402c0*/  ULDC UR16, c[0x0][0x248] ;  /* 0x0000920000107ab9 */ /* 0x000fe20000000800 */
[----:B------:R1:W-:Y:S01]  /*402d0*/  STL.64 [R1+0x9b8], R10 ;  /* 0x0009b80a01007387 */ /* 0x0003e20000100a00 */
[----:B------:R-:W-:Y:S01]  /*402e0*/  VIADD R156, R154, UR17 ;  /* 0x000000119a9c7c36 */ /* 0x000fe20008000000 */
[----:B------:R-:W-:Y:S01]  /*402f0*/  ULDC UR17, c[0x0][0x248] ;  /* 0x0000920000117ab9 */ /* 0x000fe20000000800 */
[----:B-1----:R-:W-:-:S04]  /*40300*/  LEA R10, P1, R152, R2, 0x2 ;  /* 0x00000002980a7211 */ /* 0x002fc800078210ff */
[----:B------:R-:W-:Y:S02]  /*40310*/  LEA.HI.X.SX32 R11, R152, R0, 0x2, P1 ;  /* 0x00000000980b7211 */ /* 0x000fe400008f16ff */
[C---:B------:R-:W-:Y:S01]  /*40320*/  LEA R14, P1, R155.reuse, R2, 0x2 ;  /* 0x000000029b0e7211 */ /* 0x040fe200078210ff */
[----:B------:R-:W-:Y:S01]  /*40330*/  VIADD R157, R156, UR18 ;  /* 0x000000129c9d7c36 */ /* 0x000fe20008000000 */
[----:B------:R-:W-:Y:S01]  /*40340*/  ULDC UR18, c[0x0][0x248] ;  /* 0x0000920000127ab9 */ /* 0x000fe20000000800 */
[----:B------:R-:W-:Y:S01]  /*40350*/  STL.64 [R1+0x9b0], R10 ;  /* 0x0009b00a01007387 */ /* 0x000fe20000100a00 */
[----:B------:R-:W-:-:S03]  /*40360*/  LEA.HI.X.SX32 R15, R155, R0, 0x2, P1 ;  /* 0x000000009b0f7211 */ /* 0x000fc600008f16ff */
[----:B------:R1:W-:Y:S01]  /*40370*/  STL.64 [R1+0x9a8], R8 ;  /* 0x0009a80801007387 */ /* 0x0003e20000100a00 */
[C---:B------:R-:W-:Y:S01]  /*40380*/  LEA R92, P1, R156.reuse, R2, 0x2 ;  /* 0x000000029c5c7211 */ /* 0x040fe200078210ff */
[----:B------:R-:W-:Y:S01]  /*40390*/  VIADD R163, R157, UR19 ;  /* 0x000000139da37c36 */ /* 0x000fe20008000000 */
[----:B------:R-:W-:Y:S01]  /*403a0*/  ULDC UR19, c[0x0][0x248] ;  /* 0x0000920000137ab9 */ /* 0x000fe20000000800 */
[----:B------:R3:W-:Y:S01]  /*403b0*/  STL.64 [R1+0x9a0], R14 ;  /* 0x0009a00e01007387 */ /* 0x0007e20000100a00 */
[----:B------:R-:W-:Y:S01]  /*403c0*/  LEA.HI.X.SX32 R93, R156, R0, 0x2, P1 ;  /* 0x000000009c5d7211 */ /* 0x000fe200008f16ff */
[----:B------:R-:W-:Y:S01]  /*403d0*/  VIADD R162, R163, UR20 ;  /* 0x00000014a3a27c36 */ /* 0x000fe20008000000 */
[----:B-1----:R-:W-:Y:S01]  /*403e0*/  LEA R8, P2, R154, R2, 0x2 ;  /* 0x000000029a087211 */ /* 0x002fe200078410ff */
[----:B------:R-:W-:-:S03]  /*403f0*/  ULDC UR20, c[0x0][0x248] ;  /* 0x0000920000147ab9 */ /* 0x000fc60000000800 */
[----:B------:R-:W-:Y:S02]  /*40400*/  LEA.HI.X.SX32 R9, R154, R0, 0x2, P2 ;  /* 0x000000009a097211 */ /* 0x000fe400010f16ff */
[-C--:B---3--:R-:W-:Y:S02]  /*40410*/  LEA R14, P2, R157, R2.reuse, 0x2 ;  /* 0x000000029d0e7211 */ /* 0x088fe400078410ff */
[----:B------:R-:W-:Y:S01]  /*40420*/  LEA R94, P1, R163, R2, 0x2 ;  /* 0x00000002a35e7211 */ /* 0x000fe200078210ff */
[----:B------:R-:W-:Y:S01]  /*40430*/  STL.64 [R1+0x998], R8 ;  /* 0x0009980801007387 */ /* 0x000fe20000100a00 */
[-C--:B------:R-:W-:Y:S01]  /*40440*/  LEA.HI.X.SX32 R15, R157, R0.reuse, 0x2, P2 ;  /* 0x000000009d0f7211 */ /* 0x080fe200010f16ff */
[----:B------:R-:W-:Y:S01]  /*40450*/  VIADD R164, R162, UR21 ;  /* 0x00000015a2a47c36 */ /* 0x000fe20008000000 */
[----:B------:R-:W-:Y:S01]  /*40460*/  LEA.HI.X.SX32 R95, R163, R0, 0x2, P1 ;  /* 0x00000000a35f7211 */ /* 0x000fe200008f16ff */
[----:B------:R1:W-:Y:S01]  /*40470*/  STL.64 [R1+0x990], R92 ;  /* 0x0009905c01007387 */ /* 0x0003e20000100a00 */
[----:B------:R-:W-:Y:S01]  /*40480*/  ULDC UR21, c[0x0][0x248] ;  /* 0x0000920000157ab9 */ /* 0x000fe20000000800 */
[----:B------:R-:W-:Y:S01]  /*40490*/  VIADD R161, R164, UR22 ;  /* 0x00000016a4a17c36 */ /* 0x000fe20008000000 */
[----:B------:R-:W-:Y:S01]  /*404a0*/  ULDC UR22, c[0x0][0x248] ;  /* 0x0000920000167ab9 */ /* 0x000fe20000000800 */
[----:B------:R-:W-:Y:S01]  /*404b0*/  STL.64 [R1+0x988], R14 ;  /* 0x0009880e01007387 */ /* 0x000fe20000100a00 */
        /* <DEDUP_REMOVED lines=19> */
[----:B---3--:R-:W-:Y:S02]  /*405f0*/  LEA R92, P2, R158, R2, 0x2 ;  /* 0x000000029e5c7211 */ /* 0x008fe400078410ff */
        /* <DEDUP_REMOVED lines=23> */
[----:B------:R-:W-:Y:S02]  /*40770*/  LEA.HI.X.SX32 R93, R12, R0, 0x2, P2 ;  /* 0x000000000c5d7211 */ /* 0x000fe400010f16ff */
[----:B------:R-:W-:Y:S01]  /*40780*/  LEA R12, P1, R11, R2, 0x2 ;  /* 0x000000020b0c7211 */ /* 0x000fe200078210ff */
[----:B------:R-:W-:Y:S01]  /*40790*/  VIADD R8, R9, UR32 ;  /* 0x0000002009087c36 */ /* 0x000fe20008000000 */
[----:B------:R-:W-:Y:S01]  /*407a0*/  STL.64 [R1+0x940], R94 ;  /* 0x0009405e01007387 */ /* 0x000fe20000100a00 */
[----:B------:R-:W-:Y:S01]  /*407b0*/  IMAD.MOV.U32 R147, RZ, RZ, R151 ;  /* 0x000000ffff937224 */ /* 0x000fe200078e0097 */
[----:B------:R-:W-:Y:S01]  /*407c0*/  LEA.HI.X.SX32 R13, R11, R0, 0x2, P1 ;  /* 0x000000000b0d7211 */ /* 0x000fe200008f16ff */
[----:B------:R-:W-:Y:S01]  /*407d0*/  IMAD.MOV.U32 R142, RZ, RZ, R146 ;  /* 0x000000ffff8e7224 */ /* 0x000fe200078e0092 */
[----:B------:R1:W-:Y:S01]  /*407e0*/  STL.64 [R1+0x938], R92 ;  /* 0x0009385c01007387 */ /* 0x0003e20000100a00 */
[----:B------:R-:W-:Y:S01]  /*407f0*/  IADD3 R15, R8, UR33, RZ ;  /* 0x00000021080f7c10 */ /* 0x000fe2000fffe0ff */
[----:B------:R-:W-:Y:S01]  /*40800*/  IMAD.MOV.U32 R145, RZ, RZ, R149 ;  /* 0x000000ffff917224 */ /* 0x000fe200078e0095 */
[----:B------:R-:W-:Y:S01]  /*40810*/  ULDC UR33, c[0x0][0x22c] ;  /* 0x00008b0000217ab9 */ /* 0x000fe20000000800 */
[----:B------:R3:W-:Y:S01]  /*40820*/  STL.64 [R1+0x930], R12 ;  /* 0x0009300c01007387 */ /* 0x0007e20000100a00 */
[----:B------:R-:W-:Y:S01]  /*40830*/  IMAD.MOV.U32 R148, RZ, RZ, R17 ;  /* 0x000000ffff947224 */ /* 0x000fe200078e0011 */
[----:B------:R-:W-:Y:S01]  /*40840*/  ULDC UR32, c[0x0][0x22c] ;  /* 0x00008b0000207ab9 */ /* 0x000fe20000000800 */
        /* <DEDUP_REMOVED lines=18> */
[----:B------:R-:W-:Y:S01]  /*40970*/  STL.64 [R1+0x910], R8 ;  /* 0x0009100801007387 */ /* 0x000fe20000100a00 */
[----:B------:R-:W-:Y:S01]  /*40980*/  ULDC UR10, c[0x0][0x248] ;  /* 0x00009200000a7ab9 */ /* 0x000fe20000000800 */
[----:B-1----:R-:W-:-:S04]  /*40990*/  LEA R12, P2, R14, R2, 0x2 ;  /* 0x000000020e0c7211 */ /* 0x002fc800078410ff */
[----:B------:R-:W-:Y:S02]  /*409a0*/  LEA.HI.X.SX32 R13, R14, R0, 0x2, P2 ;  /* 0x000000000e0d7211 */ /* 0x000fe400010f16ff */
[----:B------:R-:W-:Y:S01]  /*409b0*/  LEA R14, P1, R154, R2, 0x2 ;  /* 0x000000029a0e7211 */ /* 0x000fe200078210ff */
[----:B------:R-:W-:Y:S01]  /*409c0*/  VIADD R157, R160, UR11 ;  /* 0x0000000ba09d7c36 */ /* 0x000fe20008000000 */
[----:B------:R-:W-:Y:S01]  /*409d0*/  ULDC UR11, c[0x0][0x248] ;  /* 0x00009200000b7ab9 */ /* 0x000fe20000000800 */
[----:B------:R1:W-:Y:S01]  /*409e0*/  STL.64 [R1+0x908], R12 ;  /* 0x0009080c01007387 */ /* 0x0003e20000100a00 */
[----:B------:R-:W-:Y:S01]  /*409f0*/  LEA.HI.X.SX32 R15, R154, R0, 0x2, P1 ;  /* 0x000000009a0f7211 */ /* 0x000fe200008f16ff */
[----:B------:R-:W-:Y:S01]  /*40a00*/  VIADD R159, R157, UR12 ;  /* 0x0000000c9d9f7c36 */ /* 0x000fe20008000000 */
[C---:B------:R-:W-:Y:S01]  /*40a10*/  LEA R92, P1, R160.reuse, R2, 0x2 ;  /* 0x00000002a05c7211 */ /* 0x040fe200078210ff */
[----:B------:R-:W-:Y:S02]  /*40a20*/  ULDC UR12, c[0x0][0x248] ;  /* 0x00009200000c7ab9 */ /* 0x000fe40000000800 */
[----:B------:R3:W-:Y:S01]  /*40a30*/  STL.64 [R1+0x900], R14 ;  /* 0x0009000e01007387 */ /* 0x0007e20000100a00 */
[----:B------:R-:W-:-:S02]  /*40a40*/  LEA.HI.X.SX32 R93, R160, R0, 0x2, P1 ;  /* 0x00000000a05d7211 */ /* 0x000fc400008f16ff */
[CC--:B-1----:R-:W-:Y:S01]  /*40a50*/  LEA R12, P2, R156.reuse, R2.reuse, 0x2 ;  /* 0x000000029c0c7211 */ /* 0x0c2fe200078410ff */
[C---:B------:R-:W-:Y:S01]  /*40a60*/  VIADD R158, R159.reuse, UR13 ;  /* 0x0000000d9f9e7c36 */ /* 0x040fe20008000000 */
[----:B------:R-:W-:Y:S01]  /*40a70*/  LEA R94, P1, R159, R2, 0x2 ;  /* 0x000000029f5e7211 */ /* 0x000fe200078210ff */
[----:B------:R-:W-:Y:S01]  /*40a80*/  ULDC UR13, c[0x0][0x248] ;  /* 0x00009200000d7ab9 */ /* 0x000fe20000000800 */
[----:B------:R-:W-:Y:S02]  /*40a90*/  LEA.HI.X.SX32 R13, R156, R0, 0x2, P2 ;  /* 0x000000009c0d7211 */ /* 0x000fe400010f16ff */
[----:B---3--:R-:W-:-:S03]  /*40aa0*/  LEA R14, P2, R157, R2, 0x2 ;  /* 0x000000029d0e7211 */ /* 0x008fc600078410ff */
[----:B------:R-:W-:Y:S01]  /*40ab0*/  STL.64 [R1+0x8f8], R12 ;  /* 0x0008f80c01007387 */ /* 0x000fe20000100a00 */
[-C--:B------:R-:W-:Y:S01]  /*40ac0*/  LEA.HI.X.SX32 R15, R157, R0.reuse, 0x2, P2 ;  /* 0x000000009d0f7211 */ /* 0x080fe200010f16ff */
[C---:B------:R-:W-:Y:S01]  /*40ad0*/  VIADD R155, R158.reuse, UR14 ;  /* 0x0000000e9e9b7c36 */ /* 0x040fe20008000000 */
        /* <DEDUP_REMOVED lines=107> */
[----:B------:R-:W-:Y:S01]  /*41190*/  IMAD.MOV.U32 R146, RZ, RZ, R150 ;  /* 0x000000ffff927224 */ /* 0x000fe200078e0096 */
[----:B------:R-:W-:Y:S01]  /*411a0*/  ULDC UR10, c[0x0][0x22c] ;  /* 0x00008b00000a7ab9 */ /* 0x000fe20000000800 */
[----:B------:R-:W-:Y:S01]  /*411b0*/  VIADD R153, R154, UR11 ;  /* 0x0000000b9a997c36 */ /* 0x000fe20008000000 */
[----:B------:R-:W-:Y:S01]  /*411c0*/  ULDC UR11, c[0x0][0x22c] ;  /* 0x00008b00000b7ab9 */ /* 0x000fe20000000800 */
[----:B-1----:R-:W-:-:S04]  /*411d0*/  LEA R92, P2, R12, R2, 0x2 ;  /* 0x000000020c5c7211 */ /* 0x002fc800078410ff */
[----:B------:R-:W-:Y:S01]  /*411e0*/  LEA.HI.X.SX32 R93, R12, R0, 0x2, P2 ;  /* 0x000000000c5d7211 */ /* 0x000fe200010f16ff */
[----:B------:R-:W-:Y:S01]  /*411f0*/  STL.64 [R1+0x840], R10 ;  /* 0x0008400a01007387 */ /* 0x000fe20000100a00 */
[----:B------:R-:W-:Y:S01]  /*41200*/  VIADD R152, R153, UR12 ;  /* 0x0000000c99987c36 */ /* 0x000fe20008000000 */
[----:B------:R-:W-:Y:S01]  /*41210*/  LEA R8, P2, R14, R2, 0x2 ;  /* 0x000000020e087211 */ /* 0x000fe200078410ff */
[----:B------:R-:W-:Y:S01]  /*41220*/  IMAD.MOV.U32 R149, RZ, RZ, R22 ;  /* 0x000000ffff957224 */ /* 0x000fe200078e0016 */
[----:B------:R1:W-:Y:S01]  /*41230*/  STL.64 [R1+0x838], R92 ;  /* 0x0008385c01007387 */ /* 0x0003e20000100a00 */
[----:B------:R-:W-:Y:S01]  /*41240*/  VIADD R13, R152, UR7 ;  /* 0x00000007980d7c36 */ /* 0x000fe20008000000 */
[----:B------:R-:W-:Y:S01]  /*41250*/  LEA.HI.X.SX32 R9, R14, R0, 0x2, P2 ;  /* 0x000000000e097211 */ /* 0x000fe200010f16ff */
[----:B------:R-:W-:Y:S01]  /*41260*/  ULDC UR7, c[0x0][0x248] ;  /* 0x0000920000077ab9 */ /* 0x000fe20000000800 */
[----:B--2---:R-:W-:Y:S01]  /*41270*/  IMAD.MOV.U32 R150, RZ, RZ, R21 ;  /* 0x000000ffff967224 */ /* 0x004fe200078e0015 */
[----:B------:R-:W-:Y:S01]  /*41280*/  ULDC UR12, c[0x0][0x22c] ;  /* 0x00008b00000c7ab9 */ /* 0x000fe20000000800 */
[----:B-1----:R-:W-:-:S04]  /*41290*/  LEA R92, P1, R15, R2, 0x2 ;  /* 0x000000020f5c7211 */ /* 0x002fc800078210ff */
[----:B------:R-:W-:Y:S01]  /*412a0*/  LEA.HI.X.SX32 R93, R15, R0, 0x2, P1 ;  /* 0x000000000f5d7211 */ /* 0x000fe200008f16ff */
[----:B------:R-:W-:Y:S01]  /*412b0*/  VIADD R11, R13, UR8 ;  /* 0x000000080d0b7c36 */ /* 0x000fe20008000000 */
[C---:B------:R-:W-:Y:S01]  /*412c0*/  LEA R14, P1, R154.reuse, R2, 0x2 ;  /* 0x000000029a0e7211 */ /* 0x040fe200078210ff */
[----:B------:R-:W-:Y:S02]  /*412d0*/  ULDC UR8, c[0x0][0x248] ;  /* 0x0000920000087ab9 */ /* 0x000fe40000000800 */
[----:B------:R1:W-:Y:S01]  /*412e0*/  STL.64 [R1+0x830], R92 ;  /* 0x0008305c01007387 */ /* 0x0003e20000100a00 */
[----:B------:R-:W-:Y:S01]  /*412f0*/  VIADD R10, R11, UR9 ;  /* 0x000000090b0a7c36 */ /* 0x000fe20008000000 */
[----:B------:R-:W-:Y:S02]  /*41300*/  LEA.HI.X.SX32 R15, R154, R0, 0x2, P1 ;  /* 0x000000009a0f7211 */ /* 0x000fe400008f16ff */
[----:B------:R2:W-:Y:S01]  /*41310*/  STL.64 [R1+0x828], R8 ;  /* 0x0008280801007387 */ /* 0x0005e20000100a00 */
[----:B------:R-:W-:Y:S01]  /*41320*/  IMAD.MOV.U32 R117, RZ, RZ, R125 ;  /* 0x000000ffff757224 */ /* 0x000fe200078e007d */
[----:B------:R-:W-:Y:S01]  /*41330*/  ULDC UR9, c[0x0][0x22c] ;  /* 0x00008b0000097ab9 */ /* 0x000fe20000000800 */
[----:B-1----:R-:W-:-:S04]  /*41340*/  LEA R92, P2, R153, R2, 0x2 ;  /* 0x00000002995c7211 */ /* 0x002fc800078410ff */
[----:B------:R-:W-:Y:S01]  /*41350*/  LEA.HI.X.SX32 R93, R153, R0, 0x2, P2 ;  /* 0x00000000995d7211 */ /* 0x000fe200010f16ff */
[----:B--2---:R-:W-:Y:S01]  /*41360*/  VIADD R9, R10, UR7 ;  /* 0x000000070a097c36 */ /* 0x004fe20008000000 */
[----:B------:R-:W-:Y:S01]  /*41370*/  STL.64 [R1+0x820], R14 ;  /* 0x0008200e01007387 */ /* 0x000fe20000100a00 */
[----:B------:R-:W-:-:S03]  /*41380*/  ULDC UR7, c[0x0][0x248] ;  /* 0x0000920000077ab9 */ /* 0x000fc60000000800 */
[----:B------:R1:W-:Y:S01]  /*41390*/  STL.64 [R1+0x818], R92 ;  /* 0x0008185c01007387 */ /* 0x0003e20000100a00 */
[----:B------:R-:W-:Y:S01]  /*413a0*/  VIADD R8, R9, UR8 ;  /* 0x0000000809087c36 */ /* 0x000fe20008000000 */
[CC--:B------:R-:W-:Y:S01]  /*413b0*/  LEA R94, P2, R13.reuse, R2.reuse, 0x2 ;  /* 0x000000020d5e7211 */ /* 0x0c0fe200078410ff */
[----:B------:R-:W-:Y:S01]  /*413c0*/  IMAD.MOV.U32 R118, RZ, RZ, R126 ;  /* 0x000000ffff767224 */ /* 0x000fe200078e007e */
[----:B------:R-:W-:Y:S01]  /*413d0*/  ULDC UR8, c[0x0][0x22c] ;  /* 0x00008b0000087ab9 */ /* 0x000fe20000000800 */
[----:B------:R-:W-:Y:S01]  /*413e0*/  VIADD R12, R8, UR7 ;  /* 0x00000007080c7c36 */ /* 0x000fe20008000000 */
[----:B-1----:R-:W-:Y:S01]  /*413f0*/  LEA R92, P1, R152, R2, 0x2 ;  /* 0x00000002985c7211 */ /* 0x002fe200078210ff */
[----:B------:R-:W-:Y:S01]  /*41400*/  VIADD R14, R6, 0x6 ;  /* 0x00000006060e7836 */ /* 0x000fe20000000000 */
[-C--:B------:R-:W-:Y:S01]  /*41410*/  LEA.HI.X.SX32 R95, R13, R0.reuse, 0x2, P2 ;  /* 0x000000000d5f7211 */ /* 0x080fe200010f16ff */
[----:B------:R-:W-:Y:S01]  /*41420*/  ULDC UR7, c[0x0][0x22c] ;  /* 0x00008b0000077ab9 */ /* 0x000fe20000000800 */
[----:B------:R-:W-:-:S05]  /*41430*/  LEA.HI.X.SX32 R93, R152, R0, 0x2, P1 ;  /* 0x00000000985d7211 */ /* 0x000fca00008f16ff */
[----:B------:R1:W-:Y:S04]  /*41440*/  STL.64 [R1+0x810], R92 ;  /* 0x0008105c01007387 */ /* 0x0003e80000100a00 */
[----:B------:R2:W-:Y:S01]  /*41450*/  STL.64 [R1+0x808], R94 ;  /* 0x0008085e01007387 */ /* 0x0005e20000100a00 */
[----:B-1----:R-:W-:-:S04]  /*41460*/  LEA R92, P1, R12, R2, 0x2 ;  /* 0x000000020c5c7211 */ /* 0x002fc800078210ff */
[----:B------:R-:W-:Y:S02]  /*41470*/  LEA.HI.X.SX32 R93, R12, R0, 0x2, P1 ;  /* 0x000000000c5d7211 */ /* 0x000fe400008f16ff */
[----:B--2---:R-:W-:-:S03]  /*41480*/  LEA R94, P2, R11, R2, 0x2 ;  /* 0x000000020b5e7211 */ /* 0x004fc600078410ff */
[----:B------:R1:W-:Y:S01]  /*41490*/  STL.64 [R1+0x800], R92 ;  /* 0x0008005c01007387 */ /* 0x0003e20000100a00 */
[----:B------:R-:W-:Y:S02]  /*414a0*/  LEA.HI.X.SX32 R95, R11, R0, 0x2, P2 ;  /* 0x000000000b5f7211 */ /* 0x000fe400010f16ff */
[----:B-1----:R-:W-:-:S04]  /*414b0*/  LEA R92, P1, R10, R2, 0x2 ;  /* 0x000000020a5c7211 */ /* 0x002fc800078210ff */
[----:B------:R-:W-:Y:S01]  /*414c0*/  LEA.HI.X.SX32 R93, R10, R0, 0x2, P1 ;  /* 0x000000000a5d7211 */ /* 0x000fe200008f16ff */
[----:B------:R1:W-:Y:S04]  /*414d0*/  STL.64 [R1+0x7f8], R94 ;  /* 0x0007f85e01007387 */ /* 0x0003e80000100a00 */
[----:B------:R2:W-:Y:S01]  /*414e0*/  STL.64 [R1+0x7f0], R92 ;  /* 0x0007f05c01007387 */ /* 0x0005e20000100a00 */
[CC--:B-1----:R-:W-:Y:S02]  /*414f0*/  LEA R94, P2, R9.reuse, R2.reuse, 0x2 ;  /* 0x00000002095e7211 */ /* 0x0c2fe400078410ff */
[----:B--2---:R-:W-:Y:S02]  /*41500*/  LEA R92, P1, R8, R2, 0x2 ;  /* 0x00000002085c7211 */ /* 0x004fe400078210ff */
[----:B------:R-:W-:-:S02]  /*41510*/  LEA.HI.X.SX32 R95, R9, R0, 0x2, P2 ;  /* 0x00000000095f7211 */ /* 0x000fc400010f16ff */
[----:B------:R-:W-:Y:S01]  /*41520*/  LEA.HI.X.SX32 R93, R8, R0, 0x2, P1 ;  /* 0x00000000085d7211 */ /* 0x000fe200008f16ff */
[----:B------:R-:W-:Y:S02]  /*41530*/  VIADD R13, R6, 0x5 ;  /* 0x00000005060d7836 */ /* 0x000fe40000000000 */
[----:B------:R-:W-:Y:S01]  /*41540*/  STL.64 [R1+0x7e8], R94 ;  /* 0x0007e85e01007387 */ /* 0x000fe20000100a00 */
[----:B------:R-:W-:Y:S01]  /*41550*/  ISETP.LT.AND P2, PT, R14, UR7, !P0 ;  /* 0x000000070e007c0c */ /* 0x000fe2000c741270 */
[----:B------:R-:W-:Y:S02]  /*41560*/  ULDC UR7, c[0x0][0x22c] ;  /* 0x00008b0000077ab9 */ /* 0x000fe40000000800 */
[----:B------:R-:W-:Y:S04]  /*41570*/  STL.64 [R1+0x7e0], R92 ;  /* 0x0007e05c01007387 */ /* 0x000fe80000100a00 */
[----:B------:R-:W2:Y:S01]  /*41580*/  LDL.LU R151, [R1+0x44] ;  /* 0x0000440001977983 */ /* 0x000ea20000300800 */
[----:B------:R-:W-:Y:S01]  /*41590*/  ISETP.LT.AND P1, PT, R13, UR7, !P0 ;  /* 0x000000070d007c0c */ /* 0x000fe2000c721270 */
[----:B------:R-:W-:-:S02]  /*415a0*/  IMAD.MOV.U32 R8, RZ, RZ, R120 ;  /* 0x000000ffff087224 */ /* 0x000fc400078e0078 */
[----:B------:R-:W-:Y:S01]  /*415b0*/  IMAD.MOV.U32 R10, RZ, RZ, R122 ;  /* 0x000000ffff0a7224 */ /* 0x000fe200078e007a */
[----:B------:R-:W3:Y:S01]  /*415c0*/  LDL.LU R17, [R1+0x4c] ;  /* 0x00004c0001117983 */ /* 0x000ee20000300800 */
[----:B------:R-:W-:Y:S02]  /*415d0*/  IMAD.MOV.U32 R9, RZ, RZ, R121 ;  /* 0x000000ffff097224 */ /* 0x000fe400078e0079 */
[----:B------:R-:W-:Y:S01]  /*415e0*/  IMAD.MOV.U32 R11, RZ, RZ, R123 ;  /* 0x000000ffff0b7224 */ /* 0x000fe200078e007b */
[----:B------:R-:W4:Y:S01]  /*415f0*/  LDL.LU R22, [R1+0x450] ;  /* 0x0004500001167983 */ /* 0x000f220000300800 */
[----:B------:R-:W-:Y:S01]  /*41600*/  LOP3.LUT R2, R124, 0x7f, RZ, 0xc0, !PT ;  /* 0x0000007f7c027812 */ /* 0x000fe200078ec0ff */
[----:B------:R-:W-:Y:S02]  /*41610*/  IMAD.MOV.U32 R125, RZ, RZ, R133 ;  /* 0x000000ffff7d7224 */ /* 0x000fe400078e0085 */
[----:B------:R-:W-:Y:S01]  /*41620*/  IMAD.MOV.U32 R119, RZ, RZ, R127 ;  /* 0x000000ffff777224 */ /* 0x000fe200078e007f */
[----:B------:R-:W4:Y:S01]  /*41630*/  LDL.LU R21, [R1+0x458] ;  /* 0x0004580001157983 */ /* 0x000f220000300800 */
[----:B------:R-:W-:Y:S01]  /*41640*/  IMAD.MOV.U32 R126, RZ, RZ, R134 ;  /* 0x000000ffff7e7224 */ /* 0x000fe200078e0086 */
[----:B------:R-:W-:Y:S01]  /*41650*/  @P2 LOP3.LUT R3, R3, 0x10, RZ, 0xfc, !PT ;  /* 0x0000001003032812 */ /* 0x000fe200078efcff */
[C---:B------:R-:W-:Y:S01]  /*41660*/  VIADD R152, R6.reuse, 0x39 ;  /* 0x0000003906987836 */ /* 0x040fe20000000000 */
[----:B------:R-:W2:Y:S01]  /*41670*/  LDL.LU R12, [R1+0x404] ;  /* 0x00040400010c7983 */ /* 0x000ea20000300800 */
[----:B------:R-:W-:Y:S01]  /*41680*/  VIADD R153, R6, 0x3a ;  /* 0x0000003a06997836 */ /* 0x000fe20000000000 */
[----:B------:R-:W-:-:S02]  /*41690*/  ULDC UR7, c[0x0][0x22c] ;  /* 0x00008b0000077ab9 */ /* 0x000fc40000000800 */
[----:B------:R-:W2:Y:S04]  /*416a0*/  LDL.LU R13, [R1+0x40c] ;  /* 0x00040c00010d7983 */ /* 0x000ea80000300800 */
[----:B------:R-:W2:Y:S04]  /*416b0*/  LDL.LU R14, [R1+0x4] ;  /* 0x00000400010e7983 */ /* 0x000ea80000300800 */
[----:B------:R-:W2:Y:S04]  /*416c0*/  LDL.LU R15, [R1+0xc] ;  /* 0x00000c00010f7983 */ /* 0x000ea80000300800 */
[----:B------:R1:W-:Y:S04]  /*416d0*/  STSM.16.M88.4 [R4], R8 ;  /* 0x0000000804007844 */ /* 0x0003e80000000200 */
[----:B-1----:R-:W4:Y:S04]  /*416e0*/  LDL.LU R8, [R1+0x410] ;  /* 0x0004100001087983 */ /* 0x002f280000300800 */
[----:B------:R-:W4:Y:S04]  /*416f0*/  LDL.LU R9, [R1+0x418] ;  /* 0x0004180001097983 */ /* 0x000f280000300800 */
[----:B------:R-:W4:Y:S04]  /*41700*/  LDL.LU R10, [R1+0x10] ;  /* 0x00001000010a7983 */ /* 0x000f280000300800 */
[----:B------:R-:W4:Y:S01]  /*41710*/  LDL.LU R11, [R1+0x18] ;  /* 0x00001800010b7983 */ /* 0x000f220000300800 */
[----:B------:R-:W-:Y:S01]  /*41720*/  BAR.SYNC.DEFER_BLOCKING 0x0 ;  /* 0x0000000000007b1d */ /* 0x000fe20000010000 */
[----:B------:R-:W-:Y:S01]  /*41730*/  LEA R0, R2, UR6, 0x4 ;  /* 0x0000000602007c11 */ /* 0x000fe2000f8e20ff */
        /* <DEDUP_REMOVED lines=8> */
[----:B------:R-:W-:Y:S01]  /*417c0*/  LOP3.LUT R3, R3, 0xfffffff7, RZ, 0xc0, !PT ;  /* 0xfffffff703037812 */ /* 0x000fe200078ec0ff */
[----:B------:R-:W-:Y:S01]  /*417d0*/  VIADD R2, R6, 0x1 ;  /* 0x0000000106027836 */ /* 0x000fe20000000000 */
[----:B------:R-:W-:Y:S01]  /*417e0*/  ULDC UR6, c[0x0][0x22c] ;  /* 0x00008b0000067ab9 */ /* 0x000fe20000000800 */
[----:B------:R-:W1:Y:S01]  /*417f0*/  LDS.128 R92, [R0] ;  /* 0x00000000005c7984 */ /* 0x000e620000000c00 */
[----:B------:R-:W-:Y:S01]  /*41800*/  BAR.SYNC.DEFER_BLOCKING 0x0 ;  /* 0x0000000000007b1d */ /* 0x000fe20000010000 */
        /* <DEDUP_REMOVED lines=13> */
[----:B-1----:R-:W-:Y:S04]  /*418e0*/  STL.64 [R1+0x7d0], R92 ;  /* 0x0007d05c01007387 */ /* 0x002fe80000100a00 */
[----:B------:R-:W-:Y:S04]  /*418f0*/  STL.64 [R1+0x7d8], R94 ;  /* 0x0007d85e01007387 */ /* 0x000fe80000100a00 */
[----:B--2---:R-:W-:Y:S01]  /*41900*/  STSM.16.M88.4 [R4], R12 ;  /* 0x0000000c04007844 */ /* 0x004fe20000000200 */
[----:B------:R-:W-:Y:S06]  /*41910*/  BAR.SYNC.DEFER_BLOCKING 0x0 ;  /* 0x0000000000007b1d */ /* 0x000fec0000010000 */
[----:B------:R-:W1:Y:S01]  /*41920*/  LDS.128 R12, [R0] ;  /* 0x00000000000c7984 */ /* 0x000e620000000c00 */
[----:B------:R-:W-:-:S02]  /*41930*/  IMAD.MOV.U32 R143, RZ, RZ, R151 ;  /* 0x000000ffff8f7224 */ /* 0x000fc400078e0097 */
[----:B---3--:R-:W-:Y:S01]  /*41940*/  IMAD.MOV.U32 R144, RZ, RZ, R17 ;  /* 0x000000ffff907224 */ /* 0x008fe200078e0011 */
[----:B------:R-:W-:Y:S01]  /*41950*/  BAR.SYNC.DEFER_BLOCKING 0x0 ;  /* 0x0000000000007b1d */ /* 0x000fe20000010000 */
[----:B----4-:R-:W-:Y:S02]  /*41960*/  IMAD.MOV.U32 R145, RZ, RZ, R22 ;  /* 0x000000ffff917224 */ /* 0x010fe400078e0016 */
[----:B------:R-:W-:-:S03]  /*41970*/  IMAD.MOV.U32 R146, RZ, RZ, R21 ;  /* 0x000000ffff927224 */ /* 0x000fc600078e0015 */
[----:B-1----:R1:W-:Y:S04]  /*41980*/  STL.64 [R1+0x7c0], R12 ;  /* 0x0007c00c01007387 */ /* 0x0023e80000100a00 */
[----:B------:R2:W-:Y:S04]  /*41990*/  STL.64 [R1+0x7c8], R14 ;  /* 0x0007c80e01007387 */ /* 0x0005e80000100a00 */
[----:B------:R-:W3:Y:S04]  /*419a0*/  LDL.LU R147, [R1+0x50] ;  /* 0x0000500001937983 */ /* 0x000ee80000300800 */
[----:B------:R-:W4:Y:S04]  /*419b0*/  LDL.LU R148, [R1+0x58] ;  /* 0x0000580001947983 */ /* 0x000f280000300800 */
[----:B------:R-:W4:Y:S04]  /*419c0*/  LDL.LU R149, [R1+0x454] ;  /* 0x0004540001957983 */ /* 0x000f280000300800 */
[----:B------:R-:W4:Y:S04]  /*419d0*/  LDL.LU R150, [R1+0x45c] ;  /* 0x00045c0001967983 */ /* 0x000f280000300800 */
[----:B------:R-:W4:Y:S04]  /*419e0*/  LDL.LU R151, [R1+0x54] ;  /* 0x0000540001977983 */ /* 0x000f280000300800 */
[----:B------:R-:W4:Y:S04]  /*419f0*/  LDL.LU R17, [R1+0x5c] ;  /* 0x00005c0001117983 */ /* 0x000f280000300800 */
[----:B------:R-:W4:Y:S04]  /*41a00*/  LDL.LU R22, [R1+0x460] ;  /* 0x0004600001167983 */ /* 0x000f280000300800 */
[----:B------:R-:W4:Y:S04]  /*41a10*/  LDL.LU R21, [R1+0x468] ;  /* 0x0004680001157983 */ /* 0x000f280000300800 */
[----:B------:R2:W-:Y:S01]  /*41a20*/  STSM.16.M88.4 [R4], R8 ;  /* 0x0000000804007844 */ /* 0x0005e20000000200 */
[----:B------:R-:W-:Y:S01]  /*41a30*/  BAR.SYNC.DEFER_BLOCKING 0x0 ;  /* 0x0000000000007b1d */ /* 0x000fe20000010000 */
[----:B-1----:R-:W-:-:S02]  /*41a40*/  IMAD.MOV.U32 R12, RZ, RZ, R117 ;  /* 0x000000ffff0c7224 */ /* 0x002fc400078e0075 */
[----:B------:R-:W-:-:S03]  /*41a50*/  IMAD.MOV.U32 R13, RZ, RZ, R118 ;  /* 0x000000ffff0d7224 */ /* 0x000fc600078e0076 */
[----:B------:R-:W1:Y:S01]  /*41a60*/  LDS.128 R92, [R0] ;  /* 0x00000000005c7984 */ /* 0x000e620000000c00 */
[----:B--2---:R-:W-:Y:S02]  /*41a70*/  IMAD.MOV.U32 R14, RZ, RZ, R119 ;  /* 0x000000ffff0e7224 */ /* 0x004fe400078e0077 */
[----:B------:R-:W-:Y:S01]  /*41a80*/  IMAD.MOV.U32 R15, RZ, RZ, R120 ;  /* 0x000000ffff0f7224 */ /* 0x000fe200078e0078 */
[----:B------:R-:W-:Y:S06]  /*41a90*/  BAR.SYNC.DEFER_BLOCKING 0x0 ;  /* 0x0000000000007b1d */ /* 0x000fec0000010000 */
[----:B------:R-:W-:Y:S02]  /*41aa0*/  STSM.16.M88.4 [R4], R12 ;  /* 0x0000000c04007844 */ /* 0x000fe40000000200 */
[----:B------:R-:W-:Y:S06]  /*41ab0*/  BAR.SYNC.DEFER_BLOCKING 0x0 ;  /* 0x0000000000007b1d */ /* 0x000fec0000010000 */
[----:B------:R-:W2:Y:S01]  /*41ac0*/  LDS.128 R12, [R0] ;  /* 0x00000000000c7984 */ /* 0x000ea20000000c00 */
[----:B------:R-:W-:-:S02]  /*41ad0*/  IMAD.MOV.U32 R10, RZ, RZ, R123 ;  /* 0x000000ffff0a7224 */ /* 0x000fc400078e007b */
[----:B------:R-:W-:Y:S01]  /*41ae0*/  IMAD.MOV.U32 R11, RZ, RZ, R124 ;  /* 0x000000ffff0b7224 */ /* 0x000fe200078e007c */
[----:B-1----:R-:W-:Y:S01]  /*41af0*/  STL.64 [R1+0x7b0], R92 ;  /* 0x0007b05c01007387 */ /* 0x002fe20000100a00 */
[----:B------:R-:W-:Y:S02]  /*41b00*/  IMAD.MOV.U32 R123, RZ, RZ, R131 ;  /* 0x000000ffff7b7224 */ /* 0x000fe400078e0083 */
[----:B------:R-:W-:Y:S01]  /*41b10*/  IMAD.MOV.U32 R117, RZ, RZ, R125 ;  /* 0x000000ffff757224 */ /* 0x000fe200078e007d */
[----:B------:R-:W-:Y:S01]  /*41b20*/  STL.64 [R1+0x7b8], R94 ;  /* 0x0007b85e01007387 */ /* 0x000fe20000100a00 */
[----:B------:R-:W-:Y:S02]  /*41b30*/  IMAD.MOV.U32 R124, RZ, RZ, R132 ;  /* 0x000000ffff7c7224 */ /* 0x000fe400078e0084 */
[----:B------:R-:W-:Y:S01]  /*41b40*/  IMAD.MOV.U32 R131, RZ, RZ, R139 ;  /* 0x000000ffff837224 */ /* 0x000fe200078e008b */
[----:B------:R-:W-:Y:S01]  /*41b50*/  BAR.SYNC.DEFER_BLOCKING 0x0 ;  /* 0x0000000000007b1d */ /* 0x000fe20000010000 */
        /* <DEDUP_REMOVED lines=12> */
[----:B--2---:R1:W-:Y:S01]  /*41c20*/  STL.64 [R1+0x7a0], R12 ;  /* 0x0007a00c01007387 */ /* 0x0043e20000100a00 */
[----:B------:R-:W-:-:S03]  /*41c30*/  IMAD.MOV.U32 R128, RZ, RZ, R136 ;  /* 0x000000ffff807224 */ /* 0x000fc600078e0088 */
[----:B------:R2:W-:Y:S01]  /*41c40*/  STL.64 [R1+0x7a8], R14 ;  /* 0x0007a80e01007387 */ /* 0x0005e20000100a00 */
[----:B------:R-:W-:Y:S02]  /*41c50*/  IMAD.MOV.U32 R135, RZ, RZ, R143 ;  /* 0x000000ffff877224 */ /* 0x000fe400078e008f */
[----:B------:R-:W-:Y:S02]  /*41c60*/  IMAD.MOV.U32 R122, RZ, RZ, R130 ;  /* 0x000000ffff7a7224 */ /* 0x000fe400078e0082 */
[----:B------:R-:W-:Y:S02]  /*41c70*/  IMAD.MOV.U32 R129, RZ, RZ, R137 ;  /* 0x000000ffff817224 */ /* 0x000fe400078e0089 */
[----:B------:R-:W-:Y:S02]  /*41c80*/  IMAD.MOV.U32 R136, RZ, RZ, R144 ;  /* 0x000000ffff887224 */ /* 0x000fe400078e0090 */
[----:B------:R-:W-:Y:S02]  /*41c90*/  IMAD.MOV.U32 R130, RZ, RZ, R138 ;  /* 0x000000ffff827224 */ /* 0x000fe400078e008a */
[----:B------:R-:W-:-:S02]  /*41ca0*/  IMAD.MOV.U32 R137, RZ, RZ, R145 ;  /* 0x000000ffff897224 */ /* 0x000fc400078e0091 */
[----:B------:R-:W-:Y:S02]  /*41cb0*/  IMAD.MOV.U32 R138, RZ, RZ, R146 ;  /* 0x000000ffff8a7224 */ /* 0x000fe400078e0092 */
[----:B---3--:R-:W-:Y:S02]  /*41cc0*/  IMAD.MOV.U32 R139, RZ, RZ, R147 ;  /* 0x000000ffff8b7224 */ /* 0x008fe400078e0093 */
[----:B------:R-:W3:Y:S01]  /*41cd0*/  LDL.LU R147, [R1+0x60] ;  /* 0x0000600001937983 */ /* 0x000ee20000300800 */
[----:B----4-:R-:W-:-:S03]  /*41ce0*/  IMAD.MOV.U32 R140, RZ, RZ, R148 ;  /* 0x000000ffff8c7224 */ /* 0x010fc600078e0094 */
[----:B------:R-:W4:Y:S01]  /*41cf0*/  LDL.LU R148, [R1+0x68] ;  /* 0x0000680001947983 */ /* 0x000f220000300800 */
[----:B------:R-:W-:-:S03]  /*41d00*/  IMAD.MOV.U32 R141, RZ, RZ, R149 ;  /* 0x000000ffff8d7224 */ /* 0x000fc600078e0095 */
        /* <DEDUP_REMOVED lines=10> */
[----:B------:R-:W4:Y:S04]  /*41db0*/  LDL.LU R21, [R1+0x478] ;  /* 0x0004780001157983 */ /* 0x000f280000300800 */
[----:B------:R2:W-:Y:S01]  /*41dc0*/  STSM.16.M88.4 [R4], R8 ;  /* 0x0000000804007844 */ /* 0x0005e20000000200 */
[----:B------:R-:W-:Y:S01]  /*41dd0*/  BAR.SYNC.DEFER_BLOCKING 0x0 ;  /* 0x0000000000007b1d */ /* 0x000fe20000010000 */
[----:B-1----:R-:W-:Y:S02]  /*41de0*/  IMAD.MOV.U32 R12, RZ, RZ, R117 ;  /* 0x000000ffff0c7224 */ /* 0x002fe400078e0075 */
        /* <DEDUP_REMOVED lines=115> */
[----:B-1----:R-:W-:Y:S01]  /*42520*/  MOV R12, R117 ;  /* 0x00000075000c7202 */ /* 0x002fe20000000f00 */
[----:B------:R-:W-:Y:S02]  /*42530*/  IMAD.MOV.U32 R13, RZ, RZ, R118 ;  /* 0x000000ffff0d7224 */ /* 0x000fe400078e0076 */
[----:B--2---:R-:W-:Y:S02]  /*42540*/  IMAD.MOV.U32 R14, RZ, RZ, R119 ;  /* 0x000000ffff0e7224 */ /* 0x004fe400078e0077 */
[----:B------:R-:W1:Y:S01]  /*42550*/  LDS.128 R92, [R0] ;  /* 0x00000000005c7984 */ /* 0x000e620000000c00 */
        /* <DEDUP_REMOVED lines=323> */
[----:B------:R-:W-:Y:S01]  /*43990*/  IMAD.MOV.U32 R130, RZ, RZ, R138 ;  /* 0x000000ffff827224 */ /* 0x000fe200078e008a */
[----:B------:R-:W-:Y:S01]  /*439a0*/  MOV R138, R146 ;  /* 0x00000092008a7202 */ /* 0x000fe20000000f00 */
[----:B------:R-:W-:-:S02]  /*439b0*/  IMAD.MOV.U32 R137, RZ, RZ, R145 ;  /* 0x000000ffff897224 */ /* 0x000fc400078e0091 */
        /* <DEDUP_REMOVED lines=232> */
[----:B---3--:R-:W-:Y:S02]  /*44840*/  IMAD.MOV.U32 R139, RZ, RZ, R147 ;  /* 0x000000ffff8b7224 */ /* 0x008fe400078e0093 */
[----:B----4-:R-:W-:Y:S02]  /*44850*/  IMAD.MOV.U32 R140, RZ, RZ, R148 ;  /* 0x000000ffff8c7224 */ /* 0x010fe400078e0094 */
[----:B------:R-:W-:Y:S02]  /*44860*/  IMAD.MOV.U32 R143, RZ, RZ, R149 ;  /* 0x000000ffff8f7224 */ /* 0x000fe400078e0095 */
[----:B------:R-:W3:Y:S01]  /*44870*/  LDL.LU R149, [R1+0x140] ;  /* 0x0001400001957983 */ /* 0x000ee20000300800 */
        /* <DEDUP_REMOVED lines=10> */
[----:B------:R-:W3:Y:S04]  /*44920*/  LDL.LU R141, [R1+0x524] ;  /* 0x00052400018d7983 */ /* 0x000ee80000300800 */
        /* <DEDUP_REMOVED lines=12> */
[----:B------:R-:W-:-:S03]  /*449f0*/  IMAD.MOV.U32 R8, RZ, RZ, R121 ;  /* 0x000000ffff087224 */ /* 0x000fc600078e0079 */
[----:B-1----:R-:W-:Y:S01]  /*44a00*/  STL.64 [R1+0x610], R92 ;  /* 0x0006105c01007387 */ /* 0x002fe20000100a00 */
[----:B------:R-:W-:Y:S02]  /*44a10*/  IMAD.MOV.U32 R9, RZ, RZ, R122 ;  /* 0x000000ffff097224 */ /* 0x000fe400078e007a */
[----:B------:R-:W-:Y:S01]  /*44a20*/  IMAD.MOV.U32 R121, RZ, RZ, R129 ;  /* 0x000000ffff797224 */ /* 0x000fe200078e0081 */
[----:B------:R-:W-:Y:S01]  /*44a30*/  STL.64 [R1+0x618], R94 ;  /* 0x0006185e01007387 */ /* 0x000fe20000100a00 */
[----:B------:R-:W-:Y:S02]  /*44a40*/  IMAD.MOV.U32 R10, RZ, RZ, R123 ;  /* 0x000000ffff0a7224 */ /* 0x000fe400078e007b */
[----:B------:R-:W-:Y:S01]  /*44a50*/  IMAD.MOV.U32 R122, RZ, RZ, R130 ;  /* 0x000000ffff7a7224 */ /* 0x000fe200078e0082 */
[----:B------:R-:W-:Y:S01]  /*44a60*/  BAR.SYNC.DEFER_BLOCKING 0x0 ;  /* 0x0000000000007b1d */ /* 0x000fe20000010000 */
        /* <DEDUP_REMOVED lines=11> */
[----:B--2---:R1:W-:Y:S04]  /*44b20*/  STL.64 [R1+0x600], R12 ;  /* 0x0006000c01007387 */ /* 0x0043e80000100a00 */
[----:B------:R2:W-:Y:S04]  /*44b30*/  STL.64 [R1+0x608], R14 ;  /* 0x0006080e01007387 */ /* 0x0005e80000100a00 */
[----:B------:R-:W2:Y:S01]  /*44b40*/  LDL.LU R137, [R1+0x124] ;  /* 0x0001240001897983 */ /* 0x000ea20000300800 */
[----:B------:R-:W-:-:S03]  /*44b50*/  IMAD.MOV.U32 R117, RZ, RZ, R125 ;  /* 0x000000ffff757224 */ /* 0x000fc600078e007d */
[----:B------:R-:W2:Y:S01]  /*44b60*/  LDL.LU R138, [R1+0x12c] ;  /* 0x00012c00018a7983 */ /* 0x000ea20000300800 */
[----:B------:R-:W-:-:S03]  /*44b70*/  IMAD.MOV.U32 R118, RZ, RZ, R126 ;  /* 0x000000ffff767224 */ /* 0x000fc600078e007e */
[----:B------:R-:W2:Y:S01]  /*44b80*/  LDL.LU R139, [R1+0x530] ;  /* 0x00053000018b7983 */ /* 0x000ea20000300800 */
[----:B------:R-:W-:-:S03]  /*44b90*/  IMAD.MOV.U32 R125, RZ, RZ, R133 ;  /* 0x000000ffff7d7224 */ /* 0x000fc600078e0085 */
[----:B------:R-:W2:Y:S01]  /*44ba0*/  LDL.LU R140, [R1+0x538] ;  /* 0x00053800018c7983 */ /* 0x000ea20000300800 */
[----:B------:R-:W-:-:S03]  /*44bb0*/  IMAD.MOV.U32 R126, RZ, RZ, R134 ;  /* 0x000000ffff7e7224 */ /* 0x000fc600078e0086 */
[----:B------:R2:W-:Y:S01]  /*44bc0*/  STSM.16.M88.4 [R4], R8 ;  /* 0x0000000804007844 */ /* 0x0005e20000000200 */
[----:B------:R-:W-:Y:S01]  /*44bd0*/  BAR.SYNC.DEFER_BLOCKING 0x0 ;  /* 0x0000000000007b1d */ /* 0x000fe20000010000 */
[----:B---3--:R-:W-:-:S05]  /*44be0*/  IMAD.MOV.U32 R135, RZ, RZ, R141 ;  /* 0x000000ffff877224 */ /* 0x008fca00078e008d */
[----:B------:R-:W3:Y:S01]  /*44bf0*/  LDS.128 R92, [R0] ;  /* 0x00000000005c7984 */ /* 0x000ee20000000c00 */
[----:B----4-:R-:W-:-:S03]  /*44c00*/  IMAD.MOV.U32 R136, RZ, RZ, R142 ;  /* 0x000000ffff887224 */ /* 0x010fc600078e008e */
[----:B------:R-:W4:Y:S04]  /*44c10*/  LDL.LU R141, [R1+0x130] ;  /* 0x00013000018d7983 */ /* 0x000f280000300800 */
[----:B------:R-:W4:Y:S04]  /*44c20*/  LDL.LU R142, [R1+0x138] ;  /* 0x00013800018e7983 */ /* 0x000f280000300800 */
[----:B------:R-:W4:Y:S04]  /*44c30*/  LDL.LU R133, [R1+0x514] ;  /* 0x0005140001857983 */ /* 0x000f280000300800 */
[----:B------:R-:W4:Y:S01]  /*44c40*/  LDL.LU R134, [R1+0x51c] ;  /* 0x00051c0001867983 */ /* 0x000f220000300800 */
[----:B-1----:R-:W-:-:S02]  /*44c50*/  IMAD.MOV.U32 R12, RZ, RZ, R117 ;  /* 0x000000ffff0c7224 */ /* 0x002fc400078e0075 */
[----:B------:R-:W-:Y:S02]  /*44c60*/  IMAD.MOV.U32 R13, RZ, RZ, R118 ;  /* 0x000000ffff0d7224 */ /* 0x000fe400078e0076 */
[----:B--2---:R-:W-:Y:S02]  /*44c70*/  IMAD.MOV.U32 R14, RZ, RZ, R119 ;  /* 0x000000ffff0e7224 */ /* 0x004fe400078e0077 */
[----:B------:R-:W-:Y:S01]  /*44c80*/  IMAD.MOV.U32 R15, RZ, RZ, R120 ;  /* 0x000000ffff0f7224 */ /* 0x000fe200078e0078 */
[----:B------:R-:W-:Y:S06]  /*44c90*/  BAR.SYNC.DEFER_BLOCKING 0x0 ;  /* 0x0000000000007b1d */ /* 0x000fec0000010000 */
[----:B------:R-:W-:Y:S02]  /*44ca0*/  STSM.16.M88.4 [R4], R12 ;  /* 0x0000000c04007844 */ /* 0x000fe40000000200 */
[----:B------:R-:W-:Y:S06]  /*44cb0*/  BAR.SYNC.DEFER_BLOCKING 0x0 ;  /* 0x0000000000007b1d */ /* 0x000fec0000010000 */
[----:B------:R-:W1:Y:S01]  /*44cc0*/  LDS.128 R12, [R0] ;  /* 0x00000000000c7984 */ /* 0x000e620000000c00 */
[----:B------:R-:W-:-:S03]  /*44cd0*/  IMAD.MOV.U32 R10, RZ, RZ, R123 ;  /* 0x000000ffff0a7224 */ /* 0x000fc600078e007b */
[----:B---3--:R-:W-:Y:S01]  /*44ce0*/  STL.64 [R1+0x4f0], R92 ;  /* 0x0004f05c01007387 */ /* 0x008fe20000100a00 */
[----:B------:R-:W-:-:S03]  /*44cf0*/  IMAD.MOV.U32 R11, RZ, RZ, R124 ;  /* 0x000000ffff0b7224 */ /* 0x000fc600078e007c */
[----:B------:R-:W-:Y:S01]  /*44d00*/  STL.64 [R1+0x4f8], R94 ;  /* 0x0004f85e01007387 */ /* 0x000fe20000100a00 */
[----:B------:R-:W-:Y:S02]  /*44d10*/  IMAD.MOV.U32 R123, RZ, RZ, R129 ;  /* 0x000000ffff7b7224 */ /* 0x000fe400078e0081 */
[----:B------:R-:W-:Y:S01]  /*44d20*/  IMAD.MOV.U32 R124, RZ, RZ, R130 ;  /* 0x000000ffff7c7224 */ /* 0x000fe200078e0082 */
[----:B------:R-:W-:Y:S06]  /*44d30*/  BAR.SYNC.DEFER_BLOCKING 0x0 ;  /* 0x0000000000007b1d */ /* 0x000fec0000010000 */
[----:B-1----:R1:W-:Y:S04]  /*44d40*/  STL.64 [R1+0x4e0], R12 ;  /* 0x0004e00c01007387 */ /* 0x0023e80000100a00 */
[----:B------:R2:W-:Y:S04]  /*44d50*/  STL.64 [R1+0x4e8], R14 ;  /* 0x0004e80e01007387 */ /* 0x0005e80000100a00 */
[----:B------:R-:W3:Y:S04]  /*44d60*/  LDL.LU R129, [R1+0x114] ;  /* 0x0001140001817983 */ /* 0x000ee80000300800 */
[----:B------:R-:W3:Y:S01]  /*44d70*/  LDL.LU R130, [R1+0x11c] ;  /* 0x00011c0001827983 */ /* 0x000ee20000300800 */
[----:B------:R-:W-:-:S02]  /*44d80*/  IMAD.MOV.U32 R119, RZ, RZ, R125 ;  /* 0x000000ffff777224 */ /* 0x000fc400078e007d */
[----:B------:R-:W-:Y:S02]  /*44d90*/  IMAD.MOV.U32 R8, RZ, RZ, R121 ;  /* 0x000000ffff087224 */ /* 0x000fe400078e0079 */
[----:B------:R-:W-:Y:S02]  /*44da0*/  IMAD.MOV.U32 R120, RZ, RZ, R126 ;  /* 0x000000ffff787224 */ /* 0x000fe400078e007e */
[----:B------:R-:W-:Y:S02]  /*44db0*/  IMAD.MOV.U32 R125, RZ, RZ, R131 ;  /* 0x000000ffff7d7224 */ /* 0x000fe400078e0083 */
[----:B------:R-:W-:Y:S01]  /*44dc0*/  IMAD.MOV.U32 R9, RZ, RZ, R122 ;  /* 0x000000ffff097224 */ /* 0x000fe200078e007a */
[----:B------:R-:W3:Y:S01]  /*44dd0*/  LDL.LU R131, [R1+0x520] ;  /* 0x0005200001837983 */ /* 0x000ee20000300800 */
[----:B------:R-:W-:Y:S02]  /*44de0*/  IMAD.MOV.U32 R121, RZ, RZ, R127 ;  /* 0x000000ffff797224 */ /* 0x000fe400078e007f */
[----:B------:R-:W-:-:S02]  /*44df0*/  IMAD.MOV.U32 R126, RZ, RZ, R132 ;  /* 0x000000ffff7e7224 */ /* 0x000fc400078e0084 */
[----:B------:R-:W-:Y:S01]  /*44e00*/  IMAD.MOV.U32 R122, RZ, RZ, R128 ;  /* 0x000000ffff7a7224 */ /* 0x000fe200078e0080 */
[----:B------:R-:W3:Y:S04]  /*44e10*/  LDL.LU R132, [R1+0x528] ;  /* 0x0005280001847983 */ /* 0x000ee80000300800 */
[----:B------:R2:W-:Y:S01]  /*44e20*/  STSM.16.M88.4 [R4], R8 ;  /* 0x0000000804007844 */ /* 0x0005e20000000200 */
[----:B------:R-:W-:Y:S01]  /*44e30*/  BAR.SYNC.DEFER_BLOCKING 0x0 ;  /* 0x0000000000007b1d */ /* 0x000fe20000010000 */
[----:B-1----:R-:W-:Y:S02]  /*44e40*/  IMAD.MOV.U32 R12, RZ, RZ, R119 ;  /* 0x000000ffff0c7224 */ /* 0x002fe400078e0077 */
[----:B------:R-:W-:-:S03]  /*44e50*/  IMAD.MOV.U32 R13, RZ, RZ, R120 ;  /* 0x000000ffff0d7224 */ /* 0x000fc600078e0078 */
[----:B------:R-:W1:Y:S01]  /*44e60*/  LDS.128 R92, [R0] ;  /* 0x00000000005c7984 */ /* 0x000e620000000c00 */
[----:B----4-:R-:W-:-:S03]  /*44e70*/  IMAD.MOV.U32 R127, RZ, RZ, R133 ;  /* 0x000000ffff7f7224 */ /* 0x010fc600078e0085 */
[----:B------:R-:W4:Y:S01]  /*44e80*/  LDL.LU R133, [R1+0x120] ;  /* 0x0001200001857983 */ /* 0x000f220000300800 */
[----:B------:R-:W-:-:S03]  /*44e90*/  IMAD.MOV.U32 R128, RZ, RZ, R134 ;  /* 0x000000ffff807224 */ /* 0x000fc600078e0086 */
[----:B------:R-:W4:Y:S01]  /*44ea0*/  LDL.LU R134, [R1+0x128] ;  /* 0x0001280001867983 */ /* 0x000f220000300800 */
[----:B--2---:R-:W-:Y:S02]  /*44eb0*/  IMAD.MOV.U32 R14, RZ, RZ, R121 ;  /* 0x000000ffff0e7224 */ /* 0x004fe400078e0079 */
[----:B------:R-:W-:Y:S01]  /*44ec0*/  IMAD.MOV.U32 R15, RZ, RZ, R122 ;  /* 0x000000ffff0f7224 */ /* 0x000fe200078e007a */
[----:B------:R-:W-:Y:S06]  /*44ed0*/  BAR.SYNC.DEFER_BLOCKING 0x0 ;  /* 0x0000000000007b1d */ /* 0x000fec0000010000 */
[----:B------:R-:W-:Y:S02]  /*44ee0*/  STSM.16.M88.4 [R4], R12 ;  /* 0x0000000c04007844 */ /* 0x000fe40000000200 */
[----:B------:R-:W-:Y:S01]  /*44ef0*/  BAR.SYNC.DEFER_BLOCKING 0x0 ;  /* 0x0000000000007b1d */ /* 0x000fe20000010000 */
[----:B------:R-:W-:-:S02]  /*44f00*/  IMAD.MOV.U32 R8, RZ, RZ, R123 ;  /* 0x000000ffff087224 */ /* 0x000fc400078e007b */
[----:B------:R-:W-:-:S03]  /*44f10*/  IMAD.MOV.U32 R9, RZ, RZ, R124 ;  /* 0x000000ffff097224 */ /* 0x000fc600078e007c */
[----:B------:R-:W2:Y:S01]  /*44f20*/  LDS.128 R12, [R0] ;  /* 0x00000000000c7984 */ /* 0x000ea20000000c00 */
[----:B------:R-:W-:Y:S02]  /*44f30*/  IMAD.MOV.U32 R10, RZ, RZ, R125 ;  /* 0x000000ffff0a7224 */ /* 0x000fe400078e007d */
[----:B------:R-:W-:Y:S01]  /*44f40*/  IMAD.MOV.U32 R11, RZ, RZ, R126 ;  /* 0x000000ffff0b7224 */ /* 0x000fe200078e007e */
[----:B------:R-:W-:Y:S06]  /*44f50*/  BAR.SYNC.DEFER_BLOCKING 0x0 ;  /* 0x0000000000007b1d */ /* 0x000fec0000010000 */
[----:B------:R-:W-:Y:S04]  /*44f60*/  STSM.16.M88.4 [R4], R8 ;  /* 0x0000000804007844 */ /* 0x000fe80000000200 */
[----:B-1----:R-:W-:Y:S04]  /*44f70*/  STL.64 [R1+0x4d0], R92 ;  /* 0x0004d05c01007387 */ /* 0x002fe80000100a00 */
[----:B------:R-:W-:Y:S01]  /*44f80*/  STL.64 [R1+0x4d8], R94 ;  /* 0x0004d85e01007387 */ /* 0x000fe20000100a00 */
[----:B------:R-:W-:Y:S06]  /*44f90*/  BAR.SYNC.DEFER_BLOCKING 0x0 ;  /* 0x0000000000007b1d */ /* 0x000fec0000010000 */
[----:B------:R-:W1:Y:S04]  /*44fa0*/  LDS.128 R92, [R0] ;  /* 0x00000000005c7984 */ /* 0x000e680000000c00 */
[----:B--2---:R2:W-:Y:S04]  /*44fb0*/  STL.64 [R1+0x4c0], R12 ;  /* 0x0004c00c01007387 */ /* 0x0045e80000100a00 */
[----:B------:R3:W-:Y:S01]  /*44fc0*/  STL.64 [R1+0x4c8], R14 ;  /* 0x0004c80e01007387 */ /* 0x0007e20000100a00 */
[----:B--2---:R-:W-:-:S02]  /*44fd0*/  IMAD.MOV.U32 R12, RZ, RZ, R127 ;  /* 0x000000ffff0c7224 */ /* 0x004fc400078e007f */
[----:B------:R-:W-:Y:S02]  /*44fe0*/  IMAD.MOV.U32 R13, RZ, RZ, R128 ;  /* 0x000000ffff0d7224 */ /* 0x000fe400078e0080 */
[----:B---3--:R-:W-:Y:S02]  /*44ff0*/  IMAD.MOV.U32 R14, RZ, RZ, R129 ;  /* 0x000000ffff0e7224 */ /* 0x008fe400078e0081 */
[----:B------:R-:W-:Y:S01]  /*45000*/  IMAD.MOV.U32 R15, RZ, RZ, R130 ;  /* 0x000000ffff0f7224 */ /* 0x000fe200078e0082 */
[----:B------:R-:W-:Y:S06]  /*45010*/  BAR.SYNC.DEFER_BLOCKING 0x0 ;  /* 0x0000000000007b1d */ /* 0x000fec0000010000 */
[----:B------:R-:W-:Y:S02]  /*45020*/  STSM.16.M88.4 [R4], R12 ;  /* 0x0000000c04007844 */ /* 0x000fe40000000200 */
[----:B------:R-:W-:Y:S01]  /*45030*/  BAR.SYNC.DEFER_BLOCKING 0x0 ;  /* 0x0000000000007b1d */ /* 0x000fe20000010000 */
[----:B------:R-:W-:-:S02]  /*45040*/  IMAD.MOV.U32 R8, RZ, RZ, R131 ;  /* 0x000000ffff087224 */ /* 0x000fc400078e0083 */
[----:B------:R-:W-:-:S03]  /*45050*/  IMAD.MOV.U32 R9, RZ, RZ, R132 ;  /* 0x000000ffff097224 */ /* 0x000fc600078e0084 */
[----:B------:R-:W2:Y:S04]  /*45060*/  LDS.128 R12, [R0] ;  /* 0x00000000000c7984 */ /* 0x000ea80000000c00 */
[----:B-1----:R-:W-:Y:S04]  /*45070*/  STL.64 [R1+0x4b0], R92 ;  /* 0x0004b05c01007387 */ /* 0x002fe80000100a00 */
[----:B------:R-:W-:Y:S01]  /*45080*/  STL.64 [R1+0x4b8], R94 ;  /* 0x0004b85e01007387 */ /* 0x000fe20000100a00 */
[----:B------:R-:W-:Y:S06]  /*45090*/  BAR.SYNC.DEFER_BLOCKING 0x0 ;  /* 0x0000000000007b1d */ /* 0x000fec0000010000 */
[----:B--2---:R1:W-:Y:S04]  /*450a0*/  STL.64 [R1+0x4a0], R12 ;  /* 0x0004a00c01007387 */ /* 0x0043e80000100a00 */
[----:B------:R2:W-:Y:S01]  /*450b0*/  STL.64 [R1+0x4a8], R14 ;  /* 0x0004a80e01007387 */ /* 0x0005e20000100a00 */
[----:B----4-:R-:W-:Y:S01]  /*450c0*/  MOV R10, R133 ;  /* 0x00000085000a7202 */ /* 0x010fe20000000f00 */
[----:B------:R-:W-:-:S05]  /*450d0*/  IMAD.MOV.U32 R11, RZ, RZ, R134 ;  /* 0x000000ffff0b7224 */ /* 0x000fca00078e0086 */
        /* <DEDUP_REMOVED lines=9> */
[----:B------:R-:W-:Y:S01]  /*45170*/  BAR.SYNC.DEFER_BLOCKING 0x0 ;  /* 0x0000000000007b1d */ /* 0x000fe20000010000 */
[----:B---3--:R-:W-:-:S02]  /*45180*/  IMAD.MOV.U32 R8, RZ, RZ, R139 ;  /* 0x000000ffff087224 */ /* 0x008fc400078e008b */
        /* <DEDUP_REMOVED lines=25> */
[----:B------:R3:W-:Y:S04]  /*45320*/  STSM.16.M88.4 [R4], R8 ;  /* 0x0000000804007844 */ /* 0x0007e80000000200 */
[----:B-1----:R-:W-:Y:S04]  /*45330*/  STL.64 [R1+0x470], R92 ;  /* 0x0004705c01007387 */ /* 0x002fe80000100a00 */
[----:B------:R-:W-:Y:S01]  /*45340*/  STL.64 [R1+0x478], R94 ;  /* 0x0004785e01007387 */ /* 0x000fe20000100a00 */
[----:B------:R-:W-:Y:S06]  /*45350*/  BAR.SYNC.DEFER_BLOCKING 0x0 ;  /* 0x0000000000007b1d */ /* 0x000fec0000010000 */
[----:B------:R-:W1:Y:S04]  /*45360*/  LDS.128 R92, [R0] ;  /* 0x00000000005c7984 */ /* 0x000e680000000c00 */
[----:B--2---:R2:W-:Y:S04]  /*45370*/  STL.64 [R1+0x460], R12 ;  /* 0x0004600c01007387 */ /* 0x0045e80000100a00 */
[----:B------:R4:W-:Y:S04]  /*45380*/  STL.64 [R1+0x468], R14 ;  /* 0x0004680e01007387 */ /* 0x0009e80000100a00 */
[----:B---3--:R-:W3:Y:S01]  /*45390*/  LDL.LU R8, [R1+0x550] ;  /* 0x0005500001087983 */ /* 0x008ee20000300800 */
[----:B--2---:R-:W-:-:S03]  /*453a0*/  IMAD.MOV.U32 R12, RZ, RZ, R151 ;  /* 0x000000ffff0c7224 */ /* 0x004fc600078e0097 */
[----:B------:R-:W3:Y:S01]  /*453b0*/  LDL.LU R9, [R1+0x558] ;  /* 0x0005580001097983 */ /* 0x000ee20000300800 */
[----:B------:R-:W-:Y:S02]  /*453c0*/  IMAD.MOV.U32 R13, RZ, RZ, R17 ;  /* 0x000000ffff0d7224 */ /* 0x000fe400078e0011 */
[----:B----4-:R-:W-:Y:S01]  /*453d0*/  IMAD.MOV.U32 R14, RZ, RZ, R22 ;  /* 0x000000ffff0e7224 */ /* 0x010fe200078e0016 */
[----:B------:R-:W3:Y:S01]  /*453e0*/  LDL.LU R10, [R1+0x150] ;  /* 0x00015000010a7983 */ /* 0x000ee20000300800 */
[----:B------:R-:W-:Y:S01]  /*453f0*/  IMAD.MOV.U32 R15, RZ, RZ, R21 ;  /* 0x000000ffff0f7224 */ /* 0x000fe200078e0015 */
[----:B------:R-:W-:Y:S06]  /*45400*/  BAR.SYNC.DEFER_BLOCKING 0x0 ;  /* 0x0000000000007b1d */ /* 0x000fec0000010000 */
[----:B------:R-:W3:Y:S04]  /*45410*/  LDL.LU R11, [R1+0x158] ;  /* 0x00015800010b7983 */ /* 0x000ee80000300800 */
[----:B------:R-:W-:Y:S01]  /*45420*/  STSM.16.M88.4 [R4], R12 ;  /* 0x0000000c04007844 */ /* 0x000fe20000000200 */
[----:B------:R-:W-:Y:S06]  /*45430*/  BAR.SYNC.DEFER_BLOCKING 0x0 ;  /* 0x0000000000007b1d */ /* 0x000fec0000010000 */
[----:B------:R-:W2:Y:S04]  /*45440*/  LDS.128 R12, [R0] ;  /* 0x00000000000c7984 */ /* 0x000ea80000000c00 */
[----:B-1----:R-:W-:Y:S04]  /*45450*/  STL.64 [R1+0x450], R92 ;  /* 0x0004505c01007387 */ /* 0x002fe80000100a00 */
[----:B------:R-:W-:Y:S01]  /*45460*/  STL.64 [R1+0x458], R94 ;  /* 0x0004585e01007387 */ /* 0x000fe20000100a00 */
[----:B------:R-:W-:Y:S06]  /*45470*/  BAR.SYNC.DEFER_BLOCKING 0x0 ;  /* 0x0000000000007b1d */ /* 0x000fec0000010000 */
[----:B--2---:R1:W-:Y:S04]  /*45480*/  STL.64 [R1+0x440], R12 ;  /* 0x0004400c01007387 */ /* 0x0043e80000100a00 */
[----:B------:R2:W-:Y:S04]  /*45490*/  STL.64 [R1+0x448], R14 ;  /* 0x0004480e01007387 */ /* 0x0005e80000100a00 */
[----:B-1----:R-:W4:Y:S04]  /*454a0*/  LDL.LU R12, [R1+0x554] ;  /* 0x00055400010c7983 */ /* 0x002f280000300800 */
[----:B------:R-:W4:Y:S04]  /*454b0*/  LDL.LU R13, [R1+0x55c] ;  /* 0x00055c00010d7983 */ /* 0x000f280000300800 */
[----:B--2---:R-:W4:Y:S04]  /*454c0*/  LDL.LU R14, [R1+0x154] ;  /* 0x00015400010e7983 */ /* 0x004f280000300800 */
[----:B------:R-:W4:Y:S04]  /*454d0*/  LDL.LU R15, [R1+0x15c] ;  /* 0x00015c00010f7983 */ /* 0x000f280000300800 */
[----:B---3--:R1:W-:Y:S01]  /*454e0*/  STSM.16.M88.4 [R4], R8 ;  /* 0x0000000804007844 */ /* 0x0083e20000000200 */
[----:B------:R-:W-:Y:S06]  /*454f0*/  BAR.SYNC.DEFER_BLOCKING 0x0 ;  /* 0x0000000000007b1d */ /* 0x000fec0000010000 */
[----:B-1----:R-:W2:Y:S04]  /*45500*/  LDL.LU R8, [R1+0x560] ;  /* 0x0005600001087983 */ /* 0x002ea80000300800 */
[----:B------:R-:W2:Y:S04]  /*45510*/  LDL.LU R9, [R1+0x568] ;  /* 0x0005680001097983 */ /* 0x000ea80000300800 */
[----:B------:R-:W2:Y:S04]  /*45520*/  LDL.LU R10, [R1+0x160] ;  /* 0x00016000010a7983 */ /* 0x000ea80000300800 */
[----:B------:R-:W1:Y:S01]  /*45530*/  LDS.128 R92, [R0] ;  /* 0x00000000005c7984 */ /* 0x000e620000000c00 */
[----:B------:R-:W-:Y:S06]  /*45540*/  BAR.SYNC.DEFER_BLOCKING 0x0 ;  /* 0x0000000000007b1d */ /* 0x000fec0000010000 */
[----:B------:R-:W2:Y:S04]  /*45550*/  LDL.LU R11, [R1+0x168] ;  /* 0x00016800010b7983 */ /* 0x000ea80000300800 */
[----:B----4-:R-:W-:Y:S01]  /*45560*/  STSM.16.M88.4 [R4], R12 ;  /* 0x0000000c04007844 */ /* 0x010fe20000000200 */
[----:B------:R-:W-:Y:S06]  /*45570*/  BAR.SYNC.DEFER_BLOCKING 0x0 ;  /* 0x0000000000007b1d */ /* 0x000fec0000010000 */
[----:B------:R-:W3:Y:S04]  /*45580*/  LDS.128 R12, [R0] ;  /* 0x00000000000c7984 */ /* 0x000ee80000000c00 */
[----:B-1----:R-:W-:Y:S04]  /*45590*/  STL.64 [R1+0x430], R92 ;  /* 0x0004305c01007387 */ /* 0x002fe80000100a00 */
[----:B------:R-:W-:Y:S01]  /*455a0*/  STL.64 [R1+0x438], R94 ;  /* 0x0004385e01007387 */ /* 0x000fe20000100a00 */
[----:B------:R-:W-:Y:S06]  /*455b0*/  BAR.SYNC.DEFER_BLOCKING 0x0 ;  /* 0x0000000000007b1d */ /* 0x000fec0000010000 */
[----:B---3--:R1:W-:Y:S04]  /*455c0*/  STL.64 [R1+0x420], R12 ;  /* 0x0004200c01007387 */ /* 0x0083e80000100a00 */
[----:B------:R3:W-:Y:S04]  /*455d0*/  STL.64 [R1+0x428], R14 ;  /* 0x0004280e01007387 */ /* 0x0007e80000100a00 */
[----:B-1----:R-:W4:Y:S04]  /*455e0*/  LDL.LU R12, [R1+0x564] ;  /* 0x00056400010c7983 */ /* 0x002f280000300800 */
[----:B------:R-:W4:Y:S04]  /*455f0*/  LDL.LU R13, [R1+0x56c] ;  /* 0x00056c00010d7983 */ /* 0x000f280000300800 */
[----:B---3--:R-:W4:Y:S04]  /*45600*/  LDL.LU R14, [R1+0x164] ;  /* 0x00016400010e7983 */ /* 0x008f280000300800 */
[----:B------:R-:W4:Y:S04]  /*45610*/  LDL.LU R15, [R1+0x16c] ;  /* 0x00016c00010f7983 */ /* 0x000f280000300800 */
[----:B--2---:R1:W-:Y:S01]  /*45620*/  STSM.16.M88.4 [R4], R8 ;  /* 0x0000000804007844 */ /* 0x0043e20000000200 */
[----:B------:R-:W-:Y:S06]  /*45630*/  BAR.SYNC.DEFER_BLOCKING 0x0 ;  /* 0x0000000000007b1d */ /* 0x000fec0000010000 */
[----:B-1----:R-:W2:Y:S04]  /*45640*/  LDL.LU R8, [R1+0x570] ;  /* 0x0005700001087983 */ /* 0x002ea80000300800 */
[----:B------:R-:W2:Y:S04]  /*45650*/  LDL.LU R9, [R1+0x578] ;  /* 0x0005780001097983 */ /* 0x000ea80000300800 */
[----:B------:R-:W2:Y:S04]  /*45660*/  LDL.LU R10, [R1+0x170] ;  /* 0x00017000010a7983 */ /* 0x000ea80000300800 */
[----:B------:R-:W1:Y:S01]  /*45670*/  LDS.128 R92, [R0] ;  /* 0x00000000005c7984 */ /* 0x000e620000000c00 */
[----:B------:R-:W-:Y:S06]  /*45680*/  BAR.SYNC.DEFER_BLOCKING 0x0 ;  /* 0x0000000000007b1d */ /* 0x000fec0000010000 */
[----:B------:R-:W2:Y:S04]  /*45690*/  LDL.LU R11, [R1+0x178] ;  /* 0x00017800010b7983 */ /* 0x000ea80000300800 */
[----:B-1----:R-:W-:Y:S04]  /*456a0*/  STL.64 [R1+0x410], R92 ;  /* 0x0004105c01007387 */ /* 0x002fe80000100a00 */
[----:B------:R-:W-:Y:S04]  /*456b0*/  STL.64 [R1+0x418], R94 ;  /* 0x0004185e01007387 */ /* 0x000fe80000100a00 */
[----:B----4-:R-:W-:Y:S01]  /*456c0*/  STSM.16.M88.4 [R4], R12 ;  /* 0x0000000c04007844 */ /* 0x010fe20000000200 */
[----:B------:R-:W-:Y:S06]  /*456d0*/  BAR.SYNC.DEFER_BLOCKING 0x0 ;  /* 0x0000000000007b1d */ /* 0x000fec0000010000 */
[----:B------:R-:W1:Y:S02]  /*456e0*/  LDS.128 R12, [R0] ;  /* 0x00000000000c7984 */ /* 0x000e640000000c00 */
[----:B------:R-:W-:Y:S06]  /*456f0*/  BAR.SYNC.DEFER_BLOCKING 0x0 ;  /* 0x0000000000007b1d */ /* 0x000fec0000010000 */
[----:B-1----:R1:W-:Y:S04]  /*45700*/  STL.64 [R1+0x400], R12 ;  /* 0x0004000c01007387 */ /* 0x0023e80000100a00 */
        /* <DEDUP_REMOVED lines=169> */
[----:B------:R-:W1:Y:S01]  /*461a0*/  LDS.128 R92, [R0] ;  /* 0x00000000005c7984 */ /* 0x000e620000000c00 */
[----:B------:R-:W-:Y:S06]  /*461b0*/  BAR.SYNC.DEFER_BLOCKING 0x0 ;  /* 0x0000000000007b1d */ /* 0x000fec0000010000 */
[----:B-1----:R-:W-:Y:S04]  /*461c0*/  STL.64 [R1+0x70], R92 ;  /* 0x0000705c01007387 */ /* 0x002fe80000100a00 */
[----:B------:R-:W-:Y:S04]  /*461d0*/  STL.64 [R1+0x78], R94 ;  /* 0x0000785e01007387 */ /* 0x000fe80000100a00 */
[----:B----4-:R-:W-:Y:S01]  /*461e0*/  STSM.16.M88.4 [R4], R12 ;  /* 0x0000000c04007844 */ /* 0x010fe20000000200 */
[----:B------:R-:W-:Y:S06]  /*461f0*/  BAR.SYNC.DEFER_BLOCKING 0x0 ;  /* 0x0000000000007b1d */ /* 0x000fec0000010000 */
[----:B------:R-:W1:Y:S04]  /*46200*/  LDS.128 R12, [R0] ;  /* 0x00000000000c7984 */ /* 0x000e680000000c00 */
[----:B-1----:R1:W-:Y:S04]  /*46210*/  STL.64 [R1+0x60], R12 ;  /* 0x0000600c01007387 */ /* 0x0023e80000100a00 */
[----:B------:R-:W-:Y:S04]  /*46220*/  STL.64 [R1+0x68], R14 ;  /* 0x0000680e01007387 */ /* 0x000fe80000100a00 */
[----:B-1----:R-:W3:Y:S04]  /*46230*/  LDL.LU R12, [R1+0x204] ;  /* 0x00020400010c7983 */ /* 0x002ee80000300800 */
[----:B------:R-:W3:Y:S01]  /*46240*/  LDL.LU R13, [R1+0x20c] ;  /* 0x00020c00010d7983 */ /* 0x000ee20000300800 */
[----:B------:R-:W-:-:S02]  /*46250*/  IMAD.MOV.U32 R10, RZ, RZ, R24 ;  /* 0x000000ffff0a7224 */ /* 0x000fc400078e0018 */
[----:B------:R-:W-:Y:S01]  /*46260*/  IMAD.MOV.U32 R11, RZ, RZ, R26 ;  /* 0x000000ffff0b7224 */ /* 0x000fe200078e001a */
[----:B------:R-:W-:Y:S06]  /*46270*/  BAR.SYNC.DEFER_BLOCKING 0x0 ;  /* 0x0000000000007b1d */ /* 0x000fec0000010000 */
[----:B------:R-:W-:Y:S04]  /*46280*/  STL [R1+0x1958], R25 ;  /* 0x0019581901007387 */ /* 0x000fe80000100800 */
[----:B--2---:R1:W-:Y:S01]  /*46290*/  STSM.16.M88.4 [R4], R8 ;  /* 0x0000000804007844 */ /* 0x0043e20000000200 */
[----:B------:R-:W-:Y:S06]  /*462a0*/  BAR.SYNC.DEFER_BLOCKING 0x0 ;  /* 0x0000000000007b1d */ /* 0x000fec0000010000 */
[----:B-1----:R-:W2:Y:S04]  /*462b0*/  LDL.LU R8, [R1+0x210] ;  /* 0x0002100001087983 */ /* 0x002ea80000300800 */
[----:B------:R-:W2:Y:S04]  /*462c0*/  LDL.LU R9, [R1+0x218] ;  /* 0x0002180001097983 */ /* 0x000ea80000300800 */
[----:B------:R-:W1:Y:S01]  /*462d0*/  LDS.128 R92, [R0] ;  /* 0x00000000005c7984 */ /* 0x000e620000000c00 */
[----:B------:R-:W-:-:S02]  /*462e0*/  IMAD.MOV.U32 R14, RZ, RZ, R25 ;  /* 0x000000ffff0e7224 */ /* 0x000fc400078e0019 */
[----:B------:R-:W-:Y:S01]  /*462f0*/  IMAD.MOV.U32 R15, RZ, RZ, R27 ;  /* 0x000000ffff0f7224 */ /* 0x000fe200078e001b */
[----:B------:R-:W-:Y:S06]  /*46300*/  BAR.SYNC.DEFER_BLOCKING 0x0 ;  /* 0x0000000000007b1d */ /* 0x000fec0000010000 */
[----:B-1----:R-:W-:Y:S04]  /*46310*/  STL.64 [R1+0x50], R92 ;  /* 0x0000505c01007387 */ /* 0x002fe80000100a00 */
[----:B------:R-:W-:Y:S01]  /*46320*/  STL.64 [R1+0x58], R94 ;  /* 0x0000585e01007387 */ /* 0x000fe20000100a00 */
[----:B------:R-:W-:-:S02]  /*46330*/  IMAD.MOV.U32 R10, RZ, RZ, R28 ;  /* 0x000000ffff0a7224 */ /* 0x000fc400078e001c */
[----:B------:R-:W-:Y:S01]  /*46340*/  IMAD.MOV.U32 R11, RZ, RZ, R30 ;  /* 0x000000ffff0b7224 */ /* 0x000fe200078e001e */
[----:B---3--:R-:W-:Y:S01]  /*46350*/  STSM.16.M88.4 [R4], R12 ;  /* 0x0000000c04007844 */ /* 0x008fe20000000200 */
[----:B------:R-:W-:Y:S06]  /*46360*/  BAR.SYNC.DEFER_BLOCKING 0x0 ;  /* 0x0000000000007b1d */ /* 0x000fec0000010000 */
[----:B------:R-:W1:Y:S02]  /*46370*/  LDS.128 R12, [R0] ;  /* 0x00000000000c7984 */ /* 0x000e640000000c00 */
[----:B------:R-:W-:Y:S06]  /*46380*/  BAR.SYNC.DEFER_BLOCKING 0x0 ;  /* 0x0000000000007b1d */ /* 0x000fec0000010000 */
[----:B-1----:R1:W-:Y:S04]  /*46390*/  STL.64 [R1+0x40], R12 ;  /* 0x0000400c01007387 */ /* 0x0023e80000100a00 */
[----:B------:R-:W-:Y:S04]  /*463a0*/  STL.64 [R1+0x48], R14 ;  /* 0x0000480e01007387 */ /* 0x000fe80000100a00 */
[----:B-1----:R-:W3:Y:S04]  /*463b0*/  LDL.LU R12, [R1+0x214] ;  /* 0x00021400010c7983 */ /* 0x002ee80000300800 */
[----:B------:R-:W3:Y:S04]  /*463c0*/  LDL.LU R13, [R1+0x21c] ;  /* 0x00021c00010d7983 */ /* 0x000ee80000300800 */
[----:B--2---:R1:W-:Y:S04]  /*463d0*/  STSM.16.M88.4 [R4], R8 ;  /* 0x0000000804007844 */ /* 0x0043e80000000200 */
[----:B-1----:R-:W2:Y:S04]  /*463e0*/  LDL.LU R8, [R1+0x220] ;  /* 0x0002200001087983 */ /* 0x002ea80000300800 */
[----:B------:R-:W2:Y:S01]  /*463f0*/  LDL.LU R9, [R1+0x228] ;  /* 0x0002280001097983 */ /* 0x000ea20000300800 */
[----:B------:R-:W-:-:S02]  /*46400*/  IMAD.MOV.U32 R14, RZ, RZ, R29 ;  /* 0x000000ffff0e7224 */ /* 0x000fc400078e001d */
[----:B------:R-:W-:Y:S01]  /*46410*/  IMAD.MOV.U32 R15, RZ, RZ, R31 ;  /* 0x000000ffff0f7224 */ /* 0x000fe200078e001f */
[----:B------:R-:W-:Y:S06]  /*46420*/  BAR.SYNC.DEFER_BLOCKING 0x0 ;  /* 0x0000000000007b1d */ /* 0x000fec0000010000 */
[----:B------:R-:W1:Y:S02]  /*46430*/  LDS.128 R28, [R0] ;  /* 0x00000000001c7984 */ /* 0x000e640000000c00 */
        /* <DEDUP_REMOVED lines=13> */
[----:B--2---:R1:W-:Y:S01]  /*46510*/  STSM.16.M88.4 [R4], R8 ;  /* 0x0000000804007844 */ /* 0x0043e20000000200 */
[----:B------:R-:W-:Y:S06]  /*46520*/  BAR.SYNC.DEFER_BLOCKING 0x0 ;  /* 0x0000000000007b1d */ /* 0x000fec0000010000 */
[----:B-1----:R-:W2:Y:S04]  /*46530*/  LDL.LU R8, [R1+0x230] ;  /* 0x0002300001087983 */ /* 0x002ea80000300800 */
[----:B------:R-:W2:Y:S04]  /*46540*/  LDL.LU R9, [R1+0x238] ;  /* 0x0002380001097983 */ /* 0x000ea80000300800 */
[----:B------:R-:W1:Y:S01]  /*46550*/  LDS.128 R28, [R0] ;  /* 0x00000000001c7984 */ /* 0x000e620000000c00 */
[----:B------:R-:W-:-:S02]  /*46560*/  IMAD.MOV.U32 R14, RZ, RZ, R33 ;  /* 0x000000ffff0e7224 */ /* 0x000fc400078e0021 */
[----:B------:R-:W-:Y:S01]  /*46570*/  IMAD.MOV.U32 R15, RZ, RZ, R35 ;  /* 0x000000ffff0f7224 */ /* 0x000fe200078e0023 */
[----:B------:R-:W-:Y:S01]  /*46580*/  BAR.SYNC.DEFER_BLOCKING 0x0 ;  /* 0x0000000000007b1d */ /* 0x000fe20000010000 */
[----:B------:R-:W-:Y:S02]  /*46590*/  IMAD.MOV.U32 R10, RZ, RZ, R36 ;  /* 0x000000ffff0a7224 */ /* 0x000fe400078e0024 */
[----:B------:R-:W-:-:S03]  /*465a0*/  IMAD.MOV.U32 R11, RZ, RZ, R38 ;  /* 0x000000ffff0b7224 */ /* 0x000fc600078e0026 */
[----:B-1----:R-:W-:Y:S04]  /*465b0*/  STL.64 [R1+0x10], R28 ;  /* 0x0000101c01007387 */ /* 0x002fe80000100a00 */
[----:B------:R-:W-:Y:S04]  /*465c0*/  STL.64 [R1+0x18], R30 ;  /* 0x0000181e01007387 */ /* 0x000fe80000100a00 */
[----:B---3--:R-:W-:Y:S01]  /*465d0*/  STSM.16.M88.4 [R4], R12 ;  /* 0x0000000c04007844 */ /* 0x008fe20000000200 */
[----:B------:R-:W-:Y:S06]  /*465e0*/  BAR.SYNC.DEFER_BLOCKING 0x0 ;  /* 0x0000000000007b1d */ /* 0x000fec0000010000 */
[----:B------:R-:W1:Y:S02]  /*465f0*/  LDS.128 R12, [R0] ;  /* 0x00000000000c7984 */ /* 0x000e640000000c00 */
[----:B------:R-:W-:Y:S06]  /*46600*/  BAR.SYNC.DEFER_BLOCKING 0x0 ;  /* 0x0000000000007b1d */ /* 0x000fec0000010000 */
[----:B--2---:R2:W-:Y:S02]  /*46610*/  STSM.16.M88.4 [R4], R8 ;  /* 0x0000000804007844 */ /* 0x0045e40000000200 */
[----:B------:R-:W-:Y:S06]  /*46620*/  BAR.SYNC.DEFER_BLOCKING 0x0 ;  /* 0x0000000000007b1d */ /* 0x000fec0000010000 */
[----:B-1----:R1:W-:Y:S04]  /*46630*/  STL.64 [R1], R12 ;  /* 0x0000000c01007387 */ /* 0x0023e80000100a00 */
[----:B------:R-:W-:Y:S04]  /*46640*/  STL.64 [R1+0x8], R14 ;  /* 0x0000080e01007387 */ /* 0x000fe80000100a00 */
[----:B--2---:R-:W2:Y:S04]  /*46650*/  LDL.LU R8, [R1+0x234] ;  /* 0x0002340001087983 */ /* 0x004ea80000300800 */
[----:B------:R-:W2:Y:S04]  /*46660*/  LDL.LU R9, [R1+0x23c] ;  /* 0x00023c0001097983 */ /* 0x000ea80000300800 */
[----:B------:R-:W3:Y:S01]  /*46670*/  LDS.128 R248, [R0] ;  /* 0x0000000000f87984 */ /* 0x000ee20000000c00 */
[----:B------:R-:W-:-:S02]  /*46680*/  IMAD.MOV.U32 R10, RZ, RZ, R37 ;  /* 0x000000ffff0a7224 */ /* 0x000fc400078e0025 */
[----:B------:R-:W-:Y:S01]  /*46690*/  IMAD.MOV.U32 R11, RZ, RZ, R39 ;  /* 0x000000ffff0b7224 */ /* 0x000fe200078e0027 */
[----:B------:R-:W-:Y:S06]  /*466a0*/  BAR.SYNC.DEFER_BLOCKING 0x0 ;  /* 0x0000000000007b1d */ /* 0x000fec0000010000 */
[----:B-1----:R-:W4:Y:S04]  /*466b0*/  LDL.LU R12, [R1+0x240] ;  /* 0x00024000010c7983 */ /* 0x002f280000300800 */
[----:B------:R-:W4:Y:S04]  /*466c0*/  LDL.LU R13, [R1+0x248] ;  /* 0x00024800010d7983 */ /* 0x000f280000300800 */
[----:B---3--:R-:W-:Y:S04]  /*466d0*/  STL [R1+0x1968], R248 ;  /* 0x001968f801007387 */ /* 0x008fe80000100800 */
[----:B------:R-:W-:Y:S04]  /*466e0*/  STL [R1+0x1964], R249 ;  /* 0x001964f901007387 */ /* 0x000fe80000100800 */
[----:B------:R-:W-:Y:S04]  /*466f0*/  STL [R1+0x1960], R250 ;  /* 0x001960fa01007387 */ /* 0x000fe80000100800 */
[----:B------:R-:W-:Y:S04]  /*46700*/  STL [R1+0x195c], R251 ;  /* 0x00195cfb01007387 */ /* 0x000fe80000100800 */
[----:B--2---:R-:W-:Y:S01]  /*46710*/  STSM.16.M88.4 [R4], R8 ;  /* 0x0000000804007844 */ /* 0x004fe20000000200 */
[----:B------:R-:W-:Y:S06]  /*46720*/  BAR.SYNC.DEFER_BLOCKING 0x0 ;  /* 0x0000000000007b1d */ /* 0x000fec0000010000 */
[----:B------:R-:W1:Y:S04]  /*46730*/  LDS.128 R244, [R0] ;  /* 0x0000000000f47984 */ /* 0x000e680000000c00 */
[----:B-1----:R-:W-:Y:S04]  /*46740*/  STL [R1+0x1974], R245 ;  /* 0x001974f501007387 */ /* 0x002fe80000100800 */
[----:B------:R-:W-:Y:S04]  /*46750*/  STL [R1+0x1970], R246 ;  /* 0x001970f601007387 */ /* 0x000fe80000100800 */
[----:B------:R-:W-:Y:S04]  /*46760*/  STL [R1+0x196c], R247 ;  /* 0x00196cf701007387 */ /* 0x000fe80000100800 */
[----:B------:R-:W2:Y:S04]  /*46770*/  LDL.LU R8, [R1+0x244] ;  /* 0x0002440001087983 */ /* 0x000ea80000300800 */
[----:B------:R-:W2:Y:S01]  /*46780*/  LDL.LU R9, [R1+0x24c] ;  /* 0x00024c0001097983 */ /* 0x000ea20000300800 */
[----:B------:R-:W-:-:S02]  /*46790*/  IMAD.MOV.U32 R14, RZ, RZ, R40 ;  /* 0x000000ffff0e7224 */ /* 0x000fc400078e0028 */
[----:B------:R-:W-:Y:S01]  /*467a0*/  IMAD.MOV.U32 R15, RZ, RZ, R42 ;  /* 0x000000ffff0f7224 */ /* 0x000fe200078e002a */
[----:B------:R-:W-:Y:S06]  /*467b0*/  BAR.SYNC.DEFER_BLOCKING 0x0 ;  /* 0x0000000000007b1d */ /* 0x000fec0000010000 */
[----:B----4-:R1:W-:Y:S02]  /*467c0*/  STSM.16.M88.4 [R4], R12 ;  /* 0x0000000c04007844 */ /* 0x0103e40000000200 */
[----:B------:R-:W-:Y:S06]  /*467d0*/  BAR.SYNC.DEFER_BLOCKING 0x0 ;  /* 0x0000000000007b1d */ /* 0x000fec0000010000 */
[----:B-1----:R-:W3:Y:S04]  /*467e0*/  LDL.LU R12, [R1+0x250] ;  /* 0x00025000010c7983 */ /* 0x002ee80000300800 */
[----:B------:R-:W3:Y:S04]  /*467f0*/  LDL.LU R13, [R1+0x258] ;  /* 0x00025800010d7983 */ /* 0x000ee80000300800 */
[----:B------:R-:W-:Y:S01]  /*46800*/  LDS.128 R240, [R0] ;  /* 0x0000000000f07984 */ /* 0x000fe20000000c00 */
[----:B------:R-:W-:-:S02]  /*46810*/  IMAD.MOV.U32 R10, RZ, RZ, R41 ;  /* 0x000000ffff0a7224 */ /* 0x000fc400078e0029 */
[----:B------:R-:W-:Y:S01]  /*46820*/  IMAD.MOV.U32 R11, RZ, RZ, R43 ;  /* 0x000000ffff0b7224 */ /* 0x000fe200078e002b */
[----:B------:R-:W-:Y:S06]  /*46830*/  BAR.SYNC.DEFER_BLOCKING 0x0 ;  /* 0x0000000000007b1d */ /* 0x000fec0000010000 */
[----:B--2---:R1:W-:Y:S02]  /*46840*/  STSM.16.M88.4 [R4], R8 ;  /* 0x0000000804007844 */ /* 0x0043e40000000200 */
[----:B------:R-:W-:Y:S06]  /*46850*/  BAR.SYNC.DEFER_BLOCKING 0x0 ;  /* 0x0000000000007b1d */ /* 0x000fec0000010000 */
[----:B-1----:R-:W2:Y:S04]  /*46860*/  LDL.LU R8, [R1+0x254] ;  /* 0x0002540001087983 */ /* 0x002ea80000300800 */
[----:B------:R-:W2:Y:S04]  /*46870*/  LDL.LU R9, [R1+0x25c] ;  /* 0x00025c0001097983 */ /* 0x000ea80000300800 */
[----:B------:R-:W-:Y:S01]  /*46880*/  LDS.128 R236, [R0] ;  /* 0x0000000000ec7984 */ /* 0x000fe20000000c00 */
[----:B------:R-:W-:-:S02]  /*46890*/  IMAD.MOV.U32 R14, RZ, RZ, R44 ;  /* 0x000000ffff0e7224 */ /* 0x000fc400078e002c */
[----:B------:R-:W-:Y:S01]  /*468a0*/  IMAD.MOV.U32 R15, RZ, RZ, R46 ;  /* 0x000000ffff0f7224 */ /* 0x000fe200078e002e */
[----:B------:R-:W-:Y:S06]  /*468b0*/  BAR.SYNC.DEFER_BLOCKING 0x0 ;  /* 0x0000000000007b1d */ /* 0x000fec0000010000 */
[----:B---3--:R1:W-:Y:S02]  /*468c0*/  STSM.16.M88.4 [R4], R12 ;  /* 0x0000000c04007844 */ /* 0x0083e40000000200 */
        /* <DEDUP_REMOVED lines=67> */
[----:B------:R-:W1:Y:S01]  /*46d00*/  LDS.128 R200, [R0] ;  /* 0x0000000000c87984 */ /* 0x000e620000000c00 */
[----:B------:R-:W-:-:S02]  /*46d10*/  IMAD.MOV.U32 R10, RZ, RZ, R61 ;  /* 0x000000ffff0a7224 */ /* 0x000fc400078e003d */
[----:B------:R-:W-:Y:S01]  /*46d20*/  IMAD.MOV.U32 R11, RZ, RZ, R63 ;  /* 0x000000ffff0b7224 */ /* 0x000fe200078e003f */
[----:B------:R-:W-:Y:S06]  /*46d30*/  BAR.SYNC.DEFER_BLOCKING 0x0 ;  /* 0x0000000000007b1d */ /* 0x000fec0000010000 */
[----:B--2---:R2:W-:Y:S02]  /*46d40*/  STSM.16.M88.4 [R4], R8 ;  /* 0x0000000804007844 */ /* 0x0045e40000000200 */
[----:B------:R-:W-:Y:S06]  /*46d50*/  BAR.SYNC.DEFER_BLOCKING 0x0 ;  /* 0x0000000000007b1d */ /* 0x000fec0000010000 */
[----:B--2---:R-:W2:Y:S04]  /*46d60*/  LDL.LU R8, [R1+0x2a4] ;  /* 0x0002a40001087983 */ /* 0x004ea80000300800 */
[----:B------:R-:W2:Y:S04]  /*46d70*/  LDL.LU R9, [R1+0x2ac] ;  /* 0x0002ac0001097983 */ /* 0x000ea80000300800 */
[----:B------:R-:W4:Y:S01]  /*46d80*/  LDS.128 R196, [R0] ;  /* 0x0000000000c47984 */ /* 0x000f220000000c00 */
[----:B------:R-:W-:-:S02]  /*46d90*/  IMAD.MOV.U32 R14, RZ, RZ, R64 ;  /* 0x000000ffff0e7224 */ /* 0x000fc400078e0040 */
[----:B------:R-:W-:Y:S01]  /*46da0*/  IMAD.MOV.U32 R15, RZ, RZ, R66 ;  /* 0x000000ffff0f7224 */ /* 0x000fe200078e0042 */
[----:B------:R-:W-:Y:S06]  /*46db0*/  BAR.SYNC.DEFER_BLOCKING 0x0 ;  /* 0x0000000000007b1d */ /* 0x000fec0000010000 */
[----:B---3--:R3:W-:Y:S02]  /*46dc0*/  STSM.16.M88.4 [R4], R12 ;  /* 0x0000000c04007844 */ /* 0x0087e40000000200 */
[----:B------:R-:W-:Y:S06]  /*46dd0*/  BAR.SYNC.DEFER_BLOCKING 0x0 ;  /* 0x0000000000007b1d */ /* 0x000fec0000010000 */
[----:B---3--:R-:W3:Y:S04]  /*46de0*/  LDL.LU R12, [R1+0x2b0] ;  /* 0x0002b000010c7983 */ /* 0x008ee80000300800 */
[----:B------:R-:W3:Y:S04]  /*46df0*/  LDL.LU R13, [R1+0x2b8] ;  /* 0x0002b800010d7983 */ /* 0x000ee80000300800 */
[----:B------:R-:W4:Y:S01]  /*46e00*/  LDS.128 R192, [R0] ;  /* 0x0000000000c07984 */ /* 0x000f220000000c00 */
        /* <DEDUP_REMOVED lines=23> */
[----:B------:R-:W4:Y:S04]  /*46f80*/  LDL.LU R28, [R1+0x2d0] ;  /* 0x0002d000011c7983 */ /* 0x000f280000300800 */
[----:B------:R-:W4:Y:S04]  /*46f90*/  LDL.LU R29, [R1+0x2d8] ;  /* 0x0002d800011d7983 */ /* 0x000f280000300800 */
[----:B------:R-:W1:Y:S01]  /*46fa0*/  LDS.128 R180, [R0] ;  /* 0x0000000000b47984 */ /* 0x000e620000000c00 */
[----:B------:R-:W-:-:S02]  /*46fb0*/  IMAD.MOV.U32 R14, RZ, RZ, R72 ;  /* 0x000000ffff0e7224 */ /* 0x000fc400078e0048 */
[----:B------:R-:W-:Y:S01]  /*46fc0*/  IMAD.MOV.U32 R15, RZ, RZ, R74 ;  /* 0x000000ffff0f7224 */ /* 0x000fe200078e004a */
[----:B------:R-:W-:Y:S01]  /*46fd0*/  BAR.SYNC.DEFER_BLOCKING 0x0 ;  /* 0x0000000000007b1d */ /* 0x000fe20000010000 */
[----:B------:R-:W-:Y:S02]  /*46fe0*/  IMAD.MOV.U32 R10, RZ, RZ, R73 ;  /* 0x000000ffff0a7224 */ /* 0x000fe400078e0049 */
[----:B------:R-:W-:-:S03]  /*46ff0*/  IMAD.MOV.U32 R11, RZ, RZ, R75 ;  /* 0x000000ffff0b7224 */ /* 0x000fc600078e004b */
[----:B------:R-:W4:Y:S04]  /*47000*/  LDL.LU R32, [R1+0x2d4] ;  /* 0x0002d40001207983 */ /* 0x000f280000300800 */
[----:B------:R-:W4:Y:S04]  /*47010*/  LDL.LU R33, [R1+0x2dc] ;  /* 0x0002dc0001217983 */ /* 0x000f280000300800 */
[----:B---3--:R-:W-:Y:S01]  /*47020*/  STSM.16.M88.4 [R4], R12 ;  /* 0x0000000c04007844 */ /* 0x008fe20000000200 */
[----:B------:R-:W-:Y:S06]  /*47030*/  BAR.SYNC.DEFER_BLOCKING 0x0 ;  /* 0x0000000000007b1d */ /* 0x000fec0000010000 */
[----:B------:R-:W-:Y:S02]  /*47040*/  LDS.128 R176, [R0] ;  /* 0x0000000000b07984 */ /* 0x000fe40000000c00 */
[----:B------:R-:W-:Y:S01]  /*47050*/  BAR.SYNC.DEFER_BLOCKING 0x0 ;  /* 0x0000000000007b1d */ /* 0x000fe20000010000 */
[----:B------:R-:W-:-:S02]  /*47060*/  IMAD.MOV.U32 R30, RZ, RZ, R76 ;  /* 0x000000ffff1e7224 */ /* 0x000fc400078e004c */
[----:B------:R-:W-:-:S03]  /*47070*/  IMAD.MOV.U32 R31, RZ, RZ, R78 ;  /* 0x000000ffff1f7224 */ /* 0x000fc600078e004e */
[----:B--2---:R-:W-:Y:S02]  /*47080*/  STSM.16.M88.4 [R4], R8 ;  /* 0x0000000804007844 */ /* 0x004fe40000000200 */
[----:B------:R-:W-:Y:S06]  /*47090*/  BAR.SYNC.DEFER_BLOCKING 0x0 ;  /* 0x0000000000007b1d */ /* 0x000fec0000010000 */
[----:B------:R-:W2:Y:S02]  /*470a0*/  LDS.128 R172, [R0] ;  /* 0x0000000000ac7984 */ /* 0x000ea40000000c00 */
[----:B------:R-:W-:Y:S06]  /*470b0*/  BAR.SYNC.DEFER_BLOCKING 0x0 ;  /* 0x0000000000007b1d */ /* 0x000fec0000010000 */
[----:B----4-:R3:W-:Y:S02]  /*470c0*/  STSM.16.M88.4 [R4], R28 ;  /* 0x0000001c04007844 */ /* 0x0107e40000000200 */
[----:B------:R-:W-:Y:S06]  /*470d0*/  BAR.SYNC.DEFER_BLOCKING 0x0 ;  /* 0x0000000000007b1d */ /* 0x000fec0000010000 */
[----:B---3--:R-:W3:Y:S04]  /*470e0*/  LDL.LU R28, [R1+0x2e0] ;  /* 0x0002e000011c7983 */ /* 0x008ee80000300800 */
[----:B------:R-:W3:Y:S04]  /*470f0*/  LDL.LU R29, [R1+0x2e8] ;  /* 0x0002e800011d7983 */ /* 0x000ee80000300800 */
[----:B------:R-:W4:Y:S04]  /*47100*/  LDL.LU R36, [R1+0x2e4] ;  /* 0x0002e40001247983 */ /* 0x000f280000300800 */
[----:B------:R-:W4:Y:S04]  /*47110*/  LDL.LU R37, [R1+0x2ec] ;  /* 0x0002ec0001257983 */ /* 0x000f280000300800 */
[----:B------:R-:W2:Y:S04]  /*47120*/  LDL.LU R40, [R1+0x2f0] ;  /* 0x0002f00001287983 */ /* 0x000ea80000300800 */
[----:B------:R-:W2:Y:S04]  /*47130*/  LDL.LU R41, [R1+0x2f8] ;  /* 0x0002f80001297983 */ /* 0x000ea80000300800 */
[----:B------:R-:W2:Y:S04]  /*47140*/  LDL.LU R44, [R1+0x2f4] ;  /* 0x0002f400012c7983 */ /* 0x000ea80000300800 */
[----:B------:R-:W2:Y:S04]  /*47150*/  LDL.LU R45, [R1+0x2fc] ;  /* 0x0002fc00012d7983 */ /* 0x000ea80000300800 */
[----:B------:R-:W1:Y:S01]  /*47160*/  LDS.128 R12, [R0] ;  /* 0x00000000000c7984 */ /* 0x000e620000000c00 */
[----:B------:R-:W-:-:S02]  /*47170*/  IMAD.MOV.U32 R34, RZ, RZ, R77 ;  /* 0x000000ffff227224 */ /* 0x000fc400078e004d */
[----:B------:R-:W-:Y:S01]  /*47180*/  IMAD.MOV.U32 R35, RZ, RZ, R79 ;  /* 0x000000ffff237224 */ /* 0x000fe200078e004f */
[----:B------:R-:W-:Y:S06]  /*47190*/  BAR.SYNC.DEFER_BLOCKING 0x0 ;  /* 0x0000000000007b1d */ /* 0x000fec0000010000 */
[----:B------:R-:W2:Y:S04]  /*471a0*/  LDL.LU R48, [R1+0x300] ;  /* 0x0003000001307983 */ /* 0x000ea80000300800 */
[----:B------:R-:W2:Y:S04]  /*471b0*/  LDL.LU R49, [R1+0x308] ;  /* 0x0003080001317983 */ /* 0x000ea80000300800 */
[----:B------:R-:W-:Y:S01]  /*471c0*/  STSM.16.M88.4 [R4], R32 ;  /* 0x0000002004007844 */ /* 0x000fe20000000200 */
[----:B------:R-:W-:Y:S01]  /*471d0*/  BAR.SYNC.DEFER_BLOCKING 0x0 ;  /* 0x0000000000007b1d */ /* 0x000fe20000010000 */
[----:B------:R-:W-:-:S02]  /*471e0*/  IMAD.MOV.U32 R30, RZ, RZ, R80 ;  /* 0x000000ffff1e7224 */ /* 0x000fc400078e0050 */
[----:B------:R-:W-:-:S03]  /*471f0*/  IMAD.MOV.U32 R31, RZ, RZ, R82 ;  /* 0x000000ffff1f7224 */ /* 0x000fc600078e0052 */
[----:B------:R-:W1:Y:S02]  /*47200*/  LDS.128 R8, [R0] ;  /* 0x0000000000087984 */ /* 0x000e640000000c00 */
[----:B------:R-:W-:Y:S01]  /*47210*/  BAR.SYNC.DEFER_BLOCKING 0x0 ;  /* 0x0000000000007b1d */ /* 0x000fe20000010000 */
[----:B------:R-:W-:Y:S02]  /*47220*/  IMAD.MOV.U32 R38, RZ, RZ, R81 ;  /* 0x000000ffff267224 */ /* 0x000fe400078e0051 */
[----:B------:R-:W-:Y:S02]  /*47230*/  IMAD.MOV.U32 R39, RZ, RZ, R83 ;  /* 0x000000ffff277224 */ /* 0x000fe400078e0053 */
[----:B------:R-:W-:Y:S02]  /*47240*/  IMAD.MOV.U32 R42, RZ, RZ, R84 ;  /* 0x000000ffff2a7224 */ /* 0x000fe400078e0054 */
[----:B------:R-:W-:Y:S02]  /*47250*/  IMAD.MOV.U32 R43, RZ, RZ, R86 ;  /* 0x000000ffff2b7224 */ /* 0x000fe400078e0056 */
[----:B------:R-:W-:-:S02]  /*47260*/  IMAD.MOV.U32 R46, RZ, RZ, R85 ;  /* 0x000000ffff2e7224 */ /* 0x000fc400078e0055 */
[----:B------:R-:W-:Y:S01]  /*47270*/  IMAD.MOV.U32 R47, RZ, RZ, R87 ;  /* 0x000000ffff2f7224 */ /* 0x000fe200078e0057 */
[----:B------:R-:W-:Y:S01]  /*47280*/  @P1 LOP3.LUT R3, R3, 0x8, RZ, 0xfc, !PT ;  /* 0x0000000803031812 */ /* 0x000fe200078efcff */
[----:B------:R-:W-:-:S03]  /*47290*/  VIADD R27, R6, 0x3 ;  /* 0x00000003061b7836 */ /* 0x000fc60000000000 */
[----:B------:R-:W-:Y:S01]  /*472a0*/  LOP3.LUT R3, R3, 0xfffffffb, RZ, 0xc0, !PT ;  /* 0xfffffffb03037812 */ /* 0x000fe200078ec0ff */
[C---:B------:R-:W-:Y:S01]  /*472b0*/  VIADD R26, R6.reuse, 0x2 ;  /* 0x00000002061a7836 */ /* 0x040fe20000000000 */
[----:B---3--:R-:W-:Y:S01]  /*472c0*/  STSM.16.M88.4 [R4], R28 ;  /* 0x0000001c04007844 */ /* 0x008fe20000000200 */
[----:B------:R-:W-:Y:S06]  /*472d0*/  BAR.SYNC.DEFER_BLOCKING 0x0 ;  /* 0x0000000000007b1d */ /* 0x000fec0000010000 */
[----:B------:R-:W3:Y:S02]  /*472e0*/  LDS.128 R32, [R0] ;  /* 0x0000000000207984 */ /* 0x000ee40000000c00 */
[----:B------:R-:W-:Y:S06]  /*472f0*/  BAR.SYNC.DEFER_BLOCKING 0x0 ;  /* 0x0000000000007b1d */ /* 0x000fec0000010000 */
[----:B----4-:R-:W-:Y:S02]  /*47300*/  STSM.16.M88.4 [R4], R36 ;  /* 0x0000002404007844 */ /* 0x010fe40000000200 */
[----:B------:R-:W-:Y:S06]  /*47310*/  BAR.SYNC.DEFER_BLOCKING 0x0 ;  /* 0x0000000000007b1d */ /* 0x000fec0000010000 */
[----:B------:R-:W4:Y:S02]  /*47320*/  LDS.128 R28, [R0] ;  /* 0x00000000001c7984 */ /* 0x000f240000000c00 */
[----:B------:R-:W-:Y:S06]  /*47330*/  BAR.SYNC.DEFER_BLOCKING 0x0 ;  /* 0x0000000000007b1d */ /* 0x000fec0000010000 */
[----:B--2---:R-:W-:Y:S02]  /*47340*/  STSM.16.M88.4 [R4], R40 ;  /* 0x0000002804007844 */ /* 0x004fe40000000200 */
[----:B------:R-:W-:Y:S06]  /*47350*/  BAR.SYNC.DEFER_BLOCKING 0x0 ;  /* 0x0000000000007b1d */ /* 0x000fec0000010000 */
[----:B------:R-:W2:Y:S02]  /*47360*/  LDS.128 R40, [R0] ;  /* 0x0000000000287984 */ /* 0x000ea40000000c00 */
[----:B------:R-:W-:Y:S06]  /*47370*/  BAR.SYNC.DEFER_BLOCKING 0x0 ;  /* 0x0000000000007b1d */ /* 0x000fec0000010000 */
[----:B------:R1:W-:Y:S02]  /*47380*/  STSM.16.M88.4 [R4], R44 ;  /* 0x0000002c04007844 */ /* 0x0003e40000000200 */
[----:B------:R-:W-:Y:S01]  /*47390*/  BAR.SYNC.DEFER_BLOCKING 0x0 ;  /* 0x0000000000007b1d */ /* 0x000fe20000010000 */
[----:B-1----:R-:W-:-:S05]  /*473a0*/  VIADD R44, R6, 0x4 ;  /* 0x00000004062c7836 */ /* 0x002fca0000000000 */
[----:B------:R-:W-:Y:S01]  /*473b0*/  ISETP.LT.AND P1, PT, R44, UR60, !P0 ;  /* 0x0000003c2c007c0c */ /* 0x000fe2000c721270 */
[C---:B------:R-:W-:Y:S01]  /*473c0*/  VIADD R45, R6.reuse, 0xc ;  /* 0x0000000c062d7836 */ /* 0x040fe20000000000 */
[----:B------:R-:W-:Y:S01]  /*473d0*/  ULDC UR60, c[0x0][0x22c] ;  /* 0x00008b00003c7ab9 */ /* 0x000fe20000000800 */
[----:B------:R-:W-:Y:S01]  /*473e0*/  VIADD R46, R6, 0xd ;  /* 0x0000000d062e7836 */ /* 0x000fe20000000000 */
[----:B------:R-:W1:Y:S09]  /*473f0*/  LDS.128 R36, [R0] ;  /* 0x0000000000247984 */ /* 0x000e720000000c00 */
[----:B------:R-:W-:-:S02]  /*47400*/  @P1 LOP3.LUT R3, R3, 0x4, RZ, 0xfc, !PT ;  /* 0x0000000403031812 */ /* 0x000fc400078efcff */
[----:B------:R-:W-:Y:S01]  /*47410*/  ISETP.LT.AND P1, PT, R27, UR59, !P0 ;  /* 0x0000003b1b007c0c */ /* 0x000fe2000c721270 */
[----:B------:R-:W-:Y:S01]  /*47420*/  VIADD R47, R6, 0xe ;  /* 0x0000000e062f7836 */ /* 0x000fe20000000000 */
[----:B------:R-:W-:Y:S01]  /*47430*/  LOP3.LUT R3, R3, 0xfffffffd, RZ, 0xc0, !PT ;  /* 0xfffffffd03037812 */ /* 0x000fe200078ec0ff */
[----:B------:R-:W-:Y:S01]  /*47440*/  IMAD.MOV.U32 R50, RZ, RZ, R88 ;  /* 0x000000ffff327224 */ /* 0x000fe200078e0058 */
[----:B------:R-:W-:-:S09]  /*47450*/  ULDC UR59, c[0x0][0x22c] ;  /* 0x00008b00003b7ab9 */ /* 0x000fd20000000800 */
[----:B------:R-:W-:Y:S02]  /*47460*/  @P1 LOP3.LUT R3, R3, 0x2, RZ, 0xfc, !PT ;  /* 0x0000000203031812 */ /* 0x000fe400078efcff */
[----:B------:R-:W-:Y:S01]  /*47470*/  ISETP.LT.AND P1, PT, R26, UR58, !P0 ;  /* 0x0000003a1a007c0c */ /* 0x000fe2000c721270 */
[----:B------:R-:W-:Y:S01]  /*47480*/  IMAD.MOV.U32 R51, RZ, RZ, R90 ;  /* 0x000000ffff337224 */ /* 0x000fe200078e005a */
[----:B------:R-:W-:Y:S01]  /*47490*/  LOP3.LUT R3, R3, 0xfffffffe, RZ, 0xc0, !PT ;  /* 0xfffffffe03037812 */ /* 0x000fe200078ec0ff */
[----:B------:R-:W-:Y:S01]  /*474a0*/  BAR.SYNC.DEFER_BLOCKING 0x0 ;  /* 0x0000000000007b1d */ /* 0x000fe20000010000 */
[C---:B------:R-:W-:Y:S02]  /*474b0*/  VIADD R52, R6.reuse, 0x13 ;  /* 0x0000001306347836 */ /* 0x040fe40000000000 */
[C---:B------:R-:W-:Y:S02]  /*474c0*/  VIADD R53, R6.reuse, 0x14 ;  /* 0x0000001406357836 */ /* 0x040fe40000000000 */
[----:B------:R-:W-:Y:S01]  /*474d0*/  VIADD R54, R6, 0x15 ;  /* 0x0000001506367836 */ /* 0x000fe20000000000 */
[----:B------:R-:W-:-:S04]  /*474e0*/  ULDC UR58, c[0x0][0x22c] ;  /* 0x00008b00003a7ab9 */ /* 0x000fc80000000800 */
[----:B------:R-:W-:Y:S02]  /*474f0*/  @P1 LOP3.LUT R3, R3, 0x1, RZ, 0xfc, !PT ;  /* 0x0000000103031812 */ /* 0x000fe400078efcff */
[----:B------:R-:W-:Y:S01]  /*47500*/  ISETP.LT.AND P1, PT, R2, UR57, !P0 ;  /* 0x0000003902007c0c */ /* 0x000fe2000c721270 */
[----:B------:R-:W-:Y:S01]  /*47510*/  VIADD R55, R6, 0x16 ;  /* 0x0000001606377836 */ /* 0x000fe20000000000 */
[----:B------:R-:W-:-:S11]  /*47520*/  ULDC UR57, c[0x0][0x22c] ;  /* 0x00008b0000397ab9 */ /* 0x000fd60000000800 */
[----:B------:R-:W-:Y:S02]  /*47530*/  @P1 LOP3.LUT R5, R5, 0x8000, RZ, 0xfc, !PT ;  /* 0x0000800005051812 */ /* 0x000fe400078efcff */
[----:B------:R-:W-:Y:S01]  /*47540*/  ISETP.LT.AND P1, PT, R45, UR56, !P0 ;  /* 0x000000382d007c0c */ /* 0x000fe2000c721270 */
[----:B------:R3:W-:Y:S01]  /*47550*/  STSM.16.M88.4 [R4], R48 ;  /* 0x0000003004007844 */ /* 0x0007e20000000200 */
[----:B------:R-:W-:Y:S01]  /*47560*/  VIADD R56, R6, 0x17 ;  /* 0x0000001706387836 */ /* 0x000fe20000000000 */
[----:B------:R-:W-:-:S10]  /*47570*/  ULDC UR56, c[0x0][0x22c] ;  /* 0x00008b0000387ab9 */ /* 0x000fd40000000800 */
[----:B------:R-:W-:Y:S02]  /*47580*/  @P1 LOP3.LUT R19, R19, 0x4000, RZ, 0xfc, !PT ;  /* 0x0000400013131812 */ /* 0x000fe400078efcff */
[----:B------:R-:W-:Y:S01]  /*47590*/  ISETP.LT.AND P1, PT, R46, UR55, !P0 ;  /* 0x000000372e007c0c */ /* 0x000fe2000c721270 */
[C---:B------:R-:W-:Y:S01]  /*475a0*/  VIADD R57, R6.reuse, 0x18 ;  /* 0x0000001806397836 */ /* 0x040fe20000000000 */
[----:B------:R-:W-:Y:S01]  /*475b0*/  LOP3.LUT R19, R19, 0xffffdfff, RZ, 0xc0, !PT ;  /* 0xffffdfff13137812 */ /* 0x000fe200078ec0ff */
[----:B---3--:R-:W-:Y:S01]  /*475c0*/  VIADD R48, R6, 0xf ;  /* 0x0000000f06307836 */ /* 0x008fe20000000000 */
[----:B------:R-:W-:-:S09]  /*475d0*/  ULDC UR55, c[0x0][0x22c] ;  /* 0x00008b0000377ab9 */ /* 0x000fd20000000800 */
[----:B------:R-:W-:Y:S02]  /*475e0*/  @P1 LOP3.LUT R19, R19, 0x2000, RZ, 0xfc, !PT ;  /* 0x0000200013131812 */ /* 0x000fe400078efcff */
[----:B------:R-:W-:Y:S01]  /*475f0*/  ISETP.LT.AND P1, PT, R47, UR54, !P0 ;  /* 0x000000362f007c0c */ /* 0x000fe2000c721270 */
[C---:B------:R-:W-:Y:S01]  /*47600*/  VIADD R49, R6.reuse, 0x10 ;  /* 0x0000001006317836 */ /* 0x040fe20000000000 */
[----:B------:R-:W-:Y:S01]  /*47610*/  LOP3.LUT R19, R19, 0xffffefff, RZ, 0xc0, !PT ;  /* 0xffffefff13137812 */ /* 0x000fe200078ec0ff */
[----:B------:R-:W-:Y:S01]  /*47620*/  VIADD R50, R6, 0x11 ;  /* 0x0000001106327836 */ /* 0x000fe20000000000 */
        /* <DEDUP_REMOVED lines=75> */
[----:B------:R-:W-:Y:S01]  /*47ae0*/  VIADD R81, R6, 0x30 ;  /* 0x0000003006517836 */ /* 0x000fe20000000000 */
[----:B------:R-:W-:-:S11]  /*47af0*/  ULDC UR41, c[0x0][0x22c] ;  /* 0x00008b0000297ab9 */ /* 0x000fd60000000800 */
        /* <DEDUP_REMOVED lines=52> */
[C---:B------:R-:W-:Y:S02]  /*47e40*/  VIADD R163, R6.reuse, 0x44 ;  /* 0x0000004406a37836 */ /* 0x040fe40000000000 */
[----:B------:R-:W-:Y:S01]  /*47e50*/  VIADD R252, R6, 0x4d ;  /* 0x0000004d06fc7836 */ /* 0x000fe20000000000 */
[----:B------:R-:W-:Y:S01]  /*47e60*/  LOP3.LUT R16, R16, 0x7fffffff, RZ, 0xc0, !PT ;  /* 0x7fffffff10107812 */ /* 0x000fe200078ec0ff */
[----:B------:R-:W-:Y:S01]  /*47e70*/  VIADD R164, R6, 0x45 ;  /* 0x0000004506a47836 */ /* 0x000fe20000000000 */
[----:B------:R-:W-:-:S05]  /*47e80*/  ULDC UR32, c[0x0][0x22c] ;  /* 0x00008b0000207ab9 */ /* 0x000fca0000000800 */
        /* <DEDUP_REMOVED lines=138> */
[----:B------:R-:W-:Y:S01]  /*48730*/  VIADD R97, R6, 0x74 ;  /* 0x0000007406617836 */ /* 0x000fe20000000000 */
[----:B------:R-:W-:Y:S01]  /*48740*/  LOP3.LUT R18, R18, 0xbfffffff, RZ, 0xc0, !PT ;  /* 0xbfffffff12127812 */ /* 0x000fe200078ec0ff */
[----:B------:R-:W-:-:S10]  /*48750*/  ULDC UR8, c[0x0][0x22c] ;  /* 0x00008b0000087ab9 */ /* 0x000fd40000000800 */
        /* <DEDUP_REMOVED lines=27> */
[----:B------:R-:W-:Y:S01]  /*48910*/  ULDC UR58, c[0x0][0x22c] ;  /* 0x00008b00003a7ab9 */ /* 0x000fe20000000800 */
[----:B------:R-:W-:-:S11]  /*48920*/  LOP3.LUT R18, R18, 0xfeffffff, RZ, 0xc0, !PT ;  /* 0xfeffffff12127812 */ /* 0x000fd600078ec0ff */
        /* <DEDUP_REMOVED lines=9> */
[----:B------:R-:W-:Y:S02]  /*489c0*/  ISETP.LT.AND P1, PT, R164, UR55, !P0 ;  /* 0x00000037a4007c0c */ /* 0x000fe4000c721270 */
[----:B------:R-:W-:Y:S01]  /*489d0*/  LOP3.LUT R7, R7, 0x7fffffff, RZ, 0xc0, !PT ;  /* 0x7fffffff07077812 */ /* 0x000fe200078ec0ff */
[----:B------:R-:W-:Y:S01]  /*489e0*/  VIADD R45, R6, 0x7d ;  /* 0x0000007d062d7836 */ /* 0x000fe20000000000 */
[----:B------:R-:W-:Y:S01]  /*489f0*/  LOP3.LUT R18, R18, 0xffdfffff, RZ, 0xc0, !PT ;  /* 0xffdfffff12127812 */ /* 0x000fe200078ec0ff */
[----:B------:R-:W-:-:S08]  /*48a00*/  ULDC UR55, c[0x0][0x22c] ;  /* 0x00008b0000377ab9 */ /* 0x000fd00000000800 */
        /* <DEDUP_REMOVED lines=259> */
[C---:B------:R-:W-:Y:S01]  /*49a40*/  VIADD R159, R6.reuse, 0xb1 ;  /* 0x000000b1069f7836 */ /* 0x040fe20000000000 */
[----:B------:R-:W-:Y:S01]  /*49a50*/  ISETP.LT.AND P2, PT, R157, UR61, !P0 ;  /* 0x0000003d9d007c0c */ /* 0x000fe2000c741270 */
[----:B------:R-:W-:Y:S01]  /*49a60*/  ULDC UR59, c[0x0][0x22c] ;  /* 0x00008b00003b7ab9 */ /* 0x000fe20000000800 */
[----:B------:R-:W-:Y:S01]  /*49a70*/  VIADD R160, R6, 0xb2 ;  /* 0x000000b206a07836 */ /* 0x000fe20000000000 */
[----:B------:R-:W-:Y:S01]  /*49a80*/  LOP3.LUT R20, R20, 0x7fffffff, RZ, 0xc0, !PT ;  /* 0x7fffffff14147812 */ /* 0x000fe200078ec0ff */
[----:B------:R-:W-:-:S02]  /*49a90*/  VIADD R161, R6, 0xb3 ;  /* 0x000000b306a17836 */ /* 0x000fc40000000000 */
[C---:B------:R-:W-:Y:S02]  /*49aa0*/  VIADD R96, R6.reuse, 0xcc ;  /* 0x000000cc06607836 */ /* 0x040fe40000000000 */
[----:B------:R-:W-:Y:S01]  /*49ab0*/  VIADD R98, R6, 0xcd ;  /* 0x000000cd06627836 */ /* 0x000fe20000000000 */
[----:B------:R-:W-:Y:S01]  /*49ac0*/  @P1 LOP3.LUT R16, R16, 0x2, RZ, 0xfc, !PT ;  /* 0x0000000210101812 */ /* 0x000fe200078efcff */
[----:B------:R-:W-:Y:S01]  /*49ad0*/  VIADD R162, R6, 0xb4 ;  /* 0x000000b406a27836 */ /* 0x000fe20000000000 */
[----:B------:R-:W-:Y:S01]  /*49ae0*/  ISETP.LT.AND P1, PT, R44, UR58, !P0 ;  /* 0x0000003a2c007c0c */ /* 0x000fe2000c721270 */
[----:B------:R-:W-:Y:S01]  /*49af0*/  VIADD R44, R6, 0x7b ;  /* 0x0000007b062c7836 */ /* 0x000fe20000000000 */
[----:B------:R-:W-:Y:S01]  /*49b00*/  LOP3.LUT R16, R16, 0xfffffffe, RZ, 0xc0, !PT ;  /* 0xfffffffe10107812 */ /* 0x000fe200078ec0ff */
[----:B------:R-:W-:Y:S01]  /*49b10*/  ULDC UR58, c[0x0][0x22c] ;  /* 0x00008b00003a7ab9 */ /* 0x000fe20000000800 */
[C---:B------:R-:W-:Y:S02]  /*49b20*/  VIADD R163, R6.reuse, 0xb5 ;  /* 0x000000b506a37836 */ /* 0x040fe40000000000 */
[----:B------:R-:W-:-:S02]  /*49b30*/  VIADD R100, R6, 0xce ;  /* 0x000000ce06647836 */ /* 0x000fc40000000000 */
[C---:B------:R-:W-:Y:S01]  /*49b40*/  VIADD R102, R6.reuse, 0xcf ;  /* 0x000000cf06667836 */ /* 0x040fe20000000000 */
[C---:B------:R-:W-:Y:S01]  /*49b50*/  IADD3 R150, R6.reuse, 0xd1, RZ ;  /* 0x000000d106967810 */ /* 0x040fe20007ffe0ff */
[----:B------:R-:W-:Y:S01]  /*49b60*/  VIADD R164, R6, 0xb6 ;  /* 0x000000b606a47836 */ /* 0x000fe20000000000 */
[----:B------:R-:W-:Y:S02]  /*49b70*/  ULDC UR61, c[0x0][0x22c] ;  /* 0x00008b00003d7ab9 */ /* 0x000fe40000000800 */
[----:B------:R-:W-:Y:S02]  /*49b80*/  @P1 LOP3.LUT R16, R16, 0x1, RZ, 0xfc, !PT ;  /* 0x0000000110101812 */ /* 0x000fe400078efcff */
[----:B------:R-:W-:Y:S01]  /*49b90*/  ISETP.LT.AND P1, PT, R44, UR57, !P0 ;  /* 0x000000392c007c0c */ /* 0x000fe2000c721270 */
[----:B------:R-:W-:Y:S01]  /*49ba0*/  VIADD R44, R6, 0x7c ;  /* 0x0000007c062c7836 */ /* 0x000fe20000000000 */
[----:B------:R-:W-:-:S11]  /*49bb0*/  ULDC UR57, c[0x0][0x22c] ;  /* 0x00008b0000397ab9 */ /* 0x000fd60000000800 */
        /* <DEDUP_REMOVED lines=250> */
[----:B------:R-:W-:Y:S01]  /*4ab60*/  VIADD R127, R6, 0xe8 ;  /* 0x000000e8067f7836 */ /* 0x000fe20000000000 */
[----:B------:R-:W-:Y:S02]  /*4ab70*/  ULDC UR60, c[0x0][0x22c] ;  /* 0x00008b00003c7ab9 */ /* 0x000fe40000000800 */
[----:B------:R-:W-:Y:S02]  /*4ab80*/  @P2 LOP3.LUT R24, R24, 0x800, RZ, 0xfc, !PT ;  /* 0x0000080018182812 */ /* 0x000fe400078efcff */
[----:B------:R-:W-:Y:S01]  /*4ab90*/  ISETP.LT.AND P2, PT, R159, UR59, !P0 ;  /* 0x0000003b9f007c0c */ /* 0x000fe2000c741270 */
[----:B------:R-:W-:Y:S01]  /*4aba0*/  VIADD R126, R6, 0xe9 ;  /* 0x000000e9067e7836 */ /* 0x000fe20000000000 */
[----:B------:R-:W-:Y:S01]  /*4abb0*/  LOP3.LUT R24, R24, 0xfffffbff, RZ, 0xc0, !PT ;  /* 0xfffffbff18187812 */ /* 0x000fe200078ec0ff */
[----:B------:R-:W-:Y:S01]  /*4abc0*/  VIADD R125, R6, 0xea ;  /* 0x000000ea067d7836 */ /* 0x000fe20000000000 */
[----:B------:R-:W-:-:S02]  /*4abd0*/  ULDC UR59, c[0x0][0x22c] ;  /* 0x00008b00003b7ab9 */ /* 0x000fc40000000800 */
        /* <DEDUP_REMOVED lines=63> */
[----:B------:R-:W-:-:S03]  /*4afd0*/  ULDC UR48, c[0x0][0x22c] ;  /* 0x00008b0000307ab9 */ /* 0x000fc60000000800 */
        /* <DEDUP_REMOVED lines=16> */
[----:B------:R-:W3:Y:S01]  /*4b0e0*/  LDL.LU R245, [R1+0x1974] ;  /* 0x0019740001f57983 */ /* 0x000ee20000300800 */
[----:B------:R-:W-:Y:S01]  /*4b0f0*/  VIADD R93, R6, 0x105 ;  /* 0x00000105065d7836 */ /* 0x000fe20000000000 */
[----:B------:R-:W-:Y:S01]  /*4b100*/  ULDC UR45, c[0x0][0x22c] ;  /* 0x00008b00002d7ab9 */ /* 0x000fe20000000800 */
[----:B------:R-:W-:Y:S02]  /*4b110*/  @P1 LOP3.LUT R20, R20, 0x10000000, RZ, 0xfc, !PT ;  /* 0x1000000014141812 */ /* 0x000fe400078efcff */
[----:B------:R-:W-:Y:S01]  /*4b120*/  ISETP.LT.AND P1, PT, R246, UR44, !P0 ;  /* 0x0000002cf6007c0c */ /* 0x000fe2000c721270 */
[----:B------:R-:W-:Y:S01]  /*4b130*/  VIADD R91, R6, 0x106 ;  /* 0x00000106065b7836 */ /* 0x000fe20000000000 */
[----:B------:R-:W-:Y:S01]  /*4b140*/  LOP3.LUT R20, R20, 0xf7ffffff, RZ, 0xc0, !PT ;  /* 0xf7ffffff14147812 */ /* 0x000fe200078ec0ff */
[----:B------:R-:W3:Y:S01]  /*4b150*/  LDL.LU R246, [R1+0x1970] ;  /* 0x0019700001f67983 */ /* 0x000ee20000300800 */
[----:B------:R-:W-:Y:S01]  /*4b160*/  VIADD R89, R6, 0x107 ;  /* 0x0000010706597836 */ /* 0x000fe20000000000 */
[----:B------:R-:W-:Y:S01]  /*4b170*/  ULDC UR44, c[0x0][0x22c] ;  /* 0x00008b00002c7ab9 */ /* 0x000fe20000000800 */
[----:B------:R-:W-:-:S02]  /*4b180*/  @P2 LOP3.LUT R20, R20, 0x8000000, RZ, 0xfc, !PT ;  /* 0x0800000014142812 */ /* 0x000fc400078efcff */
        /* <DEDUP_REMOVED lines=38> */
[----:B------:R-:W4:Y:S01]  /*4b3f0*/  LDL.LU R25, [R1+0x1958] ;  /* 0x0019580001197983 */ /* 0x000f220000300800 */
[----:B------:R-:W-:Y:S01]  /*4b400*/  VIADD R52, R6, 0x113 ;  /* 0x0000011306347836 */ /* 0x000fe20000000000 */
[----:B------:R-:W-:Y:S01]  /*4b410*/  ULDC UR38, c[0x0][0x22c] ;  /* 0x00008b0000267ab9 */ /* 0x000fe20000000800 */
[----:B------:R-:W-:-:S02]  /*4b420*/  @P2 LOP3.LUT R20, R20, 0x200000, RZ, 0xfc, !PT ;  /* 0x0020000014142812 */ /* 0x000fc400078efcff */
[----:B------:R-:W-:Y:S01]  /*4b430*/  ISETP.LT.AND P2, PT, R92, UR37, !P0 ;  /* 0x000000255c007c0c */ /* 0x000fe2000c741270 */
[----:B------:R-:W-:Y:S01]  /*4b440*/  VIADD R53, R6, 0x114 ;  /* 0x0000011406357836 */ /* 0x000fe20000000000 */
[----:B------:R-:W-:Y:S01]  /*4b450*/  LOP3.LUT R20, R20, 0xffefffff, RZ, 0xc0, !PT ;  /* 0xffefffff14147812 */ /* 0x000fe200078ec0ff */
[----:B------:R-:W2:Y:S01]  /*4b460*/  LDL.LU R92, [R1+0x1954] ;  /* 0x00195400015c7983 */ /* 0x000ea20000300800 */
[----:B------:R-:W-:Y:S01]  /*4b470*/  VIADD R54, R6, 0x115 ;  /* 0x0000011506367836 */ /* 0x000fe20000000000 */
[----:B------:R-:W-:Y:S01]  /*4b480*/  ULDC UR37, c[0x0][0x22c] ;  /* 0x00008b0000257ab9 */ /* 0x000fe20000000800 */
[----:B------:R-:W-:-:S04]  /*4b490*/  @P1 LOP3.LUT R20, R20, 0x100000, RZ, 0xfc, !PT ;  /* 0x0010000014141812 */ /* 0x000fc800078efcff */
[----:B------:R-:W-:Y:S02]  /*4b4a0*/  LOP3.LUT R20, R20, 0xfff7ffff, RZ, 0xc0, !PT ;  /* 0xfff7ffff14147812 */ /* 0x000fe400078ec0ff */
[----:B------:R-:W-:Y:S01]  /*4b4b0*/  ISETP.LT.AND P1, PT, R94, UR36, !P0 ;  /* 0x000000245e007c0c */ /* 0x000fe2000c721270 */
[----:B------:R-:W-:Y:S01]  /*4b4c0*/  VIADD R55, R6, 0x116 ;  /* 0x0000011606377836 */ /* 0x000fe20000000000 */
[----:B------:R-:W-:Y:S01]  /*4b4d0*/  @P2 LOP3.LUT R20, R20, 0x80000, RZ, 0xfc, !PT ;  /* 0x0008000014142812 */ /* 0x000fe200078efcff */
[----:B------:R-:W3:Y:S01]  /*4b4e0*/  LDL.LU R94, [R1+0x1950] ;  /* 0x00195000015e7983 */ /* 0x000ee20000300800 */
[----:B------:R-:W-:Y:S01]  /*4b4f0*/  ISETP.LT.AND P2, PT, R21, UR35, !P0 ;  /* 0x0000002315007c0c */ /* 0x000fe2000c741270 */
[----:B------:R-:W-:Y:S01]  /*4b500*/  VIADD R56, R6, 0x117 ;  /* 0x0000011706387836 */ /* 0x000fe20000000000 */
[----:B------:R-:W-:Y:S01]  /*4b510*/  LOP3.LUT R20, R20, 0xfffbffff, RZ, 0xc0, !PT ;  /* 0xfffbffff14147812 */ /* 0x000fe200078ec0ff */
[----:B------:R-:W4:Y:S01]  /*4b520*/  LDL.LU R21, [R1+0x194c] ;  /* 0x00194c0001157983 */ /* 0x000f220000300800 */
[C---:B------:R-:W-:Y:S01]  /*4b530*/  VIADD R57, R6.reuse, 0x118 ;  /* 0x0000011806397836 */ /* 0x040fe20000000000 */
[----:B------:R-:W-:Y:S01]  /*4b540*/  ULDC UR36, c[0x0][0x22c] ;  /* 0x00008b0000247ab9 */ /* 0x000fe20000000800 */
[----:B------:R-:W-:Y:S01]  /*4b550*/  VIADD R58, R6, 0x119 ;  /* 0x00000119063a7836 */ /* 0x000fe20000000000 */
[----:B------:R-:W-:-:S02]  /*4b560*/  ULDC UR35, c[0x0][0x22c] ;  /* 0x00008b0000237ab9 */ /* 0x000fc40000000800 */
[----:B------:R-:W-:Y:S02]  /*4b570*/  @P1 LOP3.LUT R20, R20, 0x40000, RZ, 0xfc, !PT ;  /* 0x0004000014141812 */ /* 0x000fe400078efcff */
[----:B------:R-:W-:Y:S01]  /*4b580*/  ISETP.LT.AND P1, PT, R22, UR34, !P0 ;  /* 0x0000002216007c0c */ /* 0x000fe2000c721270 */
[----:B------:R-:W-:Y:S01]  /*4b590*/  VIADD R59, R6, 0x11a ;  /* 0x0000011a063b7836 */ /* 0x000fe20000000000 */
[----:B------:R-:W-:Y:S01]  /*4b5a0*/  LOP3.LUT R20, R20, 0xfffdffff, RZ, 0xc0, !PT ;  /* 0xfffdffff14147812 */ /* 0x000fe200078ec0ff */
[----:B------:R-:W2:Y:S01]  /*4b5b0*/  LDL.LU R22, [R1+0x1948] ;  /* 0x0019480001167983 */ /* 0x000ea20000300800 */
        /* <DEDUP_REMOVED lines=13> */
[----:B------:R-:W-:Y:S01]  /*4b690*/  VIADD R64, R6, 0x11f ;  /* 0x0000011f06407836 */ /* 0x000fe20000000000 */
[----:B------:R-:W-:Y:S01]  /*4b6a0*/  MOV R96, UR5 ;  /* 0x0000000500607c02 */ /* 0x000fe20008000f00 */
[----:B------:R-:W-:Y:S01]  /*4b6b0*/  ULDC UR5, c[0x0][0x22c] ;  /* 0x00008b0000057ab9 */ /* 0x000fe20000000800 */
[----:B------:R-:W-:Y:S01]  /*4b6c0*/  @P2 LOP3.LUT R20, R20, 0x8000, RZ, 0xfc, !PT ;  /* 0x0000800014142812 */ /* 0x000fe200078efcff */
[----:B------:R-:W-:Y:S01]  /*4b6d0*/  VIADD R65, R6, 0x120 ;  /* 0x0000012006417836 */ /* 0x000fe20000000000 */
[----:B------:R-:W-:Y:S02]  /*4b6e0*/  ULDC UR32, c[0x0][0x22c] ;  /* 0x00008b0000207ab9 */ /* 0x000fe40000000800 */
[----:B------:R-:W-:-:S04]  /*4b6f0*/  LOP3.LUT R20, R20, 0xffffbfff, RZ, 0xc0, !PT ;  /* 0xffffbfff14147812 */ /* 0x000fc800078ec0ff */
[----:B------:R-:W-:Y:S02]  /*4b700*/  @P1 LOP3.LUT R20, R20, 0x4000, RZ, 0xfc, !PT ;  /* 0x0000400014141812 */ /* 0x000fe400078efcff */
[----:B------:R-:W-:Y:S01]  /*4b710*/  ISETP.LT.AND P1, PT, R98, UR31, !P0 ;  /* 0x0000001f62007c0c */ /* 0x000fe2000c721270 */
[----:B------:R-:W-:Y:S01]  /*4b720*/  VIADD R66, R6, 0x121 ;  /* 0x0000012106427836 */ /* 0x000fe20000000000 */
[----:B------:R-:W-:Y:S01]  /*4b730*/  LOP3.LUT R20, R20, 0xffffdfff, RZ, 0xc0, !PT ;  /* 0xffffdfff14147812 */ /* 0x000fe200078ec0ff */
[C---:B------:R-:W-:Y:S01]  /*4b740*/  VIADD R67, R6.reuse, 0x122 ;  /* 0x0000012206437836 */ /* 0x040fe20000000000 */
[----:B------:R-:W-:Y:S01]  /*4b750*/  MOV R98, UR4 ;  /* 0x0000000400627c02 */ /* 0x000fe20008000f00 */
[----:B------:R-:W-:Y:S01]  /*4b760*/  ULDC UR4, c[0x0][0x22c] ;  /* 0x00008b0000047ab9 */ /* 0x000fe20000000800 */
[----:B------:R-:W-:Y:S01]  /*4b770*/  VIADD R68, R6, 0x123 ;  /* 0x0000012306447836 */ /* 0x000fe20000000000 */
[----:B------:R-:W-:-:S06]  /*4b780*/  ULDC UR31, c[0x0][0x22c] ;  /* 0x00008b00001f7ab9 */ /* 0x000fcc0000000800 */
[----:B------:R-:W-:Y:S02]  /*4b790*/  @P1 LOP3.LUT R20, R20, 0x2000, RZ, 0xfc, !PT ;  /* 0x0000200014141812 */ /* 0x000fe400078efcff */
[----:B------:R-:W-:Y:S01]  /*4b7a0*/  ISETP.LT.AND P1, PT, R100, UR30, !P0 ;  /* 0x0000001e64007c0c */ /* 0x000fe2000c721270 */
[----:B------:R-:W-:Y:S01]  /*4b7b0*/  VIADD R69, R6, 0x124 ;  /* 0x0000012406457836 */ /* 0x000fe20000000000 */
[----:B------:R-:W-:Y:S01]  /*4b7c0*/  LOP3.LUT R20, R20, 0xffffefff, RZ, 0xc0, !PT ;  /* 0xffffefff14147812 */ /* 0x000fe200078ec0ff */
[----:B------:R-:W-:Y:S01]  /*4b7d0*/  VIADD R70, R6, 0x125 ;  /* 0x0000012506467836 */ /* 0x000fe20000000000 */
[----:B------:R-:W-:Y:S01]  /*4b7e0*/  MOV R100, UR61 ;  /* 0x0000003d00647c02 */ /* 0x000fe20008000f00 */
[----:B------:R-:W-:Y:S01]  /*4b7f0*/  ULDC UR61, c[0x0][0x22c] ;  /* 0x00008b00003d7ab9 */ /* 0x000fe20000000800 */
[----:B------:R-:W-:Y:S01]  /*4b800*/  ISETP.LT.AND P2, PT, R125, UR4, !P0 ;  /* 0x000000047d007c0c */ /* 0x000fe2000c741270 */
[----:B------:R-:W-:Y:S01]  /*4b810*/  ULDC UR4, c[0x0][0x22c] ;  /* 0x00008b0000047ab9 */ /* 0x000fe20000000800 */
[----:B------:R-:W-:-:S05]  /*4b820*/  ULDC UR30, c[0x0][0x22c] ;  /* 0x00008b00001e7ab9 */ /* 0x000fca0000000800 */
        /* <DEDUP_REMOVED lines=9> */
[----:B------:R-:W-:Y:S01]  /*4b8c0*/  ULDC UR28, c[0x0][0x22c] ;  /* 0x00008b00001c7ab9 */ /* 0x000fe20000000800 */
[----:B------:R-:W-:Y:S01]  /*4b8d0*/  MOV R102, UR60 ;  /* 0x0000003c00667c02 */ /* 0x000fe20008000f00 */
[----:B------:R-:W-:Y:S01]  /*4b8e0*/  ULDC UR60, c[0x0][0x22c] ;  /* 0x00008b00003c7ab9 */ /* 0x000fe20000000800 */
[----:B------:R-:W-:Y:S01]  /*4b8f0*/  ISETP.LT.AND P3, PT, R126, UR61, !P0 ;  /* 0x0000003d7e007c0c */ /* 0x000fe2000c761270 */
[----:B------:R-:W-:Y:S01]  /*4b900*/  ULDC UR61, c[0x0][0x22c] ;  /* 0x00008b00003d7ab9 */ /* 0x000fe20000000800 */
[----:B------:R-:W-:Y:S01]  /*4b910*/  VIADD R73, R6, 0x128 ;  /* 0x0000012806497836 */ /* 0x000fe20000000000 */
[----:B------:R-:W3:Y:S04]  /*4b920*/  LDL.LU R151, [R1+0x1940] ;  /* 0x0019400001977983 */ /* 0x000ee80000300800 */
[----:B------:R-:W-:-:S02]  /*4b930*/  @P1 LOP3.LUT R20, R20, 0x400, RZ, 0xfc, !PT ;  /* 0x0000040014141812 */ /* 0x000fc400078efcff */
[----:B------:R-:W-:Y:S01]  /*4b940*/  ISETP.LT.AND P1, PT, R150, UR27, !P0 ;  /* 0x0000001b96007c0c */ /* 0x000fe2000c721270 */
[----:B------:R-:W-:Y:S01]  /*4b950*/  ULDC UR27, c[0x0][0x22c] ;  /* 0x00008b00001b7ab9 */ /* 0x000fe20000000800 */
[----:B------:R-:W-:Y:S01]  /*4b960*/  LOP3.LUT R20, R20, 0xfffffdff, RZ, 0xc0, !PT ;  /* 0xfffffdff14147812 */ /* 0x000fe200078ec0ff */
[----:B------:R-:W-:Y:S01]  /*4b970*/  VIADD R74, R6, 0x129 ;  /* 0x00000129064a7836 */ /* 0x000fe20000000000 */
[----:B------:R-:W3:Y:S09]  /*4b980*/  LDL.LU R150, [R1+0x193c] ;  /* 0x00193c0001967983 */ /* 0x000ef20000300800 */
        /* <DEDUP_REMOVED lines=57> */
[----:B------:R-:W-:Y:S01]  /*4bd20*/  VIADD R84, R6, 0x133 ;  /* 0x0000013306547836 */ /* 0x000fe20000000000 */
[----:B------:R-:W3:Y:S01]  /*4bd30*/  LDL.LU R140, [R1+0x1914] ;  /* 0x00191400018c7983 */ /* 0x000ee20000300800 */
[----:B----4-:R-:W-:-:S09]  /*4bd40*/  LOP3.LUT R21, R21, 0x7fffffff, RZ, 0xc0, !PT ;  /* 0x7fffffff15157812 */ /* 0x010fd200078ec0ff */
[----:B------:R-:W-:Y:S02]  /*4bd50*/  @P1 LOP3.LUT R21, R21, 0x80000000, RZ, 0xfc, !PT ;  /* 0x8000000015151812 */ /* 0x000fe400078efcff */
[----:B------:R-:W-:Y:S01]  /*4bd60*/  ISETP.LT.AND P1, PT, R139, UR16, !P0 ;  /* 0x000000108b007c0c */ /* 0x000fe2000c721270 */
[----:B------:R-:W-:Y:S01]  /*4bd70*/  ULDC UR16, c[0x0][0x22c] ;  /* 0x00008b0000107ab9 */ /* 0x000fe20000000800 */
[----:B------:R-:W-:Y:S01]  /*4bd80*/  LOP3.LUT R21, R21, 0xbfffffff, RZ, 0xc0, !PT ;  /* 0xbfffffff15157812 */ /* 0x000fe200078ec0ff */
[C---:B------:R-:W-:Y:S01]  /*4bd90*/  VIADD R85, R6.reuse, 0x134 ;  /* 0x0000013406557836 */ /* 0x040fe20000000000 */
[----:B------:R-:W-:Y:S01]  /*4bda0*/  LOP3.LUT R25, R25, 0x7fffffff, RZ, 0xc0, !PT ;  /* 0x7fffffff19197812 */ /* 0x000fe200078ec0ff */
[----:B------:R-:W-:Y:S01]  /*4bdb0*/  VIADD R86, R6, 0x135 ;  /* 0x0000013506567836 */ /* 0x000fe20000000000 */
[----:B--2---:R-:W-:Y:S01]  /*4bdc0*/  LOP3.LUT R22, R22, 0x7fffffff, RZ, 0xc0, !PT ;  /* 0x7fffffff16167812 */ /* 0x004fe200078ec0ff */
[----:B------:R-:W-:Y:S01]  /*4bdd0*/  VIADD R87, R6, 0x136 ;  /* 0x0000013606577836 */ /* 0x000fe20000000000 */
[----:B------:R-:W2:Y:S05]  /*4bde0*/  LDL.LU R139, [R1+0x1910] ;  /* 0x00191000018b7983 */ /* 0x000eaa0000300800 */
[----:B------:R-:W-:-:S02]  /*4bdf0*/  @P1 LOP3.LUT R21, R21, 0x40000000, RZ, 0xfc, !PT ;  /* 0x4000000015151812 */ /* 0x000fc400078efcff */
[----:B------:R-:W-:Y:S01]  /*4be00*/  ISETP.LT.AND P1, PT, R138, UR15, !P0 ;  /* 0x0000000f8a007c0c */ /* 0x000fe2000c721270 */
[----:B------:R-:W-:Y:S01]  /*4be10*/  ULDC UR15, c[0x0][0x22c] ;  /* 0x00008b00000f7ab9 */ /* 0x000fe20000000800 */
[----:B------:R-:W-:Y:S01]  /*4be20*/  LOP3.LUT R21, R21, 0xdfffffff, RZ, 0xc0, !PT ;  /* 0xdfffffff15157812 */ /* 0x000fe200078ec0ff */
[C---:B------:R-:W-:Y:S02]  /*4be30*/  VIADD R88, R6.reuse, 0x137 ;  /* 0x0000013706587836 */ /* 0x040fe40000000000 */
[C---:B------:R-:W-:Y:S02]  /*4be40*/  VIADD R90, R6.reuse, 0x138 ;  /* 0x00000138065a7836 */ /* 0x040fe40000000000 */
[C---:B------:R-:W-:Y:S02]  /*4be50*/  VIADD R152, R6.reuse, 0x139 ;  /* 0x0000013906987836 */ /* 0x040fe40000000000 */
[C---:B------:R-:W-:Y:S02]  /*4be60*/  VIADD R153, R6.reuse, 0x13a ;  /* 0x0000013a06997836 */ /* 0x040fe40000000000 */
[----:B------:R-:W-:-:S02]  /*4be70*/  VIADD R154, R6, 0x13b ;  /* 0x0000013b069a7836 */ /* 0x000fc40000000000 */
[C---:B------:R-:W-:Y:S01]  /*4be80*/  VIADD R155, R6.reuse, 0x13c ;  /* 0x0000013c069b7836 */ /* 0x040fe20000000000 */
[----:B------:R-:W-:Y:S01]  /*4be90*/  @P1 LOP3.LUT R21, R21, 0x20000000, RZ, 0xfc, !PT ;  /* 0x2000000015151812 */ /* 0x000fe200078efcff */
[C---:B------:R-:W-:Y:S01]  /*4bea0*/  VIADD R156, R6.reuse, 0x13d ;  /* 0x0000013d069c7836 */ /* 0x040fe20000000000 */
[----:B------:R-:W-:Y:S01]  /*4beb0*/  ISETP.LT.AND P1, PT, R137, UR14, !P0 ;  /* 0x0000000e89007c0c */ /* 0x000fe2000c721270 */
[----:B------:R-:W-:Y:S01]  /*4bec0*/  ULDC UR14, c[0x0][0x22c] ;  /* 0x00008b00000e7ab9 */ /* 0x000fe20000000800 */
[----:B------:R-:W-:Y:S01]  /*4bed0*/  LOP3.LUT R21, R21, 0xefffffff, RZ, 0xc0, !PT ;  /* 0xefffffff15157812 */ /* 0x000fe200078ec0ff */
[C---:B------:R-:W-:Y:S01]  /*4bee0*/  VIADD R157, R6.reuse, 0x13e ;  /* 0x0000013e069d7836 */ /* 0x040fe20000000000 */
[----:B---3--:R-:W-:Y:S01]  /*4bef0*/  LOP3.LUT R17, R17, 0x7fffffff, RZ, 0xc0, !PT ;  /* 0x7fffffff11117812 */ /* 0x008fe200078ec0ff */
[C---:B------:R-:W-:Y:S01]  /*4bf00*/  VIADD R158, R6.reuse, 0x13f ;  /* 0x0000013f069e7836 */ /* 0x040fe20000000000 */
[----:B------:R-:W3:Y:S01]  /*4bf10*/  LDL.LU R138, [R1+0x190c] ;  /* 0x00190c00018a7983 */ /* 0x000ee20000300800 */
[----:B------:R-:W-:-:S02]  /*4bf20*/  VIADD R159, R6, 0x140 ;  /* 0x00000140069f7836 */ /* 0x000fc40000000000 */
[----:B------:R-:W-:Y:S01]  /*4bf30*/  VIADD R160, R6, 0x141 ;  /* 0x0000014106a07836 */ /* 0x000fe20000000000 */
[----:B------:R-:W4:Y:S03]  /*4bf40*/  LDL.LU R137, [R1+0x1908] ;  /* 0x0019080001897983 */ /* 0x000f260000300800 */
[----:B------:R-:W-:Y:S02]  /*4bf50*/  @P1 LOP3.LUT R21, R21, 0x10000000, RZ, 0xfc, !PT ;  /* 0x1000000015151812 */ /* 0x000fe400078efcff */
        /* <DEDUP_REMOVED lines=10> */
[----:B------:R-:W2:Y:S09]  /*4c000*/  LDL.LU R135, [R1+0x1900] ;  /* 0x0019000001877983 */ /* 0x000eb20000300800 */
        /* <DEDUP_REMOVED lines=11> */
[----:B------:R-:W4:Y:S09]  /*4c0c0*/  LDL.LU R133, [R1+0x18f8] ;  /* 0x0018f80001857983 */ /* 0x000f320000300800 */
        /* <DEDUP_REMOVED lines=28> */
[----:B------:R-:W3:Y:S10]  /*4c290*/  LDL.LU R128, [R1+0x18e4] ;  /* 0x0018e40001807983 */ /* 0x000ef40000300800 */
[----:B------:R-:W-:-:S02]  /*4c2a0*/  @P1 LOP3.LUT R21, R21, 0x80000, RZ, 0xfc, !PT ;  /* 0x0008000015151812 */ /* 0x000fc400078efcff */
[----:B------:R-:W-:Y:S01]  /*4c2b0*/  ISETP.LT.AND P1, PT, R127, UR60, !P0 ;  /* 0x0000003c7f007c0c */ /* 0x000fe2000c721270 */
[----:B------:R-:W-:Y:S01]  /*4c2c0*/  ULDC UR60, c[0x0][0x22c] ;  /* 0x00008b00003c7ab9 */ /* 0x000fe20000000800 */
[----:B------:R-:W-:Y:S01]  /*4c2d0*/  LOP3.LUT R21, R21, 0xfffbffff, RZ, 0xc0, !PT ;  /* 0xfffbffff15157812 */ /* 0x000fe200078ec0ff */
[----:B------:R-:W3:Y:S04]  /*4c2e0*/  LDL.LU R127, [R1+0x18e0] ;  /* 0x0018e000017f7983 */ /* 0x000ee80000300800 */
[----:B------:R-:W3:Y:S04]  /*4c2f0*/  LDL.LU R126, [R1+0x18dc] ;  /* 0x0018dc00017e7983 */ /* 0x000ee80000300800 */
[----:B------:R-:W3:Y:S02]  /*4c300*/  LDL.LU R125, [R1+0x18d8] ;  /* 0x0018d800017d7983 */ /* 0x000ee40000300800 */
[----:B------:R-:W-:-:S04]  /*4c310*/  @P1 LOP3.LUT R21, R21, 0x40000, RZ, 0xfc, !PT ;  /* 0x0004000015151812 */ /* 0x000fc800078efcff */
[----:B------:R-:W-:-:S04]  /*4c320*/  LOP3.LUT R21, R21, 0xfffdffff, RZ, 0xc0, !PT ;  /* 0xfffdffff15157812 */ /* 0x000fc800078ec0ff */
[----:B------:R-:W-:Y:S02]  /*4c330*/  @P3 LOP3.LUT R21, R21, 0x20000, RZ, 0xfc, !PT ;  /* 0x0002000015153812 */ /* 0x000fe400078efcff */
[----:B------:R-:W-:Y:S01]  /*4c340*/  ISETP.LT.AND P1, PT, R124, UR5, !P0 ;  /* 0x000000057c007c0c */ /* 0x000fe2000c721270 */
[----:B------:R-:W-:Y:S01]  /*4c350*/  ULDC UR5, c[0x0][0x22c] ;  /* 0x00008b0000057ab9 */ /* 0x000fe20000000800 */
[----:B------:R-:W-:Y:S01]  /*4c360*/  LOP3.LUT R21, R21, 0xfffeffff, RZ, 0xc0, !PT ;  /* 0xfffeffff15157812 */ /* 0x000fe200078ec0ff */
[----:B------:R-:W3:Y:S03]  /*4c370*/  LDL.LU R124, [R1+0x18d4] ;  /* 0x0018d400017c7983 */ /* 0x000ee60000300800 */
[----:B------:R-:W-:-:S04]  /*4c380*/  @P2 LOP3.LUT R21, R21, 0x10000, RZ, 0xfc, !PT ;  /* 0x0001000015152812 */ /* 0x000fc800078efcff */
[----:B------:R-:W-:-:S04]  /*4c390*/  LOP3.LUT R21, R21, 0xffff7fff, RZ, 0xc0, !PT ;  /* 0xffff7fff15157812 */ /* 0x000fc800078ec0ff */
[----:B------:R-:W-:Y:S02]  /*4c3a0*/  @P1 LOP3.LUT R21, R21, 0x8000, RZ, 0xfc, !PT ;  /* 0x0000800015151812 */ /* 0x000fe400078efcff */
[----:B------:R-:W-:Y:S01]  /*4c3b0*/  ISETP.LT.AND P1, PT, R123, UR60, !P0 ;  /* 0x0000003c7b007c0c */ /* 0x000fe2000c721270 */
[----:B------:R-:W-:Y:S01]  /*4c3c0*/  ULDC UR60, c[0x0][0x22c] ;  /* 0x00008b00003c7ab9 */ /* 0x000fe20000000800 */
[----:B------:R-:W-:Y:S01]  /*4c3d0*/  ISETP.LT.AND P3, PT, R122, UR61, !P0 ;  /* 0x0000003d7a007c0c */ /* 0x000fe2000c761270 */
[----:B------:R-:W-:Y:S01]  /*4c3e0*/  ULDC UR61, c[0x0][0x22c] ;  /* 0x00008b00003d7ab9 */ /* 0x000fe20000000800 */
[----:B------:R-:W-:Y:S01]  /*4c3f0*/  LOP3.LUT R21, R21, 0xffffbfff, RZ, 0xc0, !PT ;  /* 0xffffbfff15157812 */ /* 0x000fe200078ec0ff */
[----:B------:R-:W3:Y:S01]  /*4c400*/  LDL.LU R123, [R1+0x18d0] ;  /* 0x0018d000017b7983 */ /* 0x000ee20000300800 */
[----:B------:R-:W-:Y:S01]  /*4c410*/  ISETP.LT.AND P2, PT, R121, UR4, !P0 ;  /* 0x0000000479007c0c */ /* 0x000fe2000c741270 */
[----:B------:R-:W-:Y:S01]  /*4c420*/  ULDC UR4, c[0x0][0x22c] ;  /* 0x00008b0000047ab9 */ /* 0x000fe20000000800 */
[----:B------:R-:W-:Y:S01]  /*4c430*/  VIADD R169, R6, 0x14a ;  /* 0x0000014a06a97836 */ /* 0x000fe20000000000 */
[----:B------:R-:W3:Y:S04]  /*4c440*/  LDL.LU R122, [R1+0x18cc] ;  /* 0x0018cc00017a7983 */ /* 0x000ee80000300800 */
[----:B------:R-:W-:Y:S01]  /*4c450*/  @P1 LOP3.LUT R21, R21, 0x4000, RZ, 0xfc, !PT ;  /* 0x0000400015151812 */ /* 0x000fe200078efcff */
[----:B------:R-:W3:Y:S03]  /*4c460*/  LDL.LU R121, [R1+0x18c8] ;  /* 0x0018c80001797983 */ /* 0x000ee60000300800 */
        /* <DEDUP_REMOVED lines=16> */
[----:B------:R-:W-:Y:S02]  /*4c570*/  ULDC UR4, c[0x0][0x22c] ;  /* 0x00008b0000047ab9 */ /* 0x000fe40000000800 */
        /* <DEDUP_REMOVED lines=35> */
[----:B------:R-:W-:Y:S01]  /*4c7b0*/  LOP3.LUT R21, R21, 0xfffffffb, RZ, 0xc0, !PT ;  /* 0xfffffffb15157812 */ /* 0x000fe200078ec0ff */
[----:B------:R-:W2:Y:S01]  /*4c7c0*/  LDL.LU R111, [R1+0x18a0] ;  /* 0x0018a000016f7983 */ /* 0x000ea20000300800 */
[----:B------:R-:W-:Y:S01]  /*4c7d0*/  ISETP.LT.AND P3, PT, R110, UR61, !P0 ;  /* 0x0000003d6e007c0c */ /* 0x000fe2000c761270 */
[----:B------:R-:W-:Y:S01]  /*4c7e0*/  ULDC UR61, c[0x0][0x22c] ;  /* 0x00008b00003d7ab9 */ /* 0x000fe20000000800 */
[----:B------:R-:W-:Y:S01]  /*4c7f0*/  ISETP.LT.AND P2, PT, R109, UR4, !P0 ;  /* 0x000000046d007c0c */ /* 0x000fe2000c741270 */
[----:B------:R-:W-:Y:S01]  /*4c800*/  ULDC UR4, c[0x0][0x22c] ;  /* 0x00008b0000047ab9 */ /* 0x000fe20000000800 */
[----:B------:R-:W3:Y:S04]  /*4c810*/  LDL.LU R110, [R1+0x189c] ;  /* 0x00189c00016e7983 */ /* 0x000ee80000300800 */
[----:B------:R-:W4:Y:S01]  /*4c820*/  LDL.LU R109, [R1+0x1898] ;  /* 0x00189800016d7983 */ /* 0x000f220000300800 */
        /* <DEDUP_REMOVED lines=8> */
[----:B------:R-:W-:Y:S01]  /*4c8b0*/  @P3 LOP3.LUT R21, R21, 0x2, RZ, 0xfc, !PT ;  /* 0x0000000215153812 */ /* 0x000fe200078efcff */
[----:B------:R-:W2:Y:S01]  /*4c8c0*/  LDL.LU R107, [R1+0x1890] ;  /* 0x00189000016b7983 */ /* 0x000ea20000300800 */
[----:B------:R-:W-:Y:S01]  /*4c8d0*/  ISETP.LT.AND P3, PT, R106, UR61, !P0 ;  /* 0x0000003d6a007c0c */ /* 0x000fe2000c761270 */
[----:B------:R-:W-:Y:S01]  /*4c8e0*/  ULDC UR61, c[0x0][0x22c] ;  /* 0x00008b00003d7ab9 */ /* 0x000fe20000000800 */
[----:B------:R-:W-:Y:S01]  /*4c8f0*/  LOP3.LUT R22, R22, 0xbfffffff, RZ, 0xc0, !PT ;  /* 0xbfffffff16167812 */ /* 0x000fe200078ec0ff */
[----:B------:R-:W3:Y:S01]  /*4c900*/  LDL.LU R106, [R1+0x188c] ;  /* 0x00188c00016a7983 */ /* 0x000ee20000300800 */
[----:B------:R-:W-:-:S05]  /*4c910*/  LOP3.LUT R21, R21, 0xfffffffe, RZ, 0xc0, !PT ;  /* 0xfffffffe15157812 */ /* 0x000fca00078ec0ff */
[----:B------:R-:W-:Y:S02]  /*4c920*/  @P1 LOP3.LUT R22, R22, 0x40000000, RZ, 0xfc, !PT ;  /* 0x4000000016161812 */ /* 0x000fe400078efcff */
[----:B------:R-:W-:Y:S02]  /*4c930*/  @P2 LOP3.LUT R21, R21, 0x1, RZ, 0xfc, !PT ;  /* 0x0000000115152812 */ /* 0x000fe400078efcff */
[----:B------:R-:W-:Y:S01]  /*4c940*/  ISETP.LT.AND P2, PT, R105, UR4, !P0 ;  /* 0x0000000469007c0c */ /* 0x000fe2000c741270 */
[----:B------:R-:W-:Y:S01]  /*4c950*/  ULDC UR4, c[0x0][0x22c] ;  /* 0x00008b0000047ab9 */ /* 0x000fe20000000800 */
[----:B------:R-:W-:Y:S01]  /*4c960*/  LOP3.LUT R22, R22, 0xdfffffff, RZ, 0xc0, !PT ;  /* 0xdfffffff16167812 */ /* 0x000fe200078ec0ff */
[----:B------:R-:W-:Y:S01]  /*4c970*/  VIADD R171, R6, 0x14c ;  /* 0x0000014c06ab7836 */ /* 0x000fe20000000000 */
[----:B------:R-:W-:Y:S01]  /*4c980*/  ISETP.LT.AND P1, PT, R104, UR5, !P0 ;  /* 0x0000000568007c0c */ /* 0x000fe2000c721270 */
[----:B------:R-:W-:Y:S01]  /*4c990*/  ULDC UR5, c[0x0][0x22c] ;  /* 0x00008b0000057ab9 */ /* 0x000fe20000000800 */
[----:B------:R-:W-:Y:S01]  /*4c9a0*/  @P3 LOP3.LUT R22, R22, 0x20000000, RZ, 0xfc, !PT ;  /* 0x2000000016163812 */ /* 0x000fe200078efcff */
[----:B------:R-:W4:Y:S03]  /*4c9b0*/  LDL.LU R105, [R1+0x1888] ;  /* 0x0018880001697983 */ /* 0x000f260000300800 */
[----:B------:R-:W-:Y:S01]  /*4c9c0*/  LOP3.LUT R22, R22, 0xefffffff, RZ, 0xc0, !PT ;  /* 0xefffffff16167812 */ /* 0x000fe200078ec0ff */
[----:B------:R-:W3:Y:S03]  /*4c9d0*/  LDL.LU R104, [R1+0x1884] ;  /* 0x0018840001687983 */ /* 0x000ee60000300800 */
[----:B------:R-:W-:-:S02]  /*4c9e0*/  @P2 LOP3.LUT R22, R22, 0x10000000, RZ, 0xfc, !PT ;  /* 0x1000000016162812 */ /* 0x000fc400078efcff */
[----:B------:R-:W-:Y:S02]  /*4c9f0*/  ISETP.LT.AND P2, PT, R103, UR60, !P0 ;  /* 0x0000003c67007c0c */ /* 0x000fe4000c741270 */
[----:B------:R-:W-:Y:S01]  /*4ca00*/  LOP3.LUT R22, R22, 0xf7ffffff, RZ, 0xc0, !PT ;  /* 0xf7ffffff16167812 */ /* 0x000fe200078ec0ff */
[----:B------:R-:W2:Y:S03]  /*4ca10*/  LDL.LU R103, [R1+0x1880] ;  /* 0x0018800001677983 */ /* 0x000ea60000300800 */
[----:B------:R-:W-:Y:S02]  /*4ca20*/  @P1 LOP3.LUT R22, R22, 0x8000000, RZ, 0xfc, !PT ;  /* 0x0800000016161812 */ /* 0x000fe400078efcff */
[----:B------:R-:W-:Y:S02]  /*4ca30*/  ISETP.LT.AND P1, PT, R101, UR61, !P0 ;  /* 0x0000003d65007c0c */ /* 0x000fe4000c721270 */
[----:B------:R-:W-:-:S04]  /*4ca40*/  LOP3.LUT R22, R22, 0xfbffffff, RZ, 0xc0, !PT ;  /* 0xfbffffff16167812 */ /* 0x000fc800078ec0ff */
[----:B------:R-:W-:-:S04]  /*4ca50*/  @P2 LOP3.LUT R22, R22, 0x4000000, RZ, 0xfc, !PT ;  /* 0x0400000016162812 */ /* 0x000fc800078efcff */
[----:B------:R-:W-:Y:S02]  /*4ca60*/  LOP3.LUT R22, R22, 0xfdffffff, RZ, 0xc0, !PT ;  /* 0xfdffffff16167812 */ /* 0x000fe400078ec0ff */
[----:B------:R-:W-:Y:S02]  /*4ca70*/  ISETP.LT.AND P2, PT, R99, UR4, !P0 ;  /* 0x0000000463007c0c */ /* 0x000fe4000c741270 */
[----:B------:R-:W-:Y:S02]  /*4ca80*/  @P1 LOP3.LUT R22, R22, 0x2000000, RZ, 0xfc, !PT ;  /* 0x0200000016161812 */ /* 0x000fe400078efcff */
[----:B------:R-:W-:Y:S02]  /*4ca90*/  ISETP.LT.AND P1, PT, R97, UR5, !P0 ;  /* 0x0000000561007c0c */ /* 0x000fe4000c721270 */
[----:B------:R-:W-:Y:S02]  /*4caa0*/  R2UR UR5, R96 ;  /* 0x00000000600572ca */ /* 0x000fe400000e0000 */
[----:B------:R-:W-:-:S02]  /*4cab0*/  LOP3.LUT R22, R22, 0xfeffffff, RZ, 0xc0, !PT ;  /* 0xfeffffff16167812 */ /* 0x000fc400078ec0ff */
[----:B------:R-:W-:-:S03]  /*4cac0*/  R2UR UR4, R98 ;  /* 0x00000000620472ca */ /* 0x000fc600000e0000 */
[----:B------:R-:W-:Y:S02]  /*4cad0*/  @P2 LOP3.LUT R22, R22, 0x1000000, RZ, 0xfc, !PT ;  /* 0x0100000016162812 */ /* 0x000fe400078efcff */
[----:B------:R-:W-:Y:S02]  /*4cae0*/  R2UR UR61, R100 ;  /* 0x00000000643d72ca */ /* 0x000fe400000e0000 */
[----:B------:R-:W-:Y:S02]  /*4caf0*/  LOP3.LUT R22, R22, 0xff7fffff, RZ, 0xc0, !PT ;  /* 0xff7fffff16167812 */ /* 0x000fe400078ec0ff */
[----:B------:R-:W-:Y:S02]  /*4cb00*/  ISETP.LT.AND P2, PT, R95, UR5, !P0 ;  /* 0x000000055f007c0c */ /* 0x000fe4000c741270 */
[----:B------:R-:W-:Y:S02]  /*4cb10*/  @P1 LOP3.LUT R22, R22, 0x800000, RZ, 0xfc, !PT ;  /* 0x0080000016161812 */ /* 0x000fe400078efcff */
[----:B------:R-:W-:-:S02]  /*4cb20*/  ISETP.LT.AND P1, PT, R93, UR4, !P0 ;  /* 0x000000045d007c0c */ /* 0x000fc4000c721270 */
[----:B------:R-:W-:Y:S02]  /*4cb30*/  LOP3.LUT R22, R22, 0xffbfffff, RZ, 0xc0, !PT ;  /* 0xffbfffff16167812 */ /* 0x000fe400078ec0ff */
[----:B------:R-:W-:Y:S02]  /*4cb40*/  R2UR UR60, R102 ;  /* 0x00000000663c72ca */ /* 0x000fe400000e0000 */
[----:B------:R-:W3:Y:S03]  /*4cb50*/  LDL.LU R102, [R1+0x187c] ;  /* 0x00187c0001667983 */ /* 0x000ee60000300800 */
[----:B------:R-:W-:Y:S01]  /*4cb60*/  @P2 LOP3.LUT R22, R22, 0x400000, RZ, 0xfc, !PT ;  /* 0x0040000016162812 */ /* 0x000fe200078efcff */
[----:B------:R-:W4:Y:S01]  /*4cb70*/  LDL.LU R101, [R1+0x1878] ;  /* 0x0018780001657983 */ /* 0x000f220000300800 */
[----:B------:R-:W-:Y:S01]  /*4cb80*/  ISETP.LT.AND P2, PT, R91, UR61, !P0 ;  /* 0x0000003d5b007c0c */ /* 0x000fe2000c741270 */
[----:B------:R-:W-:Y:S01]  /*4cb90*/  VIADD R252, R6, 0x14d ;  /* 0x0000014d06fc7836 */ /* 0x000fe20000000000 */
[----:B------:R-:W-:Y:S01]  /*4cba0*/  LOP3.LUT R22, R22, 0xffdfffff, RZ, 0xc0, !PT ;  /* 0xffdfffff16167812 */ /* 0x000fe200078ec0ff */
[----:B------:R-:W3:Y:S01]  /*4cbb0*/  LDL.LU R100, [R1+0x1874] ;  /* 0x0018740001647983 */ /* 0x000ee20000300800 */
[----:B------:R-:W-:Y:S01]  /*4cbc0*/  R2UR UR5, R94 ;  /* 0x000000005e0572ca */ /* 0x000fe200000e0000 */
[----:B------:R-:W-:Y:S01]  /*4cbd0*/  ULDC UR61, c[0x0][0x22c] ;  /* 0x00008b00003d7ab9 */ /* 0x000fe20000000800 */
[----:B------:R-:W-:Y:S01]  /*4cbe0*/  @P1 LOP3.LUT R22, R22, 0x200000, RZ, 0xfc, !PT ;  /* 0x0020000016161812 */ /* 0x000fe200078efcff */
[----:B------:R-:W2:Y:S01]  /*4cbf0*/  LDL.LU R99, [R1+0x1870] ;  /* 0x0018700001637983 */ /* 0x000ea20000300800 */
[----:B------:R-:W-:Y:S01]  /*4cc00*/  ISETP.LT.AND P1, PT, R89, UR60, !P0 ;  /* 0x0000003c59007c0c */ /* 0x000fe2000c721270 */
[----:B------:R-:W-:Y:S01]  /*4cc10*/  ULDC UR60, c[0x0][0x22c] ;  /* 0x00008b00003c7ab9 */ /* 0x000fe20000000800 */
[----:B------:R-:W-:Y:S01]  /*4cc20*/  LOP3.LUT R22, R22, 0xffefffff, RZ, 0xc0, !PT ;  /* 0xffefffff16167812 */ /* 0x000fe200078ec0ff */
[----:B------:R-:W3:Y:S03]  /*4cc30*/  LDL.LU R98, [R1+0x186c] ;  /* 0x00186c0001627983 */ /* 0x000ee60000300800 */
[----:B------:R-:W-:Y:S01]  /*4cc40*/  @P2 LOP3.LUT R22, R22, 0x100000, RZ, 0xfc, !PT ;  /* 0x0010000016162812 */ /* 0x000fe200078efcff */
[----:B------:R-:W4:Y:S01]  /*4cc50*/  LDL.LU R97, [R1+0x1868] ;  /* 0x0018680001617983 */ /* 0x000f220000300800 */
[----:B------:R-:W-:Y:S01]  /*4cc60*/  ISETP.LT.AND P2, PT, R2, UR59, !P0 ;  /* 0x0000003b02007c0c */ /* 0x000fe2000c741270 */
[----:B------:R-:W-:Y:S01]  /*4cc70*/  ULDC UR59, c[0x0][0x22c] ;  /* 0x00008b00003b7ab9 */ /* 0x000fe20000000800 */
[----:B------:R-:W-:Y:S01]  /*4cc80*/  LOP3.LUT R22, R22, 0xfff7ffff, RZ, 0xc0, !PT ;  /* 0xfff7ffff16167812 */ /* 0x000fe200078ec0ff */
[----:B------:R-:W3:Y:S03]  /*4cc90*/  LDL.LU R96, [R1+0x1864] ;  /* 0x0018640001607983 */ /* 0x000ee60000300800 */
[----:B------:R-:W-:Y:S01]  /*4cca0*/  @P1 LOP3.LUT R22, R22, 0x80000, RZ, 0xfc, !PT ;  /* 0x0008000016161812 */ /* 0x000fe200078efcff */
[----:B------:R-:W2:Y:S01]  /*4ccb0*/  LDL.LU R95, [R1+0x1860] ;  /* 0x00186000015f7983 */ /* 0x000ea20000300800 */
[----:B------:R-:W-:-:S02]  /*4ccc0*/  ISETP.LT.AND P1, PT, R26, UR58, !P0 ;  /* 0x0000003a1a007c0c */ /* 0x000fc4000c721270 */
[----:B------:R-:W-:Y:S01]  /*4ccd0*/  LOP3.LUT R22, R22, 0xfffbffff, RZ, 0xc0, !PT ;  /* 0xfffbffff16167812 */ /* 0x000fe200078ec0ff */
[----:B------:R-:W3:Y:S01]  /*4cce0*/  LDL.LU R94, [R1+0x185c] ;  /* 0x00185c00015e7983 */ /* 0x000ee20000300800 */
[----:B------:R-:W-:Y:S01]  /*4ccf0*/  R2UR UR4, R92 ;  /* 0x000000005c0472ca */ /* 0x000fe200000e0000 */
[----:B------:R-:W-:Y:S01]  /*4cd00*/  VIADD R26, R6, 0x14f ;  /* 0x0000014f061a7836 */ /* 0x000fe20000000000 */
[----:B------:R-:W-:Y:S01]  /*4cd10*/  @P2 LOP3.LUT R22, R22, 0x40000, RZ, 0xfc, !PT ;  /* 0x0004000016162812 */ /* 0x000fe200078efcff */
[----:B------:R-:W4:Y:S01]  /*4cd20*/  LDL.LU R93, [R1+0x1858] ;  /* 0x00185800015d7983 */ /* 0x000f220000300800 */
[----:B------:R-:W-:Y:S01]  /*4cd30*/  ISETP.LT.AND P2, PT, R27, UR57, !P0 ;  /* 0x000000391b007c0c */ /* 0x000fe2000c741270 */
[----:B------:R-:W-:Y:S01]  /*4cd40*/  ULDC UR58, c[0x0][0x22c] ;  /* 0x00008b00003a7ab9 */ /* 0x000fe20000000800 */
[----:B------:R-:W-:Y:S01]  /*4cd50*/  LOP3.LUT R22, R22, 0xfffdffff, RZ, 0xc0, !PT ;  /* 0xfffdffff16167812 */ /* 0x000fe200078ec0ff */
[----:B------:R-:W3:Y:S01]  /*4cd60*/  LDL.LU R92, [R1+0x1854] ;  /* 0x00185400015c7983 */ /* 0x000ee20000300800 */
[----:B------:R-:W-:Y:S01]  /*4cd70*/  VIADD R27, R6, 0x14e ;  /* 0x0000014e061b7836 */ /* 0x000fe20000000000 */
[----:B------:R-:W-:Y:S01]  /*4cd80*/  LOP3.LUT R3, R3, 0x7fffffff, RZ, 0xc0, !PT ;  /* 0x7fffffff03037812 */ /* 0x000fe200078ec0ff */
[----:B------:R-:W-:Y:S01]  /*4cd90*/  ULDC UR57, c[0x0][0x22c] ;  /* 0x00008b0000397ab9 */ /* 0x000fe20000000800 */
[----:B------:R-:W-:Y:S01]  /*4cda0*/  @P1 LOP3.LUT R22, R22, 0x20000, RZ, 0xfc, !PT ;  /* 0x0002000016161812 */ /* 0x000fe200078efcff */
[----:B------:R-:W2:Y:S01]  /*4cdb0*/  LDL.LU R91, [R1+0x1850] ;  /* 0x00185000015b7983 */ /* 0x000ea20000300800 */
[----:B------:R-:W-:Y:S01]  /*4cdc0*/  ISETP.LT.AND P1, PT, R44, UR56, !P0 ;  /* 0x000000382c007c0c */ /* 0x000fe2000c721270 */
[----:B------:R-:W-:Y:S01]  /*4cdd0*/  ULDC UR56, c[0x0][0x22c] ;  /* 0x00008b0000387ab9 */ /* 0x000fe20000000800 */
[----:B------:R-:W-:Y:S01]  /*4cde0*/  LOP3.LUT R22, R22, 0xfffeffff, RZ, 0xc0, !PT ;  /* 0xfffeffff16167812 */ /* 0x000fe200078ec0ff */
[----:B------:R-:W4:Y:S03]  /*4cdf0*/  LDL.LU R89, [R1+0x184c] ;  /* 0x00184c0001597983 */ /* 0x000f260000300800 */
[----:B------:R-:W-:-:S02]  /*4ce00*/  @P2 LOP3.LUT R22, R22, 0x10000, RZ, 0xfc, !PT ;  /* 0x0001000016162812 */ /* 0x000fc400078efcff */
[----:B------:R-:W-:Y:S01]  /*4ce10*/  ISETP.LT.AND P2, PT, R45, UR55, !P0 ;  /* 0x000000372d007c0c */ /* 0x000fe2000c741270 */
[----:B------:R-:W-:Y:S01]  /*4ce20*/  ULDC UR55, c[0x0][0x22c] ;  /* 0x00008b0000377ab9 */ /* 0x000fe20000000800 */
[----:B------:R-:W-:-:S04]  /*4ce30*/  LOP3.LUT R22, R22, 0xffff7fff, RZ, 0xc0, !PT ;  /* 0xffff7fff16167812 */ /* 0x000fc800078ec0ff */
[----:B------:R-:W-:Y:S02]  /*4ce40*/  @P1 LOP3.LUT R22, R22, 0x8000, RZ, 0xfc, !PT ;  /* 0x0000800016161812 */ /* 0x000fe400078efcff */
        /* <DEDUP_REMOVED lines=61> */
[----:B------:R-:W-:-:S04]  /*4d220*/  ULDC UR39, c[0x0][0x22c] ;  /* 0x00008b0000277ab9 */ /* 0x000fc80000000800 */
        /* <DEDUP_REMOVED lines=136> */
[----:B------:R-:W-:Y:S02]  /*4dab0*/  ISETP.LT.AND P3, PT, R158, UR7, !P0 ;  /* 0x000000079e007c0c */ /* 0x000fe4000c761270 */
        /* <DEDUP_REMOVED lines=48> */
[----:B------:R-:W-:Y:S01]  /*4ddc0*/  LOP3.LUT R17, R17, 0xffffefff, RZ, 0xc0, !PT ;  /* 0xffffefff11117812 */ /* 0x000fe200078ec0ff */
[----:B------:R-:W-:-:S03]  /*4ddd0*/  VIADD R27, R6, 0x150 ;  /* 0x00000150061b7836 */ /* 0x000fc60000000000 */
        /* <DEDUP_REMOVED lines=37> */
[----:B------:R-:W-:Y:S01]  /*4e030*/  ISETP.LT.AND P2, PT, R26, UR33, !P0 ;  /* 0x000000211a007c0c */ /* 0x000fe2000c741270 */
[C---:B------:R-:W-:Y:S01]  /*4e040*/  VIADD R26, R6.reuse, 0x15b ;  /* 0x0000015b061a7836 */ /* 0x040fe20000000000 */
[----:B------:R-:W-:Y:S01]  /*4e050*/  LOP3.LUT R17, R17, 0xfffffffb, RZ, 0xc0, !PT ;  /* 0xfffffffb11117812 */ /* 0x000fe200078ec0ff */
[----:B------:R-:W-:-:S03]  /*4e060*/  VIADD R27, R6, 0x15a ;  /* 0x0000015a061b7836 */ /* 0x000fc60000000000 */
[----:B------:R-:W-:Y:S02]  /*4e070*/  @P1 LOP3.LUT R17, R17, 0x4, RZ, 0xfc, !PT ;  /* 0x0000000411111812 */ /* 0x000fe400078efcff */
[----:B------:R-:W-:Y:S02]  /*4e080*/  ISETP.LT.AND P1, PT, R26, UR35, !P0 ;  /* 0x000000231a007c0c */ /* 0x000fe4000c721270 */
[----:B------:R-:W-:Y:S01]  /*4e090*/  ISETP.LT.AND P3, PT, R27, UR34, !P0 ;  /* 0x000000221b007c0c */ /* 0x000fe2000c761270 */
[----:B------:R-:W-:Y:S01]  /*4e0a0*/  VIADD R27, R6, 0x15c ;  /* 0x0000015c061b7836 */ /* 0x000fe20000000000 */
[----:B------:R-:W-:-:S04]  /*4e0b0*/  LOP3.LUT R17, R17, 0xfffffffd, RZ, 0xc0, !PT ;  /* 0xfffffffd11117812 */ /* 0x000fc800078ec0ff */
[----:B------:R-:W-:Y:S02]  /*4e0c0*/  @P2 LOP3.LUT R17, R17, 0x2, RZ, 0xfc, !PT ;  /* 0x0000000211112812 */ /* 0x000fe400078efcff */
[----:B------:R-:W-:Y:S01]  /*4e0d0*/  ISETP.LT.AND P2, PT, R27, UR36, !P0 ;  /* 0x000000241b007c0c */ /* 0x000fe2000c741270 */
[----:B------:R-:W-:Y:S01]  /*4e0e0*/  VIADD R26, R6, 0x15d ;  /* 0x0000015d061a7836 */ /* 0x000fe20000000000 */
[----:B------:R-:W-:Y:S02]  /*4e0f0*/  LOP3.LUT R17, R17, 0xfffffffe, RZ, 0xc0, !PT ;  /* 0xfffffffe11117812 */ /* 0x000fe400078ec0ff */
[----:B------:R-:W-:Y:S02]  /*4e100*/  @P1 LOP3.LUT R3, R3, 0x80000000, RZ, 0xfc, !PT ;  /* 0x8000000003031812 */ /* 0x000fe400078efcff */
[----:B------:R-:W-:Y:S02]  /*4e110*/  @P3 LOP3.LUT R17, R17, 0x1, RZ, 0xfc, !PT ;  /* 0x0000000111113812 */ /* 0x000fe400078efcff */
[----:B------:R-:W-:-:S02]  /*4e120*/  ISETP.LT.AND P3, PT, R26, UR37, !P0 ;  /* 0x000000251a007c0c */ /* 0x000fc4000c761270 */
        /* <DEDUP_REMOVED lines=32> */
[----:B------:R-:W-:Y:S02]  /*4e330*/  LOP3.LUT R3, R3, 0xffbfffff, RZ, 0xc0, !PT ;  /* 0xffbfffff03037812 */ /* 0x000fe400078ec0ff */
[----:B------:R-:W-:Y:S02]  /*4e340*/  IADD3 R26, R6, 0x166, RZ ;  /* 0x00000166061a7810 */ /* 0x000fe40007ffe0ff */
        /* <DEDUP_REMOVED lines=42> */
[----:B------:R-:W-:-:S04]  /*4e5f0*/  LOP3.LUT R3, R3, 0xfffff7ff, RZ, 0xc0, !PT ;  /* 0xfffff7ff03037812 */ /* 0x000fc800078ec0ff */
[----:B------:R-:W-:-:S04]  /*4e600*/  @P3 LOP3.LUT R3, R3, 0x800, RZ, 0xfc, !PT ;  /* 0x0000080003033812 */ /* 0x000fc800078efcff */
[----:B------:R-:W-:-:S04]  /*4e610*/  LOP3.LUT R3, R3, 0xfffffbff, RZ, 0xc0, !PT ;  /* 0xfffffbff03037812 */ /* 0x000fc800078ec0ff */
[----:B------:R-:W-:Y:S02]  /*4e620*/  @P1 LOP3.LUT R3, R3, 0x400, RZ, 0xfc, !PT ;  /* 0x0000040003031812 */ /* 0x000fe400078efcff */
[C---:B------:R-:W-:Y:S01]  /*4e630*/  ISETP.LT.AND P1, PT, R6.reuse, UR6, !P0 ;  /* 0x0000000606007c0c */ /* 0x040fe2000c721270 */
[C---:B------:R-:W-:Y:S02]  /*4e640*/  VIADD R27, R6.reuse, 0x171 ;  /* 0x00000171061b7836 */ /* 0x040fe40000000000 */
[C---:B------:R-:W-:Y:S01]  /*4e650*/  VIADD R26, R6.reuse, 0x172 ;  /* 0x00000172061a7836 */ /* 0x040fe20000000000 */
[----:B------:R-:W-:Y:S01]  /*4e660*/  LOP3.LUT R3, R3, 0xfffffdff, RZ, 0xc0, !PT ;  /* 0xfffffdff03037812 */ /* 0x000fe200078ec0ff */
[C---:B------:R-:W-:Y:S01]  /*4e670*/  VIADD R44, R6.reuse, 0x173 ;  /* 0x00000173062c7836 */ /* 0x040fe20000000000 */
[----:B------:R-:W-:Y:S01]  /*4e680*/  ISETP.LT.AND P2, PT, R27, UR57, !P0 ;  /* 0x000000391b007c0c */ /* 0x000fe2000c741270 */
[----:B------:R-:W-:Y:S01]  /*4e690*/  VIADD R27, R6, 0x174 ;  /* 0x00000174061b7836 */ /* 0x000fe20000000000 */
[----:B------:R-:W-:Y:S01]  /*4e6a0*/  ISETP.LT.AND P3, PT, R26, UR58, !P0 ;  /* 0x0000003a1a007c0c */ /* 0x000fe2000c761270 */
[----:B------:R-:W-:Y:S01]  /*4e6b0*/  VIADD R26, R6, 0x175 ;  /* 0x00000175061a7836 */ /* 0x000fe20000000000 */
[----:B------:R-:W-:-:S02]  /*4e6c0*/  ISETP.LT.AND P4, PT, R44, UR59, !P0 ;  /* 0x0000003b2c007c0c */ /* 0x000fc4000c781270 */
[----:B------:R-:W-:Y:S02]  /*4e6d0*/  ISETP.LT.AND P5, PT, R27, UR60, !P0 ;  /* 0x0000003c1b007c0c */ /* 0x000fe4000c7a1270 */
[----:B------:R-:W-:Y:S02]  /*4e6e0*/  @P1 LOP3.LUT R3, R3, 0x200, RZ, 0xfc, !PT ;  /* 0x0000020003031812 */ /* 0x000fe400078efcff */
[----:B------:R-:W-:Y:S02]  /*4e6f0*/  ISETP.LT.AND P6, PT, R26, UR61, !P0 ;  /* 0x0000003d1a007c0c */ /* 0x000fe4000c7c1270 */
[----:B------:R-:W-:Y:S01]  /*4e700*/  LOP3.LUT P1, RZ, R5, 0x8000, RZ, 0xc0, !PT ;  /* 0x0000800005ff7812 */ /* 0x000fe2000782c0ff */
[----:B------:R-:W3:Y:S01]  /*4e710*/  LDL.LU R26, [R1+0x7d0] ;  /* 0x0007d000011a7983 */ /* 0x000ee20000300800 */
[----:B------:R-:W-:Y:S01]  /*4e720*/  BAR.SYNC.DEFER_BLOCKING 0x0 ;  /* 0x0000000000007b1d */ /* 0x000fe20000010000 */
[----:B----4-:R-:W-:Y:S02]  /*4e730*/  IMAD.MOV.U32 R46, RZ, RZ, R89 ;  /* 0x000000ffff2e7224 */ /* 0x010fe400078e0059 */
[----:B--2---:R-:W-:-:S02]  /*4e740*/  IMAD.MOV.U32 R47, RZ, RZ, R91 ;  /* 0x000000ffff2f7224 */ /* 0x004fc400078e005b */
[----:B------:R-:W-:Y:S02]  /*4e750*/  IMAD.MOV.U32 R54, RZ, RZ, R93 ;  /* 0x000000ffff367224 */ /* 0x000fe400078e005d */
[----:B------:R-:W-:Y:S01]  /*4e760*/  IMAD.MOV.U32 R55, RZ, RZ, R95 ;  /* 0x000000ffff377224 */ /* 0x000fe200078e005f */
[----:B------:R2:W-:Y:S01]  /*4e770*/  STL.64 [R1+0x1928], R202 ;  /* 0x001928ca01007387 */ /* 0x0005e20000100a00 */
[----:B------:R-:W-:Y:S02]  /*4e780*/  IMAD.MOV.U32 R62, RZ, RZ, R97 ;  /* 0x000000ffff3e7224 */ /* 0x000fe400078e0061 */
[----:B------:R-:W-:Y:S02]  /*4e790*/  IMAD.MOV.U32 R63, RZ, RZ, R99 ;  /* 0x000000ffff3f7224 */ /* 0x000fe400078e0063 */
[----:B------:R-:W-:Y:S02]  /*4e7a0*/  IMAD.MOV.U32 R70, RZ, RZ, R101 ;  /* 0x000000ffff467224 */ /* 0x000fe400078e0065 */
[----:B------:R-:W-:-:S02]  /*4e7b0*/  IMAD.MOV.U32 R71, RZ, RZ, R103 ;  /* 0x000000ffff477224 */ /* 0x000fc400078e0067 */
[----:B------:R-:W-:Y:S02]  /*4e7c0*/  IMAD.MOV.U32 R78, RZ, RZ, R105 ;  /* 0x000000ffff4e7224 */ /* 0x000fe400078e0069 */
[----:B------:R-:W-:Y:S01]  /*4e7d0*/  IMAD.MOV.U32 R79, RZ, RZ, R107 ;  /* 0x000000ffff4f7224 */ /* 0x000fe200078e006b */
[----:B--2---:R-:W2:Y:S01]  /*4e7e0*/  LDL.LU.64 R202, [R1+0x17e0] ;  /* 0x0017e00001ca7983 */ /* 0x004ea20000300a00 */
[----:B------:R-:W-:Y:S01]  /*4e7f0*/  IMAD.MOV.U32 R86, RZ, RZ, R109 ;  /* 0x000000ffff567224 */ /* 0x000fe200078e006d */
[----:B------:R-:W-:Y:S01]  /*4e800*/  LOP3.LUT R5, R5, 0xffffffdf, RZ, 0xc0, !PT ;  /* 0xffffffdf05057812 */ /* 0x000fe200078ec0ff */
[----:B------:R-:W-:Y:S01]  /*4e810*/  IMAD.MOV.U32 R87, RZ, RZ, R111 ;  /* 0x000000ffff577224 */ /* 0x000fe200078e006f */
[----:B------:R-:W-:Y:S01]  /*4e820*/  STL.64 [R1+0x1920], R198 ;  /* 0x001920c601007387 */ /* 0x000fe20000100a00 */
[----:B------:R-:W-:Y:S01]  /*4e830*/  IMAD.MOV.U32 R154, RZ, RZ, R133 ;  /* 0x000000ffff9a7224 */ /* 0x000fe200078e0085 */
[----:B------:R-:W-:Y:S01]  /*4e840*/  @P0 LOP3.LUT R5, R5, 0x20, RZ, 0xfc, !PT ;  /* 0x0000002005050812 */ /* 0x000fe200078efcff */
[----:B------:R-:W-:Y:S01]  /*4e850*/  IMAD.MOV.U32 R155, RZ, RZ, R135 ;  /* 0x000000ffff9b7224 */ /* 0x000fe200078e0087 */
[----:B------:R-:W-:Y:S01]  /*4e860*/  STL.64 [R1+0x1918], R192 ;  /* 0x001918c001007387 */ /* 0x000fe20000100a00 */
[----:B------:R-:W-:Y:S01]  /*4e870*/  IMAD.MOV.U32 R158, RZ, RZ, R137 ;  /* 0x000000ffff9e7224 */ /* 0x000fe200078e0089 */
[----:B------:R-:W-:Y:S01]  /*4e880*/  LOP3.LUT P0, RZ, R3, 0x200, RZ, 0xc0, !PT ;  /* 0x0000020003ff7812 */ /* 0x000fe2000780c0ff */
[----:B------:R-:W-:Y:S01]  /*4e890*/  IMAD.MOV.U32 R159, RZ, RZ, R139 ;  /* 0x000000ffff9f7224 */ /* 0x000fe200078e008b */
[----:B------:R-:W-:Y:S01]  /*4e8a0*/  STL.64 [R1+0x1910], R188 ;  /* 0x001910bc01007387 */ /* 0x000fe20000100a00 */
[----:B------:R-:W-:Y:S01]  /*4e8b0*/  IMAD.MOV.U32 R162, RZ, RZ, R141 ;  /* 0x000000ffffa27224 */ /* 0x000fe200078e008d */
[----:B------:R-:W-:Y:S01]  /*4e8c0*/  LOP3.LUT R19, R19, 0xfff7ffff, RZ, 0xc0, !PT ;  /* 0xfff7ffff13137812 */ /* 0x000fe200078ec0ff */
[----:B------:R-:W-:Y:S01]  /*4e8d0*/  IMAD.MOV.U32 R163, RZ, RZ, R143 ;  /* 0x000000ffffa37224 */ /* 0x000fe200078e008f */
[----:B------:R-:W-:Y:S01]  /*4e8e0*/  STL.64 [R1+0x1908], R194 ;  /* 0x001908c201007387 */ /* 0x000fe20000100a00 */
[----:B------:R-:W-:Y:S01]  /*4e8f0*/  IMAD.MOV.U32 R166, RZ, RZ, R145 ;  /* 0x000000ffffa67224 */ /* 0x000fe200078e0091 */
[----:B------:R-:W-:Y:S01]  /*4e900*/  @P2 LOP3.LUT R19, R19, 0x80000, RZ, 0xfc, !PT ;  /* 0x0008000013132812 */ /* 0x000fe200078efcff */
[----:B------:R-:W-:Y:S01]  /*4e910*/  IMAD.MOV.U32 R167, RZ, RZ, R147 ;  /* 0x000000ffffa77224 */ /* 0x000fe200078e0093 */
[----:B------:R-:W-:Y:S01]  /*4e920*/  STL [R1+0x1900], R191 ;  /* 0x001900bf01007387 */ /* 0x000fe20000100800 */
[----:B------:R-:W-:Y:S01]  /*4e930*/  IMAD.MOV.U32 R170, RZ, RZ, R149 ;  /* 0x000000ffffaa7224 */ /* 0x000fe200078e0095 */
[----:B------:R-:W-:Y:S01]  /*4e940*/  LOP3.LUT R19, R19, 0xfffbffff, RZ, 0xc0, !PT ;  /* 0xfffbffff13137812 */ /* 0x000fe200078ec0ff */
[----:B------:R-:W-:Y:S01]  /*4e950*/  IMAD.MOV.U32 R171, RZ, RZ, R151 ;  /* 0x000000ffffab7224 */ /* 0x000fe200078e0097 */
[----:B------:R-:W-:Y:S01]  /*4e960*/  STL.64 [R1+0x18f8], R184 ;  /* 0x0018f8b801007387 */ /* 0x000fe20000100a00 */
[----:B------:R-:W-:Y:S01]  /*4e970*/  LOP3.LUT R2, R2, 0xefffffff, RZ, 0xc0, !PT ;  /* 0xefffffff02027812 */ /* 0x000fe200078ec0ff */
[----:B------:R-:W-:Y:S01]  /*4e980*/  ULDC UR6, c[0x0][0x22c] ;  /* 0x00008b0000067ab9 */ /* 0x000fe20000000800 */
[----:B------:R-:W-:Y:S01]  /*4e990*/  ULDC UR7, c[0x0][0x22c] ;  /* 0x00008b0000077ab9 */ /* 0x000fe20000000800 */
[----:B------:R-:W-:Y:S04]  /*4e9a0*/  STL [R1+0x18f0], R186 ;  /* 0x0018f0ba01007387 */ /* 0x000fe80000100800 */
[----:B------:R-:W4:Y:S01]  /*4e9b0*/  LDS.128 R48, [R0] ;  /* 0x0000000000307984 */ /* 0x000f220000000c00 */
[----:B---3--:R-:W-:Y:S01]  /*4e9c0*/  IMAD.MOV.U32 R95, RZ, RZ, R115 ;  /* 0x000000ffff5f7224 */ /* 0x008fe200078e0073 */
[----:B------:R-:W-:-:S02]  /*4e9d0*/  @P3 LOP3.LUT R19, R19, 0x40000, RZ, 0xfc, !PT ;  /* 0x0004000013133812 */ /* 0x000fc400078efcff */
[----:B------:R-:W-:Y:S01]  /*4e9e0*/  STL.64 [R1+0x18e8], R180 ;  /* 0x0018e8b401007387 */ /* 0x000fe20000100a00 */
[----:B------:R-:W-:Y:S02]  /*4e9f0*/  IMAD.MOV.U32 R103, RZ, RZ, R119 ;  /* 0x000000ffff677224 */ /* 0x000fe400078e0077 */
[----:B------:R-:W-:Y:S01]  /*4ea00*/  IMAD.MOV.U32 R111, RZ, RZ, R123 ;  /* 0x000000ffff6f7224 */ /* 0x000fe200078e007b */
[----:B------:R-:W-:Y:S01]  /*4ea10*/  STL [R1+0x18e0], R187 ;  /* 0x0018e0bb01007387 */ /* 0x000fe20000100800 */
[----:B------:R-:W-:Y:S02]  /*4ea20*/  LOP3.LUT R5, R5, 0xffffffbf, RZ, 0xc0, !PT ;  /* 0xffffffbf05057812 */ /* 0x000fe400078ec0ff */
[----:B------:R-:W-:Y:S01]  /*4ea30*/  LOP3.LUT R19, R19, 0xfffdffff, RZ, 0xc0, !PT ;  /* 0xfffdffff13137812 */ /* 0x000fe200078ec0ff */
[----:B------:R-:W-:Y:S01]  /*4ea40*/  STL.64 [R1+0x18d8], R182 ;  /* 0x0018d8b601007387 */ /* 0x000fe20000100a00 */
[----:B------:R-:W-:Y:S01]  /*4ea50*/  BAR.SYNC.DEFER_BLOCKING 0x0 ;  /* 0x0000000000007b1d */ /* 0x000fe20000010000 */
[----:B------:R-:W-:Y:S01]  /*4ea60*/  IMAD.MOV.U32 R119, RZ, RZ, R127 ;  /* 0x000000ffff777224 */ /* 0x000fe200078e007f */
[----:B------:R-:W-:-:S04]  /*4ea70*/  @P4 LOP3.LUT R19, R19, 0x20000, RZ, 0xfc, !PT ;  /* 0x0002000013134812 */ /* 0x000fc800078efcff */
[----:B------:R-:W-:Y:S01]  /*4ea80*/  STL [R1+0x18d0], R172 ;  /* 0x0018d0ac01007387 */ /* 0x000fe20000100800 */
[----:B------:R-:W-:Y:S01]  /*4ea90*/  IMAD.MOV.U32 R127, RZ, RZ, R131 ;  /* 0x000000ffff7f7224 */ /* 0x000fe200078e0083 */
[----:B------:R-:W-:Y:S02]  /*4eaa0*/  LOP3.LUT R19, R19, 0xfffeffff, RZ, 0xc0, !PT ;  /* 0xfffeffff13137812 */ /* 0x000fe400078ec0ff */
[----:B------:R-:W-:Y:S02]  /*4eab0*/  STL.64 [R1+0x18c8], R176 ;  /* 0x0018c8b001007387 */ /* 0x000fe40000100a00 */
[----:B------:R-:W-:Y:S02]  /*4eac0*/  @P5 LOP3.LUT R19, R19, 0x10000, RZ, 0xfc, !PT ;  /* 0x0001000013135812 */ /* 0x000fe400078efcff */
[----:B------:R-:W-:Y:S02]  /*4ead0*/  STL [R1+0x18c0], R173 ;  /* 0x0018c0ad01007387 */ /* 0x000fe40000100800 */
[----:B------:R-:W-:-:S02]  /*4eae0*/  LOP3.LUT R19, R19, 0xffff7fff, RZ, 0xc0, !PT ;  /* 0xffff7fff13137812 */ /* 0x000fc400078ec0ff */
[----:B------:R-:W-:Y:S02]  /*4eaf0*/  STL.64 [R1+0x18b8], R178 ;  /* 0x0018b8b201007387 */ /* 0x000fe40000100a00 */
[----:B------:R-:W-:Y:S02]  /*4eb00*/  @P6 LOP3.LUT R19, R19, 0x8000, RZ, 0xfc, !PT ;  /* 0x0000800013136812 */ /* 0x000fe400078efcff */
        /* <DEDUP_REMOVED lines=10> */
[----:B-1----:R-:W-:Y:S04]  /*4ebb0*/  STL.64 [R1+0x1860], R36 ;  /* 0x0018602401007387 */ /* 0x002fe80000100a00 */
[----:B------:R-:W-:Y:S04]  /*4ebc0*/  STL.64 [R1+0x1858], R42 ;  /* 0x0018582a01007387 */ /* 0x000fe80000100a00 */
[----:B------:R-:W-:Y:S04]  /*4ebd0*/  STL.64 [R1+0x1850], R38 ;  /* 0x0018502601007387 */ /* 0x000fe80000100a00 */
[----:B------:R-:W3:Y:S04]  /*4ebe0*/  LDL.LU R44, [R1+0x304] ;  /* 0x00030400012c7983 */ /* 0x000ee80000300800 */
[----:B------:R-:W3:Y:S04]  /*4ebf0*/  LDL.LU R45, [R1+0x30c] ;  /* 0x00030c00012d7983 */ /* 0x000ee80000300800 */
[----:B---3--:R1:W-:Y:S01]  /*4ec00*/  STSM.16.M88.4 [R4], R44 ;  /* 0x0000002c04007844 */ /* 0x0083e20000000200 */
[----:B------:R-:W-:Y:S06]  /*4ec10*/  BAR.SYNC.DEFER_BLOCKING 0x0 ;  /* 0x0000000000007b1d */ /* 0x000fec0000010000 */
[----:B-1----:R-:W3:Y:S04]  /*4ec20*/  LDL.LU R44, [R1+0x310] ;  /* 0x00031000012c7983 */ /* 0x002ee80000300800 */
[----:B------:R-:W3:Y:S01]  /*4ec30*/  LDL.LU R45, [R1+0x318] ;  /* 0x00031800012d7983 */ /* 0x000ee20000300800 */
[----:B------:R-:W-:-:S02]  /*4ec40*/  IMAD.MOV.U32 R46, RZ, RZ, R92 ;  /* 0x000000ffff2e7224 */ /* 0x000fc400078e005c */
[----:B------:R-:W-:Y:S01]  /*4ec50*/  IMAD.MOV.U32 R47, RZ, RZ, R94 ;  /* 0x000000ffff2f7224 */ /* 0x000fe200078e005e */
[----:B------:R-:W4:Y:S04]  /*4ec60*/  LDL.LU R52, [R1+0x314] ;  /* 0x0003140001347983 */ /* 0x000f280000300800 */
[----:B------:R-:W4:Y:S04]  /*4ec70*/  LDL.LU R53, [R1+0x31c] ;  /* 0x00031c0001357983 */ /* 0x000f280000300800 */
[----:B------:R-:W1:Y:S01]  /*4ec80*/  LDS.128 R56, [R0] ;  /* 0x0000000000387984 */ /* 0x000e620000000c00 */
[----:B------:R-:W-:Y:S06]  /*4ec90*/  BAR.SYNC.DEFER_BLOCKING 0x0 ;  /* 0x0000000000007b1d */ /* 0x000fec0000010000 */
[----:B---3--:R-:W-:Y:S02]  /*4eca0*/  STSM.16.M88.4 [R4], R44 ;  /* 0x0000002c04007844 */ /* 0x008fe40000000200 */
[----:B------:R-:W-:Y:S06]  /*4ecb0*/  BAR.SYNC.DEFER_BLOCKING 0x0 ;  /* 0x0000000000007b1d */ /* 0x000fec0000010000 */
[----:B------:R-:W3:Y:S02]  /*4ecc0*/  LDS.128 R44, [R0] ;  /* 0x00000000002c7984 */ /* 0x000ee40000000c00 */
[----:B------:R-:W-:Y:S06]  /*4ecd0*/  BAR.SYNC.DEFER_BLOCKING 0x0 ;  /* 0x0000000000007b1d */ /* 0x000fec0000010000 */
[----:B----4-:R4:W-:Y:S02]  /*4ece0*/  STSM.16.M88.4 [R4], R52 ;  /* 0x0000003404007844 */ /* 0x0109e40000000200 */
[----:B------:R-:W-:Y:S06]  /*4ecf0*/  BAR.SYNC.DEFER_BLOCKING 0x0 ;  /* 0x0000000000007b1d */ /* 0x000fec0000010000 */
[----:B----4-:R-:W4:Y:S04]  /*4ed00*/  LDL.LU R52, [R1+0x320] ;  /* 0x0003200001347983 */ /* 0x010f280000300800 */
[----:B------:R-:W4:Y:S01]  /*4ed10*/  LDL.LU R53, [R1+0x328] ;  /* 0x0003280001357983 */ /* 0x000f220000300800 */
[----:B------:R-:W-:-:S02]  /*4ed20*/  IMAD.MOV.U32 R54, RZ, RZ, R96 ;  /* 0x000000ffff367224 */ /* 0x000fc400078e0060 */
[----:B------:R-:W-:Y:S01]  /*4ed30*/  IMAD.MOV.U32 R55, RZ, RZ, R98 ;  /* 0x000000ffff377224 */ /* 0x000fe200078e0062 */
[----:B------:R-:W2:Y:S04]  /*4ed40*/  LDL.LU R60, [R1+0x324] ;  /* 0x00032400013c7983 */ /* 0x000ea80000300800 */
[----:B------:R-:W2:Y:S04]  /*4ed50*/  LDL.LU R61, [R1+0x32c] ;  /* 0x00032c00013d7983 */ /* 0x000ea80000300800 */
[----:B------:R-:W3:Y:S01]  /*4ed60*/  LDS.128 R64, [R0] ;  /* 0x0000000000407984 */ /* 0x000ee20000000c00 */
[----:B------:R-:W-:Y:S06]  /*4ed70*/  BAR.SYNC.DEFER_BLOCKING 0x0 ;  /* 0x0000000000007b1d */ /* 0x000fec0000010000 */
[----:B----4-:R-:W-:Y:S02]  /*4ed80*/  STSM.16.M88.4 [R4], R52 ;  /* 0x0000003404007844 */ /* 0x010fe40000000200 */
[----:B------:R-:W-:Y:S06]  /*4ed90*/  BAR.SYNC.DEFER_BLOCKING 0x0 ;  /* 0x0000000000007b1d */ /* 0x000fec0000010000 */
[----:B------:R-:W4:Y:S02]  /*4eda0*/  LDS.128 R52, [R0] ;  /* 0x0000000000347984 */ /* 0x000f240000000c00 */
[----:B------:R-:W-:Y:S06]  /*4edb0*/  BAR.SYNC.DEFER_BLOCKING 0x0 ;  /* 0x0000000000007b1d */ /* 0x000fec0000010000 */
[----:B--2---:R2:W-:Y:S02]  /*4edc0*/  STSM.16.M88.4 [R4], R60 ;  /* 0x0000003c04007844 */ /* 0x0045e40000000200 */
[----:B------:R-:W-:Y:S06]  /*4edd0*/  BAR.SYNC.DEFER_BLOCKING 0x0 ;  /* 0x0000000000007b1d */ /* 0x000fec0000010000 */
[----:B--2---:R-:W2:Y:S04]  /*4ede0*/  LDL.LU R60, [R1+0x330] ;  /* 0x00033000013c7983 */ /* 0x004ea80000300800 */
[----:B------:R-:W2:Y:S01]  /*4edf0*/  LDL.LU R61, [R1+0x338] ;  /* 0x00033800013d7983 */ /* 0x000ea20000300800 */
[----:B------:R-:W-:-:S02]  /*4ee00*/  IMAD.MOV.U32 R62, RZ, RZ, R100 ;  /* 0x000000ffff3e7224 */ /* 0x000fc400078e0064 */
[----:B------:R-:W-:Y:S01]  /*4ee10*/  IMAD.MOV.U32 R63, RZ, RZ, R102 ;  /* 0x000000ffff3f7224 */ /* 0x000fe200078e0066 */
[----:B------:R-:W3:Y:S04]  /*4ee20*/  LDL.LU R68, [R1+0x334] ;  /* 0x0003340001447983 */ /* 0x000ee80000300800 */
[----:B------:R-:W3:Y:S04]  /*4ee30*/  LDL.LU R69, [R1+0x33c] ;  /* 0x00033c0001457983 */ /* 0x000ee80000300800 */
[----:B------:R-:W4:Y:S01]  /*4ee40*/  LDS.128 R72, [R0] ;  /* 0x0000000000487984 */ /* 0x000f220000000c00 */
[----:B------:R-:W-:Y:S06]  /*4ee50*/  BAR.SYNC.DEFER_BLOCKING 0x0 ;  /* 0x0000000000007b1d */ /* 0x000fec0000010000 */
[----:B--2---:R-:W-:Y:S02]  /*4ee60*/  STSM.16.M88.4 [R4], R60 ;  /* 0x0000003c04007844 */ /* 0x004fe40000000200 */
[----:B------:R-:W-:Y:S06]  /*4ee70*/  BAR.SYNC.DEFER_BLOCKING 0x0 ;  /* 0x0000000000007b1d */ /* 0x000fec0000010000 */
[----:B------:R-:W2:Y:S02]  /*4ee80*/  LDS.128 R60, [R0] ;  /* 0x00000000003c7984 */ /* 0x000ea40000000c00 */
[----:B------:R-:W-:Y:S06]  /*4ee90*/  BAR.SYNC.DEFER_BLOCKING 0x0 ;  /* 0x0000000000007b1d */ /* 0x000fec0000010000 */
[----:B---3--:R3:W-:Y:S02]  /*4eea0*/  STSM.16.M88.4 [R4], R68 ;  /* 0x0000004404007844 */ /* 0x0087e40000000200 */
[----:B------:R-:W-:Y:S06]  /*4eeb0*/  BAR.SYNC.DEFER_BLOCKING 0x0 ;  /* 0x0000000000007b1d */ /* 0x000fec0000010000 */
[----:B---3--:R-:W3:Y:S04]  /*4eec0*/  LDL.LU R68, [R1+0x340] ;  /* 0x0003400001447983 */ /* 0x008ee80000300800 */
[----:B------:R-:W3:Y:S01]  /*4eed0*/  LDL.LU R69, [R1+0x348] ;  /* 0x0003480001457983 */ /* 0x000ee20000300800 */
[----:B------:R-:W-:-:S02]  /*4eee0*/  IMAD.MOV.U32 R70, RZ, RZ, R104 ;  /* 0x000000ffff467224 */ /* 0x000fc400078e0068 */
[----:B------:R-:W-:Y:S01]  /*4eef0*/  IMAD.MOV.U32 R71, RZ, RZ, R106 ;  /* 0x000000ffff477224 */ /* 0x000fe200078e006a */
[----:B------:R-:W4:Y:S04]  /*4ef00*/  LDL.LU R76, [R1+0x344] ;  /* 0x00034400014c7983 */ /* 0x000f280000300800 */
[----:B------:R-:W4:Y:S04]  /*4ef10*/  LDL.LU R77, [R1+0x34c] ;  /* 0x00034c00014d7983 */ /* 0x000f280000300800 */
[----:B------:R-:W2:Y:S01]  /*4ef20*/  LDS.128 R80, [R0] ;  /* 0x0000000000507984 */ /* 0x000ea20000000c00 */
        /* <DEDUP_REMOVED lines=26> */
[----:B------:R-:W3:Y:S01]  /*4f0d0*/  LDL.LU R93, [R1+0x36c] ;  /* 0x00036c00015d7983 */ /* 0x000ee20000300800 */
[----:B------:R-:W-:-:S03]  /*4f0e0*/  IMAD.MOV.U32 R94, RZ, RZ, R113 ;  /* 0x000000ffff5e7224 */ /* 0x000fc600078e0071 */
        /* <DEDUP_REMOVED lines=13> */
[----:B------:R-:W4:Y:S01]  /*4f1c0*/  LDL.LU R101, [R1+0x37c] ;  /* 0x00037c0001657983 */ /* 0x000f220000300800 */
[----:B------:R-:W-:-:S03]  /*4f1d0*/  IMAD.MOV.U32 R102, RZ, RZ, R117 ;  /* 0x000000ffff667224 */ /* 0x000fc600078e0075 */
        /* <DEDUP_REMOVED lines=13> */
[----:B------:R-:W2:Y:S01]  /*4f2b0*/  LDL.LU R109, [R1+0x38c] ;  /* 0x00038c00016d7983 */ /* 0x000ea20000300800 */
[----:B------:R-:W-:-:S03]  /*4f2c0*/  IMAD.MOV.U32 R110, RZ, RZ, R121 ;  /* 0x000000ffff6e7224 */ /* 0x000fc600078e0079 */
        /* <DEDUP_REMOVED lines=21> */
[----:B---3--:R3:W-:Y:S04]  /*4f420*/  STSM.16.M88.4 [R4], R116 ;  /* 0x0000007404007844 */ /* 0x0087e80000000200 */
[----:B---3--:R-:W3:Y:S04]  /*4f430*/  LDL.LU R116, [R1+0x3a0] ;  /* 0x0003a00001747983 */ /* 0x008ee80000300800 */
[----:B------:R-:W3:Y:S01]  /*4f440*/  LDL.LU R117, [R1+0x3a8] ;  /* 0x0003a80001757983 */ /* 0x000ee20000300800 */
[----:B------:R-:W-:-:S02]  /*4f450*/  IMAD.MOV.U32 R118, RZ, RZ, R128 ;  /* 0x000000ffff767224 */ /* 0x000fc400078e0080 */
[----:B------:R-:W-:Y:S01]  /*4f460*/  IMAD.MOV.U32 R119, RZ, RZ, R130 ;  /* 0x000000ffff777224 */ /* 0x000fe200078e0082 */
[----:B------:R-:W4:Y:S04]  /*4f470*/  LDL.LU R124, [R1+0x3a4] ;  /* 0x0003a400017c7983 */ /* 0x000f280000300800 */
[----:B------:R-:W4:Y:S01]  /*4f480*/  LDL.LU R125, [R1+0x3ac] ;  /* 0x0003ac00017d7983 */ /* 0x000f220000300800 */
[----:B------:R-:W-:Y:S01]  /*4f490*/  IMAD.MOV.U32 R126, RZ, RZ, R129 ;  /* 0x000000ffff7e7224 */ /* 0x000fe200078e0081 */
[----:B------:R-:W-:Y:S06]  /*4f4a0*/  BAR.SYNC.DEFER_BLOCKING 0x0 ;  /* 0x0000000000007b1d */ /* 0x000fec0000010000 */
[----:B------:R-:W2:Y:S02]  /*4f4b0*/  LDS.128 R128, [R0] ;  /* 0x0000000000807984 */ /* 0x000ea40000000c00 */
[----:B------:R-:W-:Y:S06]  /*4f4c0*/  BAR.SYNC.DEFER_BLOCKING 0x0 ;  /* 0x0000000000007b1d */ /* 0x000fec0000010000 */
[----:B---3--:R-:W-:Y:S02]  /*4f4d0*/  STSM.16.M88.4 [R4], R116 ;  /* 0x0000007404007844 */ /* 0x008fe40000000200 */
[----:B------:R-:W-:Y:S06]  /*4f4e0*/  BAR.SYNC.DEFER_BLOCKING 0x0 ;  /* 0x0000000000007b1d */ /* 0x000fec0000010000 */
[----:B------:R-:W3:Y:S02]  /*4f4f0*/  LDS.128 R116, [R0] ;  /* 0x0000000000747984 */ /* 0x000ee40000000c00 */
[----:B------:R-:W-:Y:S06]  /*4f500*/  BAR.SYNC.DEFER_BLOCKING 0x0 ;  /* 0x0000000000007b1d */ /* 0x000fec0000010000 */
[----:B----4-:R4:W-:Y:S04]  /*4f510*/  STSM.16.M88.4 [R4], R124 ;  /* 0x0000007c04007844 */ /* 0x0109e80000000200 */
[----:B----4-:R-:W4:Y:S04]  /*4f520*/  LDL.LU R124, [R1+0x3b0] ;  /* 0x0003b000017c7983 */ /* 0x010f280000300800 */
[----:B------:R-:W4:Y:S01]  /*4f530*/  LDL.LU R125, [R1+0x3b8] ;  /* 0x0003b800017d7983 */ /* 0x000f220000300800 */
[----:B------:R-:W-:-:S02]  /*4f540*/  IMAD.MOV.U32 R126, RZ, RZ, R132 ;  /* 0x000000ffff7e7224 */ /* 0x000fc400078e0084 */
[----:B------:R-:W-:Y:S01]  /*4f550*/  IMAD.MOV.U32 R127, RZ, RZ, R134 ;  /* 0x000000ffff7f7224 */ /* 0x000fe200078e0086 */
[----:B------:R-:W2:Y:S04]  /*4f560*/  LDL.LU R152, [R1+0x3b4] ;  /* 0x0003b40001987983 */ /* 0x000ea80000300800 */
[----:B------:R-:W2:Y:S01]  /*4f570*/  LDL.LU R153, [R1+0x3bc] ;  /* 0x0003bc0001997983 */ /* 0x000ea20000300800 */
[----:B------:R-:W-:Y:S06]  /*4f580*/  BAR.SYNC.DEFER_BLOCKING 0x0 ;  /* 0x0000000000007b1d */ /* 0x000fec0000010000 */
[----:B------:R-:W3:Y:S02]  /*4f590*/  LDS.128 R132, [R0] ;  /* 0x0000000000847984 */ /* 0x000ee40000000c00 */
[----:B------:R-:W-:Y:S06]  /*4f5a0*/  BAR.SYNC.DEFER_BLOCKING 0x0 ;  /* 0x0000000000007b1d */ /* 0x000fec0000010000 */
[----:B----4-:R-:W-:Y:S02]  /*4f5b0*/  STSM.16.M88.4 [R4], R124 ;  /* 0x0000007c04007844 */ /* 0x010fe40000000200 */
[----:B------:R-:W-:Y:S06]  /*4f5c0*/  BAR.SYNC.DEFER_BLOCKING 0x0 ;  /* 0x0000000000007b1d */ /* 0x000fec0000010000 */
[----:B------:R-:W4:Y:S02]  /*4f5d0*/  LDS.128 R124, [R0] ;  /* 0x00000000007c7984 */ /* 0x000f240000000c00 */
[----:B------:R-:W-:Y:S06]  /*4f5e0*/  BAR.SYNC.DEFER_BLOCKING 0x0 ;  /* 0x0000000000007b1d */ /* 0x000fec0000010000 */
[----:B--2---:R2:W-:Y:S04]  /*4f5f0*/  STSM.16.M88.4 [R4], R152 ;  /* 0x0000009804007844 */ /* 0x0045e80000000200 */
[----:B--2---:R-:W2:Y:S04]  /*4f600*/  LDL.LU R152, [R1+0x3c0] ;  /* 0x0003c00001987983 */ /* 0x004ea80000300800 */
[----:B------:R-:W2:Y:S01]  /*4f610*/  LDL.LU R153, [R1+0x3c8] ;  /* 0x0003c80001997983 */ /* 0x000ea20000300800 */
[----:B------:R-:W-:-:S02]  /*4f620*/  IMAD.MOV.U32 R154, RZ, RZ, R136 ;  /* 0x000000ffff9a7224 */ /* 0x000fc400078e0088 */
[----:B------:R-:W-:Y:S01]  /*4f630*/  IMAD.MOV.U32 R155, RZ, RZ, R138 ;  /* 0x000000ffff9b7224 */ /* 0x000fe200078e008a */
[----:B------:R-:W3:Y:S04]  /*4f640*/  LDL.LU R156, [R1+0x3c4] ;  /* 0x0003c400019c7983 */ /* 0x000ee80000300800 */
[----:B------:R-:W3:Y:S01]  /*4f650*/  LDL.LU R157, [R1+0x3cc] ;  /* 0x0003cc00019d7983 */ /* 0x000ee20000300800 */
[----:B------:R-:W-:Y:S06]  /*4f660*/  BAR.SYNC.DEFER_BLOCKING 0x0 ;  /* 0x0000000000007b1d */ /* 0x000fec0000010000 */
[----:B------:R-:W4:Y:S02]  /*4f670*/  LDS.128 R136, [R0] ;  /* 0x0000000000887984 */ /* 0x000f240000000c00 */
        /* <DEDUP_REMOVED lines=39> */
[----:B------:R-:W3:Y:S04]  /*4f8f0*/  LDL.LU R169, [R1+0x3fc] ;  /* 0x0003fc0001a97983 */ /* 0x000ee80000300800 */
[----:B------:R-:W4:Y:S04]  /*4f900*/  LDL.LU.64 R174, [R1+0x17e8] ;  /* 0x0017e80001ae7983 */ /* 0x000f280000300a00 */
[----:B------:R-:W4:Y:S04]  /*4f910*/  LDL.LU R173, [R1+0x7c0] ;  /* 0x0007c00001ad7983 */ /* 0x000f280000300800 */
[----:B------:R-:W4:Y:S04]  /*4f920*/  LDL.LU.64 R178, [R1+0x17d8] ;  /* 0x0017d80001b27983 */ /* 0x000f280000300a00 */
[----:B------:R-:W4:Y:S01]  /*4f930*/  LDL.LU R172, [R1+0x7d4] ;  /* 0x0007d40001ac7983 */ /* 0x000f220000300800 */
[----:B------:R-:W-:Y:S06]  /*4f940*/  BAR.SYNC.DEFER_BLOCKING 0x0 ;  /* 0x0000000000007b1d */ /* 0x000fec0000010000 */
[----:B------:R-:W4:Y:S04]  /*4f950*/  LDL.LU.64 R176, [R1+0x17d0] ;  /* 0x0017d00001b07983 */ /* 0x000f280000300a00 */
[----:B------:R-:W4:Y:S04]  /*4f960*/  LDL.LU R187, [R1+0x7c4] ;  /* 0x0007c40001bb7983 */ /* 0x000f280000300800 */
[----:B------:R-:W4:Y:S04]  /*4f970*/  LDL.LU.64 R182, [R1+0x17c8] ;  /* 0x0017c80001b67983 */ /* 0x000f280000300a00 */
[----:B------:R-:W4:Y:S04]  /*4f980*/  LDL.LU R186, [R1+0x7d8] ;  /* 0x0007d80001ba7983 */ /* 0x000f280000300800 */
[----:B------:R-:W1:Y:S01]  /*4f990*/  LDS.128 R148, [R0] ;  /* 0x0000000000947984 */ /* 0x000e620000000c00 */
[----:B------:R-:W-:Y:S06]  /*4f9a0*/  BAR.SYNC.DEFER_BLOCKING 0x0 ;  /* 0x0000000000007b1d */ /* 0x000fec0000010000 */
[----:B------:R-:W4:Y:S04]  /*4f9b0*/  LDL.LU.64 R180, [R1+0x17c0] ;  /* 0x0017c00001b47983 */ /* 0x000f280000300a00 */
[----:B------:R-:W4:Y:S04]  /*4f9c0*/  LDL.LU R191, [R1+0x7c8] ;  /* 0x0007c80001bf7983 */ /* 0x000f280000300800 */
[----:B------:R-:W4:Y:S04]  /*4f9d0*/  LDL.LU.64 R184, [R1+0x17b8] ;  /* 0x0017b80001b87983 */ /* 0x000f280000300a00 */
[----:B------:R-:W4:Y:S04]  /*4f9e0*/  LDL.LU R188, [R1+0x7dc] ;  /* 0x0007dc0001bc7983 */ /* 0x000f280000300800 */
[----:B------:R-:W4:Y:S04]  /*4f9f0*/  LDL.LU.64 R194, [R1+0x17b0] ;  /* 0x0017b00001c27983 */ /* 0x000f280000300a00 */
[----:B------:R-:W4:Y:S01]  /*4fa00*/  LDL.LU R189, [R1+0x7cc] ;  /* 0x0007cc0001bd7983 */ /* 0x000f220000300800 */
[----:B------:R-:W-:-:S03]  /*4fa10*/  LOP3.LUT P6, RZ, R19, 0x8, RZ, 0xc0, !PT ;  /* 0x0000000813ff7812 */ /* 0x000fc600078cc0ff */
[----:B------:R-:W4:Y:S04]  /*4fa20*/  LDL.LU.64 R192, [R1+0x17a8] ;  /* 0x0017a80001c07983 */ /* 0x000f280000300a00 */
[----:B------:R-:W4:Y:S04]  /*4fa30*/  LDL.LU R252, [R1+0x7b0] ;  /* 0x0007b00001fc7983 */ /* 0x000f280000300800 */
[----:B------:R-:W4:Y:S02]  /*4fa40*/  LDL.LU.64 R198, [R1+0x17a0] ;  /* 0x0017a00001c67983 */ /* 0x000f240000300a00 */
[----:B------:R-:W-:-:S02]  /*4fa50*/  @P6 LOP3.LUT R2, R2, 0x10000000, RZ, 0xfc, !PT ;  /* 0x1000000002026812 */ /* 0x000fc400078efcff */
[----:B------:R-:W-:Y:S01]  /*4fa60*/  LOP3.LUT P6, RZ, R19, 0x40, RZ, 0xc0, !PT ;  /* 0x0000004013ff7812 */ /* 0x000fe200078cc0ff */
[----:B------:R-:W4:Y:S01]  /*4fa70*/  LDL.LU R27, [R1+0x7a0] ;  /* 0x0007a000011b7983 */ /* 0x000f220000300800 */
[----:B------:R-:W-:-:S11]  /*4fa80*/  LOP3.LUT R2, R2, 0xdfffffff, RZ, 0xc0, !PT ;  /* 0xdfffffff02027812 */ /* 0x000fd600078ec0ff */
[----:B------:R-:W-:Y:S02]  /*4fa90*/  @P6 LOP3.LUT R2, R2, 0x20000000, RZ, 0xfc, !PT ;  /* 0x2000000002026812 */ /* 0x000fe400078efcff */
[----:B------:R-:W-:Y:S02]  /*4faa0*/  LOP3.LUT P6, RZ, R19, 0x80, RZ, 0xc0, !PT ;  /* 0x0000008013ff7812 */ /* 0x000fe400078cc0ff */
[----:B------:R-:W-:-:S11]  /*4fab0*/  LOP3.LUT R2, R2, 0xbfffffff, RZ, 0xc0, !PT ;  /* 0xbfffffff02027812 */ /* 0x000fd600078ec0ff */
[----:B------:R-:W-:Y:S02]  /*4fac0*/  @P6 LOP3.LUT R2, R2, 0x40000000, RZ, 0xfc, !PT ;  /* 0x4000000002026812 */ /* 0x000fe400078efcff */
[----:B------:R-:W-:Y:S02]  /*4fad0*/  LOP3.LUT P6, RZ, R19, 0x100, RZ, 0xc0, !PT ;  /* 0x0000010013ff7812 */ /* 0x000fe400078cc0ff */
[----:B------:R-:W-:Y:S01]  /*4fae0*/  LOP3.LUT R2, R2, 0x7fffffff, RZ, 0xc0, !PT ;  /* 0x7fffffff02027812 */ /* 0x000fe200078ec0ff */
[----:B--2---:R-:W-:Y:S01]  /*4faf0*/  STSM.16.M88.4 [R4], R164 ;  /* 0x000000a404007844 */ /* 0x004fe20000000200 */
[----:B------:R-:W-:Y:S06]  /*4fb00*/  BAR.SYNC.DEFER_BLOCKING 0x0 ;  /* 0x0000000000007b1d */ /* 0x000fec0000010000 */
[----:B------:R-:W2:Y:S02]  /*4fb10*/  LDS.128 R164, [R0] ;  /* 0x0000000000a47984 */ /* 0x000ea40000000c00 */
[----:B------:R-:W-:Y:S06]  /*4fb20*/  BAR.SYNC.DEFER_BLOCKING 0x0 ;  /* 0x0000000000007b1d */ /* 0x000fec0000010000 */
[----:B---3--:R-:W-:Y:S02]  /*4fb30*/  STSM.16.M88.4 [R4], R168 ;  /* 0x000000a804007844 */ /* 0x008fe40000000200 */
[----:B------:R-:W-:Y:S06]  /*4fb40*/  BAR.SYNC.DEFER_BLOCKING 0x0 ;  /* 0x0000000000007b1d */ /* 0x000fec0000010000 */
[----:B------:R3:W-:Y:S01]  /*4fb50*/  @P0 STG.E desc[UR4][R202.64], R26 ;  /* 0x0000001aca000986 */ /* 0x0007e2000c101904 */
[----:B------:R-:W-:-:S03]  /*4fb60*/  LOP3.LUT P0, RZ, R3, 0x80, RZ, 0xc0, !PT ;  /* 0x0000008003ff7812 */ /* 0x000fc6000780c0ff */
[----:B---3--:R-:W3:Y:S10]  /*4fb70*/  LDL.LU.64 R202, [R1+0x1798] ;  /* 0x0017980001ca7983 */ /* 0x008ef40000300a00 */
[----:B------:R-:W-:-:S02]  /*4fb80*/  @P0 LOP3.LUT R5, R5, 0x40, RZ, 0xfc, !PT ;  /* 0x0000004005050812 */ /* 0x000fc400078efcff */
[----:B------:R-:W-:Y:S01]  /*4fb90*/  LOP3.LUT P0, RZ, R3, 0x40, RZ, 0xc0, !PT ;  /* 0x0000004003ff7812 */ /* 0x000fe2000780c0ff */
[----:B------:R-:W3:Y:S01]  /*4fba0*/  LDL.LU R26, [R1+0x7b4] ;  /* 0x0007b400011a7983 */ /* 0x000ee20000300800 */
[----:B------:R-:W-:-:S03]  /*4fbb0*/  LOP3.LUT R5, R5, 0xffffff7f, RZ, 0xc0, !PT ;  /* 0xffffff7f05057812 */ /* 0x000fc600078ec0ff */
[----:B------:R-:W2:Y:S04]  /*4fbc0*/  LDL.LU R38, [R1+0x10e4] ;  /* 0x0010e40001267983 */ /* 0x000ea80000300800 */
[----:B------:R-:W2:Y:S04]  /*4fbd0*/  LDL.LU.64 R42, [R1+0x1790] ;  /* 0x00179000012a7983 */ /* 0x000ea80000300a00 */
[----:B------:R-:W-:Y:S01]  /*4fbe0*/  @P0 LOP3.LUT R5, R5, 0x80, RZ, 0xfc, !PT ;  /* 0x0000008005050812 */ /* 0x000fe200078efcff */
[----:B------:R-:W2:Y:S01]  /*4fbf0*/  LDL.LU R40, [R1+0x7a4] ;  /* 0x0007a40001287983 */ /* 0x000ea20000300800 */
[----:B------:R-:W-:-:S02]  /*4fc00*/  LOP3.LUT P0, RZ, R3, 0x20, RZ, 0xc0, !PT ;  /* 0x0000002003ff7812 */ /* 0x000fc4000780c0ff */
[----:B------:R-:W-:Y:S01]  /*4fc10*/  LOP3.LUT R5, R5, 0xfffffeff, RZ, 0xc0, !PT ;  /* 0xfffffeff05057812 */ /* 0x000fe200078ec0ff */
[----:B------:R-:W2:Y:S04]  /*4fc20*/  LDL.LU.64 R36, [R1+0x1788] ;  /* 0x0017880001247983 */ /* 0x000ea80000300a00 */
[----:B------:R-:W2:Y:S01]  /*4fc30*/  LDL.LU R41, [R1+0x7b8] ;  /* 0x0007b80001297983 */ /* 0x000ea20000300800 */
[----:B------:R-:W-:-:S05]  /*4fc40*/  @P6 LOP3.LUT R2, R2, 0x80000000, RZ, 0xfc, !PT ;  /* 0x8000000002026812 */ /* 0x000fca00078efcff */
[----:B------:R-:W-:Y:S01]  /*4fc50*/  @P0 LOP3.LUT R5, R5, 0x100, RZ, 0xfc, !PT ;  /* 0x0000010005050812 */ /* 0x000fe200078efcff */
[----:B------:R-:W2:Y:S01]  /*4fc60*/  LDL.LU.64 R30, [R1+0x1780] ;  /* 0x00178000011e7983 */ /* 0x000ea20000300a00 */
[----:B------:R-:W-:Y:S02]  /*4fc70*/  LOP3.LUT P0, RZ, R3, 0x10, RZ, 0xc0, !PT ;  /* 0x0000001003ff7812 */ /* 0x000fe4000780c0ff */
[----:B------:R-:W-:Y:S01]  /*4fc80*/  LOP3.LUT R5, R5, 0xfffffdff, RZ, 0xc0, !PT ;  /* 0xfffffdff05057812 */ /* 0x000fe200078ec0ff */
[----:B------:R-:W2:Y:S01]  /*4fc90*/  LDL.LU R28, [R1+0x7a8] ;  /* 0x0007a800011c7983 */ /* 0x000ea20000300800 */
[----:B------:R-:W-:-:S03]  /*4fca0*/  LOP3.LUT P6, RZ, R19, 0x200, RZ, 0xc0, !PT ;  /* 0x0000020013ff7812 */ /* 0x000fc600078cc0ff */
[----:B------:R-:W2:Y:S04]  /*4fcb0*/  LDL.LU.64 R34, [R1+0x1778] ;  /* 0x0017780001227983 */ /* 0x000ea80000300a00 */
[----:B------:R-:W2:Y:S02]  /*4fcc0*/  LDL.LU R29, [R1+0x7bc] ;  /* 0x0007bc00011d7983 */ /* 0x000ea40000300800 */
[----:B------:R-:W-:Y:S02]  /*4fcd0*/  @P0 LOP3.LUT R5, R5, 0x200, RZ, 0xfc, !PT ;  /* 0x0000020005050812 */ /* 0x000fe400078efcff */
[----:B------:R-:W-:Y:S01]  /*4fce0*/  LOP3.LUT P0, RZ, R3, 0x8, RZ, 0xc0, !PT ;  /* 0x0000000803ff7812 */ /* 0x000fe2000780c0ff */
[----:B------:R-:W2:Y:S01]  /*4fcf0*/  LDL.LU.64 R32, [R1+0x1770] ;  /* 0x0017700001207983 */ /* 0x000ea20000300a00 */
[----:B------:R-:W-:-:S03]  /*4fd00*/  LOP3.LUT R5, R5, 0xfffffbff, RZ, 0xc0, !PT ;  /* 0xfffffbff05057812 */ /* 0x000fc600078ec0ff */
[----:B------:R-:W2:Y:S04]  /*4fd10*/  LDL.LU R14, [R1+0x7ac] ;  /* 0x0007ac00010e7983 */ /* 0x000ea80000300800 */
[----:B------:R-:W2:Y:S04]  /*4fd20*/  LDL.LU.64 R10, [R1+0x1768] ;  /* 0x00176800010a7983 */ /* 0x000ea80000300a00 */
[----:B------:R-:W-:Y:S01]  /*4fd30*/  @P0 LOP3.LUT R5, R5, 0x400, RZ, 0xfc, !PT ;  /* 0x0000040005050812 */ /* 0x000fe200078efcff */
[----:B------:R-:W2:Y:S01]  /*4fd40*/  LDL.LU R15, [R1+0x790] ;  /* 0x00079000010f7983 */ /* 0x000ea20000300800 */
[----:B------:R-:W-:-:S02]  /*4fd50*/  LOP3.LUT P0, RZ, R3, 0x4, RZ, 0xc0, !PT ;  /* 0x0000000403ff7812 */ /* 0x000fc4000780c0ff */
[----:B------:R-:W-:Y:S01]  /*4fd60*/  LOP3.LUT R5, R5, 0xfffff7ff, RZ, 0xc0, !PT ;  /* 0xfffff7ff05057812 */ /* 0x000fe200078ec0ff */
[----:B----4-:R4:W-:Y:S04]  /*4fd70*/  @P1 STG.E desc[UR4][R174.64], R173 ;  /* 0x000000adae001986 */ /* 0x0109e8000c101904 */
[----:B------:R-:W2:Y:S06]  /*4fd80*/  LDL.LU.64 R8, [R1+0x1760] ;  /* 0x0017600001087983 */ /* 0x000eac0000300a00 */
[----:B------:R-:W-:-:S02]  /*4fd90*/  @P0 LOP3.LUT R5, R5, 0x800, RZ, 0xfc, !PT ;  /* 0x0000080005050812 */ /* 0x000fc400078efcff */
[----:B------:R-:W-:Y:S01]  /*4fda0*/  LOP3.LUT P0, RZ, R3, 0x2, RZ, 0xc0, !PT ;  /* 0x0000000203ff7812 */ /* 0x000fe2000780c0ff */
[----:B----4-:R-:W4:Y:S01]  /*4fdb0*/  LDL.LU R174, [R1+0x780] ;  /* 0x0007800001ae7983 */ /* 0x010f220000300800 */
[----:B------:R-:W-:-:S03]  /*4fdc0*/  LOP3.LUT R5, R5, 0xffffefff, RZ, 0xc0, !PT ;  /* 0xffffefff05057812 */ /* 0x000fc600078ec0ff */
[----:B------:R-:W4:Y:S04]  /*4fdd0*/  LDL.LU.64 R12, [R1+0x1758] ;  /* 0x00175800010c7983 */ /* 0x000f280000300a00 */
[----:B------:R-:W4:Y:S04]  /*4fde0*/  LDL.LU R175, [R1+0x794] ;  /* 0x0007940001af7983 */ /* 0x000f280000300800 */
[----:B------:R-:W-:-:S04]  /*4fdf0*/  @P0 LOP3.LUT R5, R5, 0x1000, RZ, 0xfc, !PT ;  /* 0x0000100005050812 */ /* 0x000fc800078efcff */
[----:B------:R-:W-:-:S04]  /*4fe00*/  LOP3.LUT R5, R5, 0xfffffffe, RZ, 0xc0, !PT ;  /* 0xfffffffe05057812 */ /* 0x000fc800078ec0ff */
[----:B------:R-:W-:Y:S02]  /*4fe10*/  @P6 LOP3.LUT R5, R5, 0x1, RZ, 0xfc, !PT ;  /* 0x0000000105056812 */ /* 0x000fe400078efcff */
[----:B------:R-:W-:Y:S02]  /*4fe20*/  LOP3.LUT P6, RZ, R19, 0x400, RZ, 0xc0, !PT ;  /* 0x0000040013ff7812 */ /* 0x000fe400078cc0ff */
[----:B------:R-:W-:-:S11]  /*4fe30*/  LOP3.LUT R5, R5, 0xfffffffd, RZ, 0xc0, !PT ;  /* 0xfffffffd05057812 */ /* 0x000fd600078ec0ff */
[----:B------:R-:W-:Y:S02]  /*4fe40*/  @P6 LOP3.LUT R5, R5, 0x2, RZ, 0xfc, !PT ;  /* 0x0000000205056812 */ /* 0x000fe400078efcff */
[----:B------:R-:W-:Y:S02]  /*4fe50*/  LOP3.LUT P6, RZ, R19, 0x800, RZ, 0xc0, !PT ;  /* 0x0000080013ff7812 */ /* 0x000fe400078cc0ff */
[----:B------:R-:W-:-:S11]  /*4fe60*/  LOP3.LUT R5, R5, 0xfffffffb, RZ, 0xc0, !PT ;  /* 0xfffffffb05057812 */ /* 0x000fd600078ec0ff */
[----:B------:R-:W-:Y:S02]  /*4fe70*/  @P6 LOP3.LUT R5, R5, 0x4, RZ, 0xfc, !PT ;  /* 0x0000000405056812 */ /* 0x000fe400078efcff */
[----:B------:R-:W-:Y:S02]  /*4fe80*/  LOP3.LUT P6, RZ, R19, 0x1000, RZ, 0xc0, !PT ;  /* 0x0000100013ff7812 */ /* 0x000fe400078cc0ff */
[----:B------:R-:W-:Y:S02]  /*4fe90*/  LOP3.LUT R5, R5, 0xfffffff7, RZ, 0xc0, !PT ;  /* 0xfffffff705057812 */ /* 0x000fe400078ec0ff */
[----:B------:R-:W-:-:S09]  /*4fea0*/  LOP3.LUT P0, RZ, R3, 0x1, RZ, 0xc0, !PT ;  /* 0x0000000103ff7812 */ /* 0x000fd2000780c0ff */
[----:B------:R-:W-:Y:S02]  /*4feb0*/  @P6 LOP3.LUT R5, R5, 0x8, RZ, 0xfc, !PT ;  /* 0x0000000805056812 */ /* 0x000fe400078efcff */
[----:B------:R-:W-:Y:S02]  /*4fec0*/  LOP3.LUT P6, RZ, R19, 0x2000, RZ, 0xc0, !PT ;  /* 0x0000200013ff7812 */ /* 0x000fe400078cc0ff */
[----:B------:R-:W-:Y:S01]  /*4fed0*/  LOP3.LUT R5, R5, 0xffffffef, RZ, 0xc0, !PT ;  /* 0xffffffef05057812 */ /* 0x000fe200078ec0ff */
[----:B------:R1:W-:Y:S10]  /*4fee0*/  @P0 STG.E desc[UR4][R178.64], R172 ;  /* 0x000000acb2000986 */ /* 0x0003f4000c101904 */
[----:B------:R-:W-:Y:S01]  /*4fef0*/  @P6 LOP3.LUT R5, R5, 0x10, RZ, 0xfc, !PT ;  /* 0x0000001005056812 */ /* 0x000fe200078efcff */
[----:B-1----:R-:W4:Y:S03]  /*4ff00*/  LDL.LU.64 R178, [R1+0x1750] ;  /* 0x0017500001b27983 */ /* 0x002f260000300a00 */
[----:B------:R-:W-:Y:S01]  /*4ff10*/  LOP3.LUT P0, RZ, R5, 0x1000, RZ, 0xc0, !PT ;  /* 0x0000100005ff7812 */ /* 0x000fe2000780c0ff */
[----:B------:R-:W4:-:S12]  /*4ff20*/  LDL.LU R173, [R1+0x784] ;  /* 0x0007840001ad7983 */ /* 0x000f180000300800 */
[----:B------:R1:W-:Y:S01]  /*4ff30*/  @P0 STG.E desc[UR4][R176.64], R187 ;  /* 0x000000bbb0000986 */ /* 0x0003e2000c101904 */
[----:B------:R-:W-:-:S03]  /*4ff40*/  LOP3.LUT P0, RZ, R5, 0x800, RZ, 0xc0, !PT ;  /* 0x0000080005ff7812 */ /* 0x000fc6000780c0ff */
[----:B-1----:R-:W4:Y:S10]  /*4ff50*/  LDL.LU.64 R176, [R1+0x1748] ;  /* 0x0017480001b07983 */ /* 0x002f340000300a00 */
[----:B------:R1:W-:Y:S04]  /*4ff60*/  @P0 STG.E desc[UR4][R182.64], R186 ;  /* 0x000000bab6000986 */ /* 0x0003e8000c101904 */
[----:B------:R-:W4:Y:S04]  /*4ff70*/  LDL.LU R172, [R1+0x798] ;  /* 0x0007980001ac7983 */ /* 0x000f280000300800 */
[----:B-1----:R-:W4:Y:S04]  /*4ff80*/  LDL.LU.64 R182, [R1+0x1740] ;  /* 0x0017400001b67983 */ /* 0x002f280000300a00 */
[----:B------:R-:W4:Y:S01]  /*4ff90*/  LDL.LU R187, [R1+0x788] ;  /* 0x0007880001bb7983 */ /* 0x000f220000300800 */
[----:B------:R-:W-:-:S13]  /*4ffa0*/  LOP3.LUT P0, RZ, R5, 0x400, RZ, 0xc0, !PT ;  /* 0x0000040005ff7812 */ /* 0x000fda000780c0ff */
[----:B------:R1:W-:Y:S01]  /*4ffb0*/  @P0 STG.E desc[UR4][R180.64], R191 ;  /* 0x000000bfb4000986 */ /* 0x0003e2000c101904 */
[----:B------:R-:W-:Y:S02]  /*4ffc0*/  LOP3.LUT P0, RZ, R5, 0x200, RZ, 0xc0, !PT ;  /* 0x0000020005ff7812 */ /* 0x000fe4000780c0ff */
[----:B------:R-:W-:Y:S02]  /*4ffd0*/  LOP3.LUT P1, RZ, R3, 0x100, RZ, 0xc0, !PT ;  /* 0x0000010003ff7812 */ /* 0x000fe4000782c0ff */
[----:B------:R-:W-:Y:S01]  /*4ffe0*/  LOP3.LUT P6, RZ, R19, 0x4000, RZ, 0xc0, !PT ;  /* 0x0000400013ff7812 */ /* 0x000fe200078cc0ff */
[----:B-1----:R-:W4:Y:S08]  /*4fff0*/  LDL.LU.64 R180, [R1+0x1738] ;  /* 0x0017380001b47983 */ /* 0x002f300000300a00 */
[----:B------:R1:W-:Y:S01]  /*50000*/  @P0 STG.E desc[UR4][R184.64], R188 ;  /* 0x000000bcb8000986 */ /* 0x0003e2000c101904 */
[----:B------:R-:W-:-:S03]  /*50010*/  LOP3.LUT P0, RZ, R5, 0x100, RZ, 0xc0, !PT ;  /* 0x0000010005ff7812 */ /* 0x000fc6000780c0ff */
[----:B------:R-:W4:Y:S04]  /*50020*/  LDL.LU R186, [R1+0x79c] ;  /* 0x00079c0001ba7983 */ /* 0x000f280000300800 */
[----:B-1----:R-:W4:Y:S06]  /*50030*/  LDL.LU.64 R184, [R1+0x1730] ;  /* 0x0017300001b87983 */ /* 0x002f2c0000300a00 */
[----:B------:R1:W-:Y:S01]  /*50040*/  @P0 STG.E desc[UR4][R194.64], R189 ;  /* 0x000000bdc2000986 */ /* 0x0003e2000c101904 */
[----:B------:R-:W-:-:S03]  /*50050*/  LOP3.LUT P0, RZ, R5, 0x80, RZ, 0xc0, !PT ;  /* 0x0000008005ff7812 */ /* 0x000fc6000780c0ff */
[----:B------:R-:W4:Y:S04]  /*50060*/  LDL.LU R191, [R1+0x78c] ;  /* 0x00078c0001bf7983 */ /* 0x000f280000300800 */
[----:B-1----:R-:W4:Y:S06]  /*50070*/  LDL.LU.64 R194, [R1+0x1728] ;  /* 0x0017280001c27983 */ /* 0x002f2c0000300a00 */
[----:B------:R1:W-:Y:S01]  /*50080*/  @P0 STG.E desc[UR4][R192.64], R252 ;  /* 0x000000fcc0000986 */ /* 0x0003e2000c101904 */
[----:B------:R-:W-:-:S03]  /*50090*/  LOP3.LUT P0, RZ, R5, 0x40, RZ, 0xc0, !PT ;  /* 0x0000004005ff7812 */ /* 0x000fc6000780c0ff */
[----:B-1----:R-:W4:Y:S10]  /*500a0*/  LDL.LU R192, [R1+0x770] ;  /* 0x0007700001c07983 */ /* 0x002f340000300800 */
[----:B------:R1:W-:Y:S01]  /*500b0*/  @P0 STG.E desc[UR4][R198.64], R27 ;  /* 0x0000001bc6000986 */ /* 0x0003e2000c101904 */
[----:B------:R-:W-:-:S03]  /*500c0*/  LOP3.LUT P0, RZ, R5, 0x20, RZ, 0xc0, !PT ;  /* 0x0000002005ff7812 */ /* 0x000fc6000780c0ff */
[----:B------:R-:W4:Y:S04]  /*500d0*/  LDL.LU.64 R188, [R1+0x1720] ;  /* 0x0017200001bc7983 */ /* 0x000f280000300a00 */
[----:B------:R-:W4:Y:S04]  /*500e0*/  LDL.LU R193, [R1+0x760] ;  /* 0x0007600001c17983 */ /* 0x000f280000300800 */
[----:B-1----:R-:W4:Y:S04]  /*500f0*/  LDL.LU.64 R198, [R1+0x1718] ;  /* 0x0017180001c67983 */ /* 0x002f280000300a00 */
[----:B------:R-:W4:Y:S04]  /*50100*/  LDL.LU R252, [R1+0x774] ;  /* 0x0007740001fc7983 */ /* 0x000f280000300800 */
[----:B---3--:R1:W-:Y:S02]  /*50110*/  @P1 STG.E desc[UR4][R202.64], R26 ;  /* 0x0000001aca001986 */ /* 0x0083e4000c101904 */
[----:B-1----:R-:W-:-:S02]  /*50120*/  VIADD R26, R6, 0xb ;  /* 0x0000000b061a7836 */ /* 0x002fc40000000000 */
[----:B------:R-:W3:Y:S03]  /*50130*/  LDL.LU.64 R202, [R1+0x1710] ;  /* 0x0017100001ca7983 */ /* 0x000ee60000300a00 */
[----:B--2---:R-:W-:Y:S01]  /*50140*/  ISETP.LT.AND P1, PT, R26, R38, !P0 ;  /* 0x000000261a00720c */ /* 0x004fe20004721270 */
[----:B------:R-:W3:-:S12]  /*50150*/  LDL.LU R27, [R1+0x764] ;  /* 0x00076400011b7983 */ /* 0x000ed80000300800 */
[----:B------:R-:W-:Y:S04]  /*50160*/  @P1 STG.E desc[UR4][R42.64], R40 ;  /* 0x000000282a001986 */ /* 0x000fe8000c101904 */
[----:B------:R-:W-:Y:S01]  /*50170*/  @P6 STG.E desc[UR4][R36.64], R41 ;  /* 0x0000002924006986 */ /* 0x000fe2000c101904 */
[----:B------:R-:W-:-:S13]  /*50180*/  LOP3.LUT P6, RZ, R5, 0x10, RZ, 0xc0, !PT ;  /* 0x0000001005ff7812 */ /* 0x000fda00078cc0ff */
[----:B------:R-:W-:Y:S01]  /*50190*/  @P6 STG.E desc[UR4][R30.64], R28 ;  /* 0x0000001c1e006986 */ /* 0x000fe2000c101904 */
[----:B------:R-:W-:-:S13]  /*501a0*/  LOP3.LUT P6, RZ, R5, 0x8, RZ, 0xc0, !PT ;  /* 0x0000000805ff7812 */ /* 0x000fda00078cc0ff */
[----:B------:R-:W-:Y:S01]  /*501b0*/  @P6 STG.E desc[UR4][R34.64], R29 ;  /* 0x0000001d22006986 */ /* 0x000fe2000c101904 */
[----:B------:R-:W-:-:S13]  /*501c0*/  LOP3.LUT P6, RZ, R5, 0x4, RZ, 0xc0, !PT ;  /* 0x0000000405ff7812 */ /* 0x000fda00078cc0ff */
[----:B------:R-:W-:Y:S01]  /*501d0*/  @P6 STG.E desc[UR4][R32.64], R14 ;  /* 0x0000000e20006986 */ /* 0x000fe2000c101904 */
[----:B------:R-:W-:-:S13]  /*501e0*/  LOP3.LUT P6, RZ, R5, 0x2, RZ, 0xc0, !PT ;  /* 0x0000000205ff7812 */ /* 0x000fda00078cc0ff */
[----:B------:R1:W-:Y:S01]  /*501f0*/  @P6 STG.E desc[UR4][R10.64], R15 ;  /* 0x0000000f0a006986 */ /* 0x0003e2000c101904 */
[----:B------:R-:W-:Y:S02]  /*50200*/  LOP3.LUT P6, RZ, R5, 0x1, RZ, 0xc0, !PT ;  /* 0x0000000105ff7812 */ /* 0x000fe400078cc0ff */
[C---:B------:R-:W-:Y:S02]  /*50210*/  LOP3.LUT P5, RZ, R19.reuse, 0x4, RZ, 0xc0, !PT ;  /* 0x0000000413ff7812 */ /* 0x040fe400078ac0ff */
[C---:B------:R-:W-:Y:S02]  /*50220*/  LOP3.LUT P4, RZ, R19.reuse, 0x2, RZ, 0xc0, !PT ;  /* 0x0000000213ff7812 */ /* 0x040fe4000788c0ff */
[----:B------:R-:W-:Y:S01]  /*50230*/  LOP3.LUT P3, RZ, R19, 0x1, RZ, 0xc0, !PT ;  /* 0x0000000113ff7812 */ /* 0x000fe2000786c0ff */
[----:B-1----:R-:W2:Y:S06]  /*50240*/  LDL.LU.64 R10, [R1+0x1708] ;  /* 0x00170800010a7983 */ /* 0x002eac0000300a00 */
[----:B----4-:R1:W-:Y:S01]  /*50250*/  @P6 STG.E desc[UR4][R8.64], R174 ;  /* 0x000000ae08006986 */ /* 0x0103e2000c101904 */
[----:B------:R-:W-:-:S02]  /*50260*/  LOP3.LUT P6, RZ, R2, 0x80000000, RZ, 0xc0, !PT ;  /* 0x8000000002ff7812 */ /* 0x000fc400078cc0ff */
[----:B------:R-:W-:Y:S01]  /*50270*/  LOP3.LUT R19, R19, 0xffefffff, RZ, 0xc0, !PT ;  /* 0xffefffff13137812 */ /* 0x000fe200078ec0ff */
[----:B------:R-:W2:Y:S10]  /*50280*/  LDL.LU R15, [R1+0x778] ;  /* 0x00077800010f7983 */ /* 0x000eb40000300800 */
[----:B------:R4:W-:Y:S01]  /*50290*/  @P6 STG.E desc[UR4][R12.64], R175 ;  /* 0x000000af0c006986 */ /* 0x0009e2000c101904 */
[----:B------:R-:W-:-:S02]  /*502a0*/  LOP3.LUT P6, RZ, R2, 0x40000000, RZ, 0xc0, !PT ;  /* 0x4000000002ff7812 */ /* 0x000fc400078cc0ff */
[----:B------:R-:W-:Y:S01]  /*502b0*/  @P0 LOP3.LUT R19, R19, 0x100000, RZ, 0xfc, !PT ;  /* 0x0010000013130812 */ /* 0x000fe200078efcff */
[----:B-1----:R-:W2:Y:S03]  /*502c0*/  LDL.LU.64 R8, [R1+0x1700] ;  /* 0x0017000001087983 */ /* 0x002ea60000300a00 */
[----:B------:R-:W-:Y:S01]  /*502d0*/  LOP3.LUT P1, RZ, R19, 0x20, RZ, 0xc0, !PT ;  /* 0x0000002013ff7812 */ /* 0x000fe2000782c0ff */
[----:B------:R-:W2:Y:S04]  /*502e0*/  LDL.LU R174, [R1+0x768] ;  /* 0x0007680001ae7983 */ /* 0x000ea80000300800 */
[----:B----4-:R-:W4:Y:S04]  /*502f0*/  LDL.LU.64 R12, [R1+0x16f8] ;  /* 0x0016f800010c7983 */ /* 0x010f280000300a00 */
[----:B------:R-:W4:Y:S04]  /*50300*/  LDL.LU R175, [R1+0x77c] ;  /* 0x00077c0001af7983 */ /* 0x000f280000300800 */
[----:B------:R1:W-:Y:S01]  /*50310*/  @P6 STG.E desc[UR4][R178.64], R173 ;  /* 0x000000adb2006986 */ /* 0x0003e2000c101904 */
[----:B------:R-:W-:-:S03]  /*50320*/  LOP3.LUT P6, RZ, R2, 0x20000000, RZ, 0xc0, !PT ;  /* 0x2000000002ff7812 */ /* 0x000fc600078cc0ff */
[----:B-1----:R-:W4:Y:S04]  /*50330*/  LDL.LU.64 R178, [R1+0x16f0] ;  /* 0x0016f00001b27983 */ /* 0x002f280000300a00 */
[----:B------:R-:W4:Y:S06]  /*50340*/  LDL.LU R173, [R1+0x76c] ;  /* 0x00076c0001ad7983 */ /* 0x000f2c0000300800 */
[----:B------:R1:W-:Y:S01]  /*50350*/  @P6 STG.E desc[UR4][R176.64], R172 ;  /* 0x000000acb0006986 */ /* 0x0003e2000c101904 */
[----:B------:R-:W-:-:S03]  /*50360*/  LOP3.LUT P6, RZ, R2, 0x10000000, RZ, 0xc0, !PT ;  /* 0x1000000002ff7812 */ /* 0x000fc600078cc0ff */
[----:B------:R1:W-:Y:S01]  /*50370*/  @P1 STG.E desc[UR4][R182.64], R187 ;  /* 0x000000bbb6001986 */ /* 0x0003e2000c101904 */
[----:B------:R-:W-:Y:S02]  /*50380*/  LOP3.LUT P1, RZ, R23, 0x40, RZ, 0xc0, !PT ;  /* 0x0000004017ff7812 */ /* 0x000fe4000782c0ff */
[----:B------:R-:W-:Y:S01]  /*50390*/  LOP3.LUT R2, R2, 0xffffffef, RZ, 0xc0, !PT ;  /* 0xffffffef02027812 */ /* 0x000fe200078ec0ff */
[----:B-1----:R-:W4:Y:S04]  /*503a0*/  LDL.LU.64 R176, [R1+0x16e8] ;  /* 0x0016e80001b07983 */ /* 0x002f280000300a00 */
        /* <DEDUP_REMOVED lines=35> */
[C---:B------:R-:W-:Y:S02]  /*505e0*/  LOP3.LUT P1, RZ, R23.reuse, 0x20000, RZ, 0xc0, !PT ;  /* 0x0002000017ff7812 */ /* 0x040fe4000782c0ff */
[----:B------:R-:W-:Y:S01]  /*505f0*/  LOP3.LUT R2, R2, 0xffff7fff, RZ, 0xc0, !PT ;  /* 0xffff7fff02027812 */ /* 0x000fe200078ec0ff */
[----:B------:R1:W-:Y:S10]  /*50600*/  @P0 STG.E desc[UR4][R180.64], R186 ;  /* 0x000000bab4000986 */ /* 0x0003f4000c101904 */
[----:B------:R-:W-:Y:S01]  /*50610*/  @P1 LOP3.LUT R2, R2, 0x8000, RZ, 0xfc, !PT ;  /* 0x0000800002021812 */ /* 0x000fe200078efcff */
[----:B-1----:R-:W4:Y:S01]  /*50620*/  LDL.LU.64 R180, [R1+0x16d8] ;  /* 0x0016d80001b47983 */ /* 0x002f220000300a00 */
[----:B------:R-:W-:-:S03]  /*50630*/  LOP3.LUT P1, RZ, R23, 0x40000, RZ, 0xc0, !PT ;  /* 0x0004000017ff7812 */ /* 0x000fc6000782c0ff */
[----:B------:R-:W4:Y:S01]  /*50640*/  LDL.LU R186, [R1+0x754] ;  /* 0x0007540001ba7983 */ /* 0x000f220000300800 */
[----:B------:R-:W-:-:S03]  /*50650*/  LOP3.LUT R2, R2, 0xfffeffff, RZ, 0xc0, !PT ;  /* 0xfffeffff02027812 */ /* 0x000fc600078ec0ff */
[----:B------:R1:W-:Y:S06]  /*50660*/  @P6 STG.E desc[UR4][R184.64], R191 ;  /* 0x000000bfb8006986 */ /* 0x0003ec000c101904 */
[----:B------:R-:W-:Y:S02]  /*50670*/  @P1 LOP3.LUT R2, R2, 0x10000, RZ, 0xfc, !PT ;  /* 0x0001000002021812 */ /* 0x000fe400078efcff */
[----:B------:R-:W-:Y:S01]  /*50680*/  LOP3.LUT P1, RZ, R23, 0x80000, RZ, 0xc0, !PT ;  /* 0x0008000017ff7812 */ /* 0x000fe2000782c0ff */
[----:B-1----:R-:W4:Y:S04]  /*50690*/  LDL.LU.64 R184, [R1+0x16d0] ;  /* 0x0016d00001b87983 */ /* 0x002f280000300a00 */
[----:B------:R-:W4:Y:S01]  /*506a0*/  LDL.LU R191, [R1+0x744] ;  /* 0x0007440001bf7983 */ /* 0x000f220000300800 */
[----:B------:R-:W-:-:S03]  /*506b0*/  LOP3.LUT R2, R2, 0xfffdffff, RZ, 0xc0, !PT ;  /* 0xfffdffff02027812 */ /* 0x000fc600078ec0ff */
[----:B------:R1:W-:Y:S04]  /*506c0*/  @P5 STG.E desc[UR4][R194.64], R192 ;  /* 0x000000c0c2005986 */ /* 0x0003e8000c101904 */
        /* <DEDUP_REMOVED lines=10> */
[----:B------:R-:W-:-:S02]  /*50770*/  LOP3.LUT R2, R2, 0xfff7ffff, RZ, 0xc0, !PT ;  /* 0xfff7ffff02027812 */ /* 0x000fc400078ec0ff */
[C---:B------:R-:W-:Y:S01]  /*50780*/  LOP3.LUT P2, RZ, R23.reuse, 0x80000000, RZ, 0xc0, !PT ;  /* 0x8000000017ff7812 */ /* 0x040fe2000784c0ff */
[----:B------:R1:W-:Y:S04]  /*50790*/  @P3 STG.E desc[UR4][R198.64], R252 ;  /* 0x000000fcc6003986 */ /* 0x0003e8000c101904 */
[----:B------:R-:W-:Y:S02]  /*507a0*/  @P1 LOP3.LUT R2, R2, 0x80000, RZ, 0xfc, !PT ;  /* 0x0008000002021812 */ /* 0x000fe400078efcff */
[----:B------:R-:W-:Y:S01]  /*507b0*/  LOP3.LUT P1, RZ, R23, 0x400000, RZ, 0xc0, !PT ;  /* 0x0040000017ff7812 */ /* 0x000fe2000782c0ff */
[----:B-1----:R-:W4:Y:S04]  /*507c0*/  LDL.LU.64 R198, [R1+0x16b8] ;  /* 0x0016b80001c67983 */ /* 0x002f280000300a00 */
[----:B------:R-:W4:Y:S01]  /*507d0*/  LDL.LU R252, [R1+0x75c] ;  /* 0x00075c0001fc7983 */ /* 0x000f220000300800 */
[----:B------:R-:W-:-:S03]  /*507e0*/  LOP3.LUT R2, R2, 0xffefffff, RZ, 0xc0, !PT ;  /* 0xffefffff02027812 */ /* 0x000fc600078ec0ff */
[----:B---3--:R1:W-:Y:S04]  /*507f0*/  @P2 STG.E desc[UR4][R202.64], R27 ;  /* 0x0000001bca002986 */ /* 0x0083e8000c101904 */
[----:B------:R-:W-:Y:S02]  /*50800*/  @P1 LOP3.LUT R2, R2, 0x100000, RZ, 0xfc, !PT ;  /* 0x0010000002021812 */ /* 0x000fe400078efcff */
[----:B------:R-:W-:Y:S01]  /*50810*/  LOP3.LUT P1, RZ, R23, 0x800000, RZ, 0xc0, !PT ;  /* 0x0080000017ff7812 */ /* 0x000fe2000782c0ff */
[----:B-1----:R-:W3:Y:S04]  /*50820*/  LDL.LU.64 R202, [R1+0x16b0] ;  /* 0x0016b00001ca7983 */ /* 0x002ee80000300a00 */
[----:B------:R-:W3:Y:S01]  /*50830*/  LDL.LU R27, [R1+0x74c] ;  /* 0x00074c00011b7983 */ /* 0x000ee20000300800 */
[----:B------:R-:W-:-:S03]  /*50840*/  LOP3.LUT R2, R2, 0xffdfffff, RZ, 0xc0, !PT ;  /* 0xffdfffff02027812 */ /* 0x000fc600078ec0ff */
[----:B------:R-:W3:Y:S04]  /*50850*/  LDL.LU.64 R168, [R1+0x16a8] ;  /* 0x0016a80001a87983 */ /* 0x000ee80000300a00 */
[----:B------:R-:W-:Y:S02]  /*50860*/  @P1 LOP3.LUT R2, R2, 0x200000, RZ, 0xfc, !PT ;  /* 0x0020000002021812 */ /* 0x000fe400078efcff */
[----:B------:R-:W-:Y:S01]  /*50870*/  LOP3.LUT P1, RZ, R23, 0x1000000, RZ, 0xc0, !PT ;  /* 0x0100000017ff7812 */ /* 0x000fe2000782c0ff */
[----:B------:R-:W3:Y:S01]  /*50880*/  LDL.LU R38, [R1+0x730] ;  /* 0x0007300001267983 */ /* 0x000ee20000300800 */
[----:B------:R-:W-:-:S03]  /*50890*/  LOP3.LUT R2, R2, 0xffbfffff, RZ, 0xc0, !PT ;  /* 0xffbfffff02027812 */ /* 0x000fc600078ec0ff */
[----:B------:R-:W3:Y:S04]  /*508a0*/  LDL.LU.64 R170, [R1+0x16a0] ;  /* 0x0016a00001aa7983 */ /* 0x000ee80000300a00 */
[----:B------:R-:W3:Y:S04]  /*508b0*/  LDL.LU R39, [R1+0x720] ;  /* 0x0007200001277983 */ /* 0x000ee80000300800 */
[----:B------:R-:W-:Y:S01]  /*508c0*/  @P1 LOP3.LUT R2, R2, 0x400000, RZ, 0xfc, !PT ;  /* 0x0040000002021812 */ /* 0x000fe200078efcff */
[----:B------:R-:W3:Y:S01]  /*508d0*/  LDL.LU.64 R42, [R1+0x1698] ;  /* 0x00169800012a7983 */ /* 0x000ee20000300a00 */
[----:B------:R-:W-:-:S02]  /*508e0*/  LOP3.LUT P1, RZ, R23, 0x2000000, RZ, 0xc0, !PT ;  /* 0x0200000017ff7812 */ /* 0x000fc4000782c0ff */
[----:B------:R-:W-:Y:S01]  /*508f0*/  LOP3.LUT R2, R2, 0xff7fffff, RZ, 0xc0, !PT ;  /* 0xff7fffff02027812 */ /* 0x000fe200078ec0ff */
[----:B------:R-:W3:Y:S04]  /*50900*/  LDL.LU R40, [R1+0x734] ;  /* 0x0007340001287983 */ /* 0x000ee80000300800 */
[----:B------:R-:W3:Y:S04]  /*50910*/  LDL.LU.64 R36, [R1+0x1690] ;  /* 0x0016900001247983 */ /* 0x000ee80000300a00 */
[----:B------:R-:W3:Y:S02]  /*50920*/  LDL.LU R41, [R1+0x724] ;  /* 0x0007240001297983 */ /* 0x000ee40000300800 */
[----:B------:R-:W-:-:S02]  /*50930*/  @P1 LOP3.LUT R2, R2, 0x800000, RZ, 0xfc, !PT ;  /* 0x0080000002021812 */ /* 0x000fc400078efcff */
[----:B------:R-:W-:Y:S01]  /*50940*/  LOP3.LUT P1, RZ, R23, 0x4000000, RZ, 0xc0, !PT ;  /* 0x0400000017ff7812 */ /* 0x000fe2000782c0ff */
[----:B------:R-:W3:Y:S01]  /*50950*/  LDL.LU.64 R30, [R1+0x1688] ;  /* 0x00168800011e7983 */ /* 0x000ee20000300a00 */
[----:B------:R-:W-:-:S03]  /*50960*/  LOP3.LUT R2, R2, 0xfeffffff, RZ, 0xc0, !PT ;  /* 0xfeffffff02027812 */ /* 0x000fc600078ec0ff */
[----:B------:R-:W3:Y:S04]  /*50970*/  LDL.LU R28, [R1+0x738] ;  /* 0x00073800011c7983 */ /* 0x000ee80000300800 */
[----:B------:R-:W3:Y:S04]  /*50980*/  LDL.LU.64 R34, [R1+0x1680] ;  /* 0x0016800001227983 */ /* 0x000ee80000300a00 */
[----:B------:R-:W-:Y:S01]  /*50990*/  @P1 LOP3.LUT R2, R2, 0x1000000, RZ, 0xfc, !PT ;  /* 0x0100000002021812 */ /* 0x000fe200078efcff */
[----:B------:R-:W3:Y:S01]  /*509a0*/  LDL.LU R29, [R1+0x728] ;  /* 0x00072800011d7983 */ /* 0x000ee20000300800 */
[----:B------:R-:W-:-:S02]  /*509b0*/  LOP3.LUT P1, RZ, R23, 0x8000000, RZ, 0xc0, !PT ;  /* 0x0800000017ff7812 */ /* 0x000fc4000782c0ff */
[----:B------:R-:W-:Y:S01]  /*509c0*/  LOP3.LUT R2, R2, 0xfdffffff, RZ, 0xc0, !PT ;  /* 0xfdffffff02027812 */ /* 0x000fe200078ec0ff */
[----:B------:R-:W3:Y:S04]  /*509d0*/  LDL.LU.64 R32, [R1+0x1678] ;  /* 0x0016780001207983 */ /* 0x000ee80000300a00 */
[----:B------:R-:W3:Y:S06]  /*509e0*/  LDL.LU R14, [R1+0x73c] ;  /* 0x00073c00010e7983 */ /* 0x000eec0000300800 */
[----:B------:R-:W-:-:S02]  /*509f0*/  @P1 LOP3.LUT R2, R2, 0x2000000, RZ, 0xfc, !PT ;  /* 0x0200000002021812 */ /* 0x000fc400078efcff */
[----:B------:R-:W-:Y:S02]  /*50a00*/  LOP3.LUT P1, RZ, R23, 0x10000000, RZ, 0xc0, !PT ;  /* 0x1000000017ff7812 */ /* 0x000fe4000782c0ff */
[----:B------:R-:W-:-:S11]  /*50a10*/  LOP3.LUT R2, R2, 0xfbffffff, RZ, 0xc0, !PT ;  /* 0xfbffffff02027812 */ /* 0x000fd600078ec0ff */
[----:B------:R-:W-:Y:S02]  /*50a20*/  @P1 LOP3.LUT R2, R2, 0x4000000, RZ, 0xfc, !PT ;  /* 0x0400000002021812 */ /* 0x000fe400078efcff */
[----:B------:R-:W-:Y:S02]  /*50a30*/  LOP3.LUT P1, RZ, R23, 0x20000000, RZ, 0xc0, !PT ;  /* 0x2000000017ff7812 */ /* 0x000fe4000782c0ff */
[----:B------:R-:W-:-:S11]  /*50a40*/  LOP3.LUT R2, R2, 0xf7ffffff, RZ, 0xc0, !PT ;  /* 0xf7ffffff02027812 */ /* 0x000fd600078ec0ff */
[----:B------:R-:W-:Y:S02]  /*50a50*/  @P1 LOP3.LUT R2, R2, 0x8000000, RZ, 0xfc, !PT ;  /* 0x0800000002021812 */ /* 0x000fe400078efcff */
[----:B------:R-:W-:-:S13]  /*50a60*/  LOP3.LUT P1, RZ, R23, 0x40000000, RZ, 0xc0, !PT ;  /* 0x4000000017ff7812 */ /* 0x000fda000782c0ff */
[----:B--2---:R1:W-:Y:S01]  /*50a70*/  @P1 STG.E desc[UR4][R10.64], R15 ;  /* 0x0000000f0a001986 */ /* 0x0043e2000c101904 */
[----:B------:R-:W-:-:S03]  /*50a80*/  LOP3.LUT P1, RZ, R2, 0x8000000, RZ, 0xc0, !PT ;  /* 0x0800000002ff7812 */ /* 0x000fc6000782c0ff */
[----:B-1----:R-:W2:Y:S04]  /*50a90*/  LDL.LU.64 R10, [R1+0x1670] ;  /* 0x00167000010a7983 */ /* 0x002ea80000300a00 */
[----:B------:R-:W2:Y:S06]  /*50aa0*/  LDL.LU R15, [R1+0x72c] ;  /* 0x00072c00010f7983 */ /* 0x000eac0000300800 */
[----:B------:R1:W-:Y:S01]  /*50ab0*/  @P1 STG.E desc[UR4][R8.64], R174 ;  /* 0x000000ae08001986 */ /* 0x0003e2000c101904 */
[----:B------:R-:W-:-:S03]  /*50ac0*/  LOP3.LUT P1, RZ, R2, 0x4000000, RZ, 0xc0, !PT ;  /* 0x0400000002ff7812 */ /* 0x000fc6000782c0ff */
[----:B-1----:R-:W2:Y:S04]  /*50ad0*/  LDL.LU.64 R8, [R1+0x1668] ;  /* 0x0016680001087983 */ /* 0x002ea80000300a00 */
[----:B------:R-:W2:Y:S06]  /*50ae0*/  LDL.LU R174, [R1+0x710] ;  /* 0x0007100001ae7983 */ /* 0x000eac0000300800 */
[----:B----4-:R1:W-:Y:S01]  /*50af0*/  @P1 STG.E desc[UR4][R12.64], R175 ;  /* 0x000000af0c001986 */ /* 0x0103e2000c101904 */
[----:B------:R-:W-:-:S03]  /*50b00*/  LOP3.LUT P1, RZ, R2, 0x2000000, RZ, 0xc0, !PT ;  /* 0x0200000002ff7812 */ /* 0x000fc6000782c0ff */
[----:B-1----:R-:W4:Y:S04]  /*50b10*/  LDL.LU.64 R12, [R1+0x1660] ;  /* 0x00166000010c7983 */ /* 0x002f280000300a00 */
[----:B------:R-:W4:Y:S06]  /*50b20*/  LDL.LU R175, [R1+0x700] ;  /* 0x0007000001af7983 */ /* 0x000f2c0000300800 */
[----:B------:R1:W-:Y:S01]  /*50b30*/  @P1 STG.E desc[UR4][R178.64], R173 ;  /* 0x000000adb2001986 */ /* 0x0003e2000c101904 */
[----:B------:R-:W-:-:S03]  /*50b40*/  LOP3.LUT P1, RZ, R2, 0x1000000, RZ, 0xc0, !PT ;  /* 0x0100000002ff7812 */ /* 0x000fc6000782c0ff */
[----:B-1----:R-:W4:Y:S04]  /*50b50*/  LDL.LU.64 R178, [R1+0x1658] ;  /* 0x0016580001b27983 */ /* 0x002f280000300a00 */
[----:B------:R-:W4:Y:S06]  /*50b60*/  LDL.LU R173, [R1+0x714] ;  /* 0x0007140001ad7983 */ /* 0x000f2c0000300800 */
[----:B------:R1:W-:Y:S01]  /*50b70*/  @P1 STG.E desc[UR4][R176.64], R172 ;  /* 0x000000acb0001986 */ /* 0x0003e2000c101904 */
[----:B------:R-:W-:-:S03]  /*50b80*/  LOP3.LUT P1, RZ, R2, 0x800000, RZ, 0xc0, !PT ;  /* 0x0080000002ff7812 */ /* 0x000fc6000782c0ff */
[----:B-1----:R-:W4:Y:S04]  /*50b90*/  LDL.LU.64 R176, [R1+0x1650] ;  /* 0x0016500001b07983 */ /* 0x002f280000300a00 */
[----:B------:R-:W4:Y:S06]  /*50ba0*/  LDL.LU R172, [R1+0x704] ;  /* 0x0007040001ac7983 */ /* 0x000f2c0000300800 */
[----:B------:R1:W-:Y:S04]  /*50bb0*/  @P1 STG.E desc[UR4][R182.64], R187 ;  /* 0x000000bbb6001986 */ /* 0x0003e8000c101904 */
[----:B-1----:R-:W4:Y:S04]  /*50bc0*/  LDL.LU.64 R182, [R1+0x1648] ;  /* 0x0016480001b67983 */ /* 0x002f280000300a00 */
[----:B------:R-:W4:Y:S01]  /*50bd0*/  LDL.LU R187, [R1+0x718] ;  /* 0x0007180001bb7983 */ /* 0x000f220000300800 */
[----:B------:R-:W-:-:S13]  /*50be0*/  LOP3.LUT P1, RZ, R2, 0x400000, RZ, 0xc0, !PT ;  /* 0x0040000002ff7812 */ /* 0x000fda000782c0ff */
[----:B------:R1:W-:Y:S01]  /*50bf0*/  @P1 STG.E desc[UR4][R180.64], R186 ;  /* 0x000000bab4001986 */ /* 0x0003e2000c101904 */
[----:B------:R-:W-:-:S03]  /*50c00*/  LOP3.LUT P1, RZ, R2, 0x200000, RZ, 0xc0, !PT ;  /* 0x0020000002ff7812 */ /* 0x000fc6000782c0ff */
[----:B-1----:R-:W4:Y:S10]  /*50c10*/  LDL.LU.64 R180, [R1+0x1640] ;  /* 0x0016400001b47983 */ /* 0x002f340000300a00 */
        /* <DEDUP_REMOVED lines=16> */
[----:B---3--:R1:W-:Y:S01]  /*50d20*/  @P1 STG.E desc[UR4][R202.64], R27 ;  /* 0x0000001bca001986 */ /* 0x0083e2000c101904 */
[----:B------:R-:W-:-:S03]  /*50d30*/  LOP3.LUT P1, RZ, R2, 0x10000, RZ, 0xc0, !PT ;  /* 0x0001000002ff7812 */ /* 0x000fc6000782c0ff */
[----:B------:R-:W3:Y:S04]  /*50d40*/  LDL.LU R252, [R1+0x6e0] ;  /* 0x0006e00001fc7983 */ /* 0x000ee80000300800 */
[----:B-1----:R-:W3:Y:S06]  /*50d50*/  LDL.LU.64 R202, [R1+0x1618] ;  /* 0x0016180001ca7983 */ /* 0x002eec0000300a00 */
[----:B------:R-:W-:Y:S01]  /*50d60*/  @P1 STG.E desc[UR4][R168.64], R38 ;  /* 0x00000026a8001986 */ /* 0x000fe2000c101904 */
[----:B------:R-:W-:-:S03]  /*50d70*/  LOP3.LUT P1, RZ, R2, 0x8000, RZ, 0xc0, !PT ;  /* 0x0000800002ff7812 */ /* 0x000fc6000782c0ff */
[----:B------:R-:W3:Y:S10]  /*50d80*/  LDL.LU R27, [R1+0x6f4] ;  /* 0x0006f400011b7983 */ /* 0x000ef40000300800 */
        /* <DEDUP_REMOVED lines=12> */
[----:B--2---:R1:W-:Y:S01]  /*50e50*/  @P1 STG.E desc[UR4][R10.64], R15 ;  /* 0x0000000f0a001986 */ /* 0x0043e2000c101904 */
[----:B------:R-:W-:Y:S02]  /*50e60*/  LOP3.LUT P1, RZ, R2, 0x100, RZ, 0xc0, !PT ;  /* 0x0000010002ff7812 */ /* 0x000fe4000782c0ff */
[----:B------:R-:W-:Y:S01]  /*50e70*/  LOP3.LUT R4, R4, 0xffffefff, RZ, 0xc0, !PT ;  /* 0xffffefff04047812 */ /* 0x000fe200078ec0ff */
[----:B-1----:R-:W2:Y:S10]  /*50e80*/  LDL.LU.64 R10, [R1+0x1610] ;  /* 0x00161000010a7983 */ /* 0x002eb40000300a00 */
[----:B------:R1:W-:Y:S01]  /*50e90*/  @P1 STG.E desc[UR4][R8.64], R174 ;  /* 0x000000ae08001986 */ /* 0x0003e2000c101904 */
[----:B------:R-:W-:-:S03]  /*50ea0*/  LOP3.LUT P1, RZ, R2, 0x80, RZ, 0xc0, !PT ;  /* 0x0000008002ff7812 */ /* 0x000fc6000782c0ff */
[----:B------:R-:W2:Y:S04]  /*50eb0*/  LDL.LU R15, [R1+0x6e4] ;  /* 0x0006e400010f7983 */ /* 0x000ea80000300800 */
[----:B-1----:R-:W2:Y:S06]  /*50ec0*/  LDL.LU.64 R8, [R1+0x1608] ;  /* 0x0016080001087983 */ /* 0x002eac0000300a00 */
[----:B----4-:R1:W-:Y:S01]  /*50ed0*/  @P1 STG.E desc[UR4][R12.64], R175 ;  /* 0x000000af0c001986 */ /* 0x0103e2000c101904 */
[----:B------:R-:W-:-:S03]  /*50ee0*/  LOP3.LUT P1, RZ, R2, 0x40, RZ, 0xc0, !PT ;  /* 0x0000004002ff7812 */ /* 0x000fc6000782c0ff */
[----:B------:R-:W4:Y:S04]  /*50ef0*/  LDL.LU R174, [R1+0x6f8] ;  /* 0x0006f80001ae7983 */ /* 0x000f280000300800 */
[----:B-1----:R-:W4:Y:S04]  /*50f00*/  LDL.LU.64 R12, [R1+0x1600] ;  /* 0x00160000010c7983 */ /* 0x002f280000300a00 */
[----:B------:R-:W4:Y:S04]  /*50f10*/  LDL.LU R175, [R1+0x6e8] ;  /* 0x0006e80001af7983 */ /* 0x000f280000300800 */
        /* <DEDUP_REMOVED lines=9> */
[----:B------:R-:W-:-:S02]  /*50fb0*/  LOP3.LUT P1, RZ, R18, 0x80, RZ, 0xc0, !PT ;  /* 0x0000008012ff7812 */ /* 0x000fc4000782c0ff */
[----:B------:R-:W-:Y:S01]  /*50fc0*/  LOP3.LUT P0, RZ, R23, 0x20, RZ, 0xc0, !PT ;  /* 0x0000002017ff7812 */ /* 0x000fe2000780c0ff */
[----:B-1----:R-:W4:Y:S10]  /*50fd0*/  LDL.LU.64 R182, [R1+0x15e8] ;  /* 0x0015e80001b67983 */ /* 0x002f340000300a00 */
        /* <DEDUP_REMOVED lines=24> */
[----:B------:R-:W-:Y:S01]  /*51160*/  LOP3.LUT R4, R4, 0xffefffff, RZ, 0xc0, !PT ;  /* 0xffefffff04047812 */ /* 0x000fe200078ec0ff */
[----:B------:R1:W-:Y:S01]  /*51170*/  @P0 STG.E desc[UR4][R180.64], R186 ;  /* 0x000000bab4000986 */ /* 0x0003e2000c101904 */
[----:B------:R-:W-:-:S09]  /*51180*/  LOP3.LUT P6, RZ, R23, 0x10, RZ, 0xc0, !PT ;  /* 0x0000001017ff7812 */ /* 0x000fd200078cc0ff */
[----:B------:R-:W-:Y:S02]  /*51190*/  @P1 LOP3.LUT R4, R4, 0x100000, RZ, 0xfc, !PT ;  /* 0x0010000004041812 */ /* 0x000fe400078efcff */
[----:B------:R-:W-:Y:S01]  /*511a0*/  LOP3.LUT P1, RZ, R18, 0x10000, RZ, 0xc0, !PT ;  /* 0x0001000012ff7812 */ /* 0x000fe2000782c0ff */
[----:B-1----:R-:W4:Y:S01]  /*511b0*/  LDL.LU.64 R180, [R1+0x15e0] ;  /* 0x0015e00001b47983 */ /* 0x002f220000300a00 */
[----:B------:R-:W-:-:S03]  /*511c0*/  LOP3.LUT R4, R4, 0xffdfffff, RZ, 0xc0, !PT ;  /* 0xffdfffff04047812 */ /* 0x000fc600078ec0ff */
[----:B------:R-:W4:Y:S01]  /*511d0*/  LDL.LU R186, [R1+0x6c0] ;  /* 0x0006c00001ba7983 */ /* 0x000f220000300800 */
[----:B------:R-:W-:-:S07]  /*511e0*/  LOP3.LUT P5, RZ, R23, 0x8, RZ, 0xc0, !PT ;  /* 0x0000000817ff7812 */ /* 0x000fce00078ac0ff */
[----:B------:R-:W-:Y:S02]  /*511f0*/  @P1 LOP3.LUT R4, R4, 0x200000, RZ, 0xfc, !PT ;  /* 0x0020000004041812 */ /* 0x000fe400078efcff */
[----:B------:R-:W-:Y:S01]  /*51200*/  LOP3.LUT P1, RZ, R18, 0x20000, RZ, 0xc0, !PT ;  /* 0x0002000012ff7812 */ /* 0x000fe2000782c0ff */
[----:B------:R1:W-:Y:S01]  /*51210*/  @P6 STG.E desc[UR4][R184.64], R191 ;  /* 0x000000bfb8006986 */ /* 0x0003e2000c101904 */
[----:B------:R-:W-:-:S03]  /*51220*/  LOP3.LUT R4, R4, 0xffbfffff, RZ, 0xc0, !PT ;  /* 0xffbfffff04047812 */ /* 0x000fc600078ec0ff */
[----:B-1----:R-:W4:Y:S04]  /*51230*/  LDL.LU.64 R184, [R1+0x15d8] ;  /* 0x0015d80001b87983 */ /* 0x002f280000300a00 */
[----:B------:R-:W4:Y:S04]  /*51240*/  LDL.LU R191, [R1+0x6d4] ;  /* 0x0006d40001bf7983 */ /* 0x000f280000300800 */
[----:B------:R-:W-:Y:S02]  /*51250*/  @P1 LOP3.LUT R4, R4, 0x400000, RZ, 0xfc, !PT ;  /* 0x0040000004041812 */ /* 0x000fe400078efcff */
[----:B------:R-:W-:Y:S01]  /*51260*/  LOP3.LUT P1, RZ, R18, 0x40000, RZ, 0xc0, !PT ;  /* 0x0004000012ff7812 */ /* 0x000fe2000782c0ff */
[----:B------:R1:W-:Y:S01]  /*51270*/  @P5 STG.E desc[UR4][R194.64], R192 ;  /* 0x000000c0c2005986 */ /* 0x0003e2000c101904 */
[----:B------:R-:W-:-:S02]  /*51280*/  LOP3.LUT P4, RZ, R23, 0x4, RZ, 0xc0, !PT ;  /* 0x0000000417ff7812 */ /* 0x000fc4000788c0ff */
[----:B------:R-:W-:Y:S01]  /*51290*/  LOP3.LUT R4, R4, 0xff7fffff, RZ, 0xc0, !PT ;  /* 0xff7fffff04047812 */ /* 0x000fe200078ec0ff */
        /* <DEDUP_REMOVED lines=11> */
[----:B---3--:R1:W-:Y:S01]  /*51350*/  @P3 STG.E desc[UR4][R198.64], R252 ;  /* 0x000000fcc6003986 */ /* 0x0083e2000c101904 */
[----:B------:R-:W-:-:S02]  /*51360*/  LOP3.LUT P2, RZ, R23, 0x1, RZ, 0xc0, !PT ;  /* 0x0000000117ff7812 */ /* 0x000fc4000784c0ff */
[----:B------:R-:W-:Y:S01]  /*51370*/  LOP3.LUT R4, R4, 0xfdffffff, RZ, 0xc0, !PT ;  /* 0xfdffffff04047812 */ /* 0x000fe200078ec0ff */
[----:B-1----:R-:W3:Y:S04]  /*51380*/  LDL.LU.64 R198, [R1+0x15c0] ;  /* 0x0015c00001c67983 */ /* 0x002ee80000300a00 */
[----:B------:R-:W3:Y:S04]  /*51390*/  LDL.LU R252, [R1+0x6c8] ;  /* 0x0006c80001fc7983 */ /* 0x000ee80000300800 */
[----:B------:R-:W-:Y:S02]  /*513a0*/  @P1 LOP3.LUT R4, R4, 0x2000000, RZ, 0xfc, !PT ;  /* 0x0200000004041812 */ /* 0x000fe400078efcff */
[----:B------:R-:W-:Y:S01]  /*513b0*/  LOP3.LUT P1, RZ, R18, 0x200000, RZ, 0xc0, !PT ;  /* 0x0020000012ff7812 */ /* 0x000fe2000782c0ff */
[----:B------:R1:W-:Y:S01]  /*513c0*/  @P2 STG.E desc[UR4][R202.64], R27 ;  /* 0x0000001bca002986 */ /* 0x0003e2000c101904 */
[----:B------:R-:W-:-:S03]  /*513d0*/  LOP3.LUT R4, R4, 0xfbffffff, RZ, 0xc0, !PT ;  /* 0xfbffffff04047812 */ /* 0x000fc600078ec0ff */
[----:B-1----:R-:W3:Y:S04]  /*513e0*/  LDL.LU.64 R202, [R1+0x15b8] ;  /* 0x0015b80001ca7983 */ /* 0x002ee80000300a00 */
[----:B------:R-:W3:Y:S04]  /*513f0*/  LDL.LU R27, [R1+0x6dc] ;  /* 0x0006dc00011b7983 */ /* 0x000ee80000300800 */
[----:B------:R-:W-:Y:S02]  /*51400*/  @P1 LOP3.LUT R4, R4, 0x4000000, RZ, 0xfc, !PT ;  /* 0x0400000004041812 */ /* 0x000fe400078efcff */
[----:B------:R-:W-:-:S02]  /*51410*/  LOP3.LUT P1, RZ, R18, 0x400000, RZ, 0xc0, !PT ;  /* 0x0040000012ff7812 */ /* 0x000fc4000782c0ff */
        /* <DEDUP_REMOVED lines=26> */
[----:B------:R-:W-:-:S13]  /*515c0*/  LOP3.LUT P1, RZ, R18, 0x80000000, RZ, 0xc0, !PT ;  /* 0x8000000012ff7812 */ /* 0x000fda000782c0ff */
[----:B--2---:R-:W-:Y:S01]  /*515d0*/  @P1 STG.E desc[UR4][R10.64], R15 ;  /* 0x0000000f0a001986 */ /* 0x004fe2000c101904 */
[----:B------:R-:W-:-:S13]  /*515e0*/  LOP3.LUT P1, RZ, R2, 0x8, RZ, 0xc0, !PT ;  /* 0x0000000802ff7812 */ /* 0x000fda000782c0ff */
[----:B----4-:R-:W-:Y:S01]  /*515f0*/  @P1 STG.E desc[UR4][R8.64], R174 ;  /* 0x000000ae08001986 */ /* 0x010fe2000c101904 */
        /* <DEDUP_REMOVED lines=17> */
[----:B---3--:R-:W-:Y:S01]  /*51710*/  @P1 STG.E desc[UR4][R198.64], R252 ;  /* 0x000000fcc6001986 */ /* 0x008fe2000c101904 */
[----:B------:R-:W-:-:S13]  /*51720*/  LOP3.LUT P1, RZ, R4, 0x2000000, RZ, 0xc0, !PT ;  /* 0x0200000004ff7812 */ /* 0x000fda000782c0ff */
[----:B------:R1:W-:Y:S04]  /*51730*/  @P1 STG.E desc[UR4][R202.64], R27 ;  /* 0x0000001bca001986 */ /* 0x0003e8000c101904 */
[----:B-1----:R-:W2:Y:S04]  /*51740*/  LDL.LU.64 R202, [R1+0x15b0] ;  /* 0x0015b00001ca7983 */ /* 0x002ea80000300a00 */
[----:B------:R-:W2:Y:S04]  /*51750*/  LDL.LU R170, [R1+0x6cc] ;  /* 0x0006cc0001aa7983 */ /* 0x000ea80000300800 */
[----:B------:R-:W3:Y:S04]  /*51760*/  LDL.LU.64 R168, [R1+0x15a8] ;  /* 0x0015a80001a87983 */ /* 0x000ee80000300a00 */
[----:B------:R-:W3:Y:S04]  /*51770*/  LDL.LU R171, [R1+0x6b0] ;  /* 0x0006b00001ab7983 */ /* 0x000ee80000300800 */
[----:B------:R-:W4:Y:S04]  /*51780*/  LDL.LU.64 R38, [R1+0x15a0] ;  /* 0x0015a00001267983 */ /* 0x000f280000300a00 */
[----:B------:R-:W4:Y:S04]  /*51790*/  LDL.LU R36, [R1+0x6a0] ;  /* 0x0006a00001247983 */ /* 0x000f280000300800 */
        /* <DEDUP_REMOVED lines=33> */
[----:B--2---:R1:W-:Y:S01]  /*519b0*/  @P1 STG.E desc[UR4][R202.64], R170 ;  /* 0x000000aaca001986 */ /* 0x0043e2000c101904 */
[----:B------:R-:W-:-:S02]  /*519c0*/  LOP3.LUT P1, RZ, R4, 0x800000, RZ, 0xc0, !PT ;  /* 0x0080000004ff7812 */ /* 0x000fc4000782c0ff */
[----:B------:R-:W-:Y:S01]  /*519d0*/  LOP3.LUT R23, R23, 0xffefffff, RZ, 0xc0, !PT ;  /* 0xffefffff17177812 */ /* 0x000fe200078ec0ff */
[----:B-1----:R-:W2:Y:S10]  /*519e0*/  LDL.LU.64 R202, [R1+0x1928] ;  /* 0x0019280001ca7983 */ /* 0x002eb40000300a00 */
[----:B---3--:R-:W-:Y:S01]  /*519f0*/  @P1 STG.E desc[UR4][R168.64], R171 ;  /* 0x000000aba8001986 */ /* 0x008fe2000c101904 */
        /* <DEDUP_REMOVED lines=12> */
[----:B------:R-:W-:-:S03]  /*51ac0*/  LOP3.LUT P1, RZ, R4, 0x10000, RZ, 0xc0, !PT ;  /* 0x0001000004ff7812 */ /* 0x000fc6000782c0ff */
[----:B-1----:R-:W3:Y:S10]  /*51ad0*/  LDL.LU.64 R32, [R1+0x1520] ;  /* 0x0015200001207983 */ /* 0x002ef40000300a00 */
[----:B------:R1:W-:Y:S01]  /*51ae0*/  @P1 STG.E desc[UR4][R14.64], R12 ;  /* 0x0000000c0e001986 */ /* 0x0003e2000c101904 */
[----:B------:R-:W-:-:S03]  /*51af0*/  LOP3.LUT P1, RZ, R4, 0x8000, RZ, 0xc0, !PT ;  /* 0x0000800004ff7812 */ /* 0x000fc6000782c0ff */
[----:B------:R-:W3:Y:S04]  /*51b00*/  LDL.LU R11, [R1+0x674] ;  /* 0x00067400010b7983 */ /* 0x000ee80000300800 */
[----:B-1----:R-:W4:Y:S06]  /*51b10*/  LDL.LU.64 R14, [R1+0x1510] ;  /* 0x00151000010e7983 */ /* 0x002f2c0000300a00 */
[----:B------:R1:W-:Y:S01]  /*51b20*/  @P1 STG.E desc[UR4][R8.64], R13 ;  /* 0x0000000d08001986 */ /* 0x0003e2000c101904 */
[----:B------:R-:W-:-:S03]  /*51b30*/  LOP3.LUT P1, RZ, R4, 0x4000, RZ, 0xc0, !PT ;  /* 0x0000400004ff7812 */ /* 0x000fc6000782c0ff */
[----:B------:R-:W4:Y:S04]  /*51b40*/  LDL.LU R12, [R1+0x664] ;  /* 0x00066400010c7983 */ /* 0x000f280000300800 */
[----:B-1----:R-:W2:Y:S06]  /*51b50*/  LDL.LU.64 R8, [R1+0x1508] ;  /* 0x0015080001087983 */ /* 0x002eac0000300a00 */
[----:B------:R1:W-:Y:S01]  /*51b60*/  @P1 STG.E desc[UR4][R174.64], R173 ;  /* 0x000000adae001986 */ /* 0x0003e2000c101904 */
[----:B------:R-:W-:-:S03]  /*51b70*/  LOP3.LUT P1, RZ, R4, 0x2000, RZ, 0xc0, !PT ;  /* 0x0000200004ff7812 */ /* 0x000fc6000782c0ff */
[----:B------:R-:W2:Y:S04]  /*51b80*/  LDL.LU R13, [R1+0x678] ;  /* 0x00067800010d7983 */ /* 0x000ea80000300800 */
[----:B-1----:R-:W2:Y:S06]  /*51b90*/  LDL.LU.64 R174, [R1+0x1500] ;  /* 0x0015000001ae7983 */ /* 0x002eac0000300a00 */
[----:B------:R1:W-:Y:S01]  /*51ba0*/  @P1 STG.E desc[UR4][R178.64], R172 ;  /* 0x000000acb2001986 */ /* 0x0003e2000c101904 */
[----:B------:R-:W-:-:S03]  /*51bb0*/  LOP3.LUT P1, RZ, R4, 0x1000, RZ, 0xc0, !PT ;  /* 0x0000100004ff7812 */ /* 0x000fc6000782c0ff */
[----:B------:R-:W2:Y:S04]  /*51bc0*/  LDL.LU R173, [R1+0x668] ;  /* 0x0006680001ad7983 */ /* 0x000ea80000300800 */
[----:B-1----:R-:W2:Y:S06]  /*51bd0*/  LDL.LU.64 R178, [R1+0x14f8] ;  /* 0x0014f80001b27983 */ /* 0x002eac0000300a00 */
[----:B------:R1:W-:Y:S01]  /*51be0*/  @P1 STG.E desc[UR4][R176.64], R187 ;  /* 0x000000bbb0001986 */ /* 0x0003e2000c101904 */
[----:B------:R-:W-:-:S03]  /*51bf0*/  LOP3.LUT P1, RZ, R16, 0x100, RZ, 0xc0, !PT ;  /* 0x0000010010ff7812 */ /* 0x000fc6000782c0ff */
[----:B------:R-:W2:Y:S01]  /*51c00*/  LDL.LU R172, [R1+0x67c] ;  /* 0x00067c0001ac7983 */ /* 0x000ea20000300800 */
[----:B------:R-:W-:-:S03]  /*51c10*/  LOP3.LUT P0, RZ, R18, 0x40, RZ, 0xc0, !PT ;  /* 0x0000004012ff7812 */ /* 0x000fc6000780c0ff */
[----:B-1----:R-:W2:Y:S06]  /*51c20*/  LDL.LU.64 R176, [R1+0x14f0] ;  /* 0x0014f00001b07983 */ /* 0x002eac0000300a00 */
[----:B------:R-:W-:Y:S02]  /*51c30*/  @P1 LOP3.LUT R23, R23, 0x100000, RZ, 0xfc, !PT ;  /* 0x0010000017171812 */ /* 0x000fe400078efcff */
[----:B------:R-:W-:Y:S01]  /*51c40*/  LOP3.LUT P1, RZ, R16, 0x200, RZ, 0xc0, !PT ;  /* 0x0000020010ff7812 */ /* 0x000fe2000782c0ff */
[----:B------:R-:W2:Y:S01]  /*51c50*/  LDL.LU R187, [R1+0x66c] ;  /* 0x00066c0001bb7983 */ /* 0x000ea20000300800 */
        /* <DEDUP_REMOVED lines=26> */
[----:B-1----:R-:W2:Y:S01]  /*51e00*/  LDL.LU.64 R182, [R1+0x14e8] ;  /* 0x0014e80001b67983 */ /* 0x002ea20000300a00 */
[----:B------:R-:W-:-:S03]  /*51e10*/  LOP3.LUT R23, R23, 0xdfffffff, RZ, 0xc0, !PT ;  /* 0xdfffffff17177812 */ /* 0x000fc600078ec0ff */
[----:B------:R-:W2:Y:S01]  /*51e20*/  LDL.LU R186, [R1+0x650] ;  /* 0x0006500001ba7983 */ /* 0x000ea20000300800 */
[----:B------:R-:W-:-:S07]  /*51e30*/  LOP3.LUT P5, RZ, R18, 0x10, RZ, 0xc0, !PT ;  /* 0x0000001012ff7812 */ /* 0x000fce00078ac0ff */
[----:B------:R-:W-:Y:S02]  /*51e40*/  @P1 LOP3.LUT R23, R23, 0x20000000, RZ, 0xfc, !PT ;  /* 0x2000000017171812 */ /* 0x000fe400078efcff */
[----:B------:R-:W-:Y:S01]  /*51e50*/  LOP3.LUT P1, RZ, R16, 0x40000, RZ, 0xc0, !PT ;  /* 0x0004000010ff7812 */ /* 0x000fe2000782c0ff */
[----:B------:R1:W-:Y:S01]  /*51e60*/  @P6 STG.E desc[UR4][R180.64], R191 ;  /* 0x000000bfb4006986 */ /* 0x0003e2000c101904 */
[----:B------:R-:W-:-:S03]  /*51e70*/  LOP3.LUT R23, R23, 0xbfffffff, RZ, 0xc0, !PT ;  /* 0xbfffffff17177812 */ /* 0x000fc600078ec0ff */
[----:B-1----:R-:W2:Y:S04]  /*51e80*/  LDL.LU.64 R180, [R1+0x14e0] ;  /* 0x0014e00001b47983 */ /* 0x002ea80000300a00 */
[----:B------:R-:W2:Y:S04]  /*51e90*/  LDL.LU R191, [R1+0x640] ;  /* 0x0006400001bf7983 */ /* 0x000ea80000300800 */
[----:B------:R-:W-:Y:S02]  /*51ea0*/  @P1 LOP3.LUT R23, R23, 0x40000000, RZ, 0xfc, !PT ;  /* 0x4000000017171812 */ /* 0x000fe400078efcff */
[----:B------:R-:W-:Y:S01]  /*51eb0*/  LOP3.LUT P1, RZ, R16, 0x80000, RZ, 0xc0, !PT ;  /* 0x0008000010ff7812 */ /* 0x000fe2000782c0ff */
[----:B------:R1:W-:Y:S01]  /*51ec0*/  @P5 STG.E desc[UR4][R184.64], R188 ;  /* 0x000000bcb8005986 */ /* 0x0003e2000c101904 */
[----:B------:R-:W-:-:S02]  /*51ed0*/  LOP3.LUT P4, RZ, R18, 0x8, RZ, 0xc0, !PT ;  /* 0x0000000812ff7812 */ /* 0x000fc4000788c0ff */
[----:B------:R-:W-:Y:S01]  /*51ee0*/  LOP3.LUT R23, R23, 0x7fffffff, RZ, 0xc0, !PT ;  /* 0x7fffffff17177812 */ /* 0x000fe200078ec0ff */
        /* <DEDUP_REMOVED lines=24> */
[----:B------:R-:W2:Y:S01]  /*52070*/  LDL.LU R170, [R1+0x65c] ;  /* 0x00065c0001aa7983 */ /* 0x000ea20000300800 */
[----:B------:R-:W-:-:S03]  /*52080*/  LOP3.LUT R4, R4, 0xfffffff7, RZ, 0xc0, !PT ;  /* 0xfffffff704047812 */ /* 0x000fc600078ec0ff */
[----:B------:R-:W2:Y:S04]  /*52090*/  LDL.LU.64 R168, [R1+0x14b0] ;  /* 0x0014b00001a87983 */ /* 0x000ea80000300a00 */
[----:B------:R-:W2:Y:S04]  /*520a0*/  LDL.LU R171, [R1+0x64c] ;  /* 0x00064c0001ab7983 */ /* 0x000ea80000300800 */
[----:B------:R-:W-:Y:S01]  /*520b0*/  @P1 LOP3.LUT R4, R4, 0x8, RZ, 0xfc, !PT ;  /* 0x0000000804041812 */ /* 0x000fe200078efcff */
[----:B------:R-:W2:Y:S01]  /*520c0*/  LDL.LU.64 R38, [R1+0x14a8] ;  /* 0x0014a80001267983 */ /* 0x000ea20000300a00 */
[----:B------:R-:W-:-:S02]  /*520d0*/  LOP3.LUT P1, RZ, R16, 0x1000000, RZ, 0xc0, !PT ;  /* 0x0100000010ff7812 */ /* 0x000fc4000782c0ff */
[----:B------:R-:W-:Y:S01]  /*520e0*/  LOP3.LUT R4, R4, 0xffffffef, RZ, 0xc0, !PT ;  /* 0xffffffef04047812 */ /* 0x000fe200078ec0ff */
[----:B------:R-:W2:Y:S04]  /*520f0*/  LDL.LU R36, [R1+0x630] ;  /* 0x0006300001247983 */ /* 0x000ea80000300800 */
[----:B------:R-:W2:Y:S04]  /*52100*/  LDL.LU.64 R42, [R1+0x14a0] ;  /* 0x0014a000012a7983 */ /* 0x000ea80000300a00 */
[----:B------:R-:W2:Y:S02]  /*52110*/  LDL.LU R37, [R1+0x620] ;  /* 0x0006200001257983 */ /* 0x000ea40000300800 */
[----:B------:R-:W-:-:S02]  /*52120*/  @P1 LOP3.LUT R4, R4, 0x10, RZ, 0xfc, !PT ;  /* 0x0000001004041812 */ /* 0x000fc400078efcff */
        /* <DEDUP_REMOVED lines=10> */
[----:B------:R-:W2:Y:S06]  /*521d0*/  LDL.LU R10, [R1+0x638] ;  /* 0x00063800010a7983 */ /* 0x000eac0000300800 */
[----:B------:R-:W-:-:S02]  /*521e0*/  @P1 LOP3.LUT R4, R4, 0x40, RZ, 0xfc, !PT ;  /* 0x0000004004041812 */ /* 0x000fc400078efcff */
        /* <DEDUP_REMOVED lines=16> */
[----:B---3--:R1:W-:Y:S01]  /*522f0*/  @P1 STG.E desc[UR4][R32.64], R11 ;  /* 0x0000000b20001986 */ /* 0x0083e2000c101904 */
[----:B------:R-:W-:-:S03]  /*52300*/  LOP3.LUT P1, RZ, R4, 0x800, RZ, 0xc0, !PT ;  /* 0x0000080004ff7812 */ /* 0x000fc6000782c0ff */
[----:B-1----:R-:W3:Y:S10]  /*52310*/  LDL.LU.64 R32, [R1+0x1480] ;  /* 0x0014800001207983 */ /* 0x002ef40000300a00 */
[----:B----4-:R1:W-:Y:S01]  /*52320*/  @P1 STG.E desc[UR4][R14.64], R12 ;  /* 0x0000000c0e001986 */ /* 0x0103e2000c101904 */
[----:B------:R-:W-:-:S03]  /*52330*/  LOP3.LUT P1, RZ, R4, 0x400, RZ, 0xc0, !PT ;  /* 0x0000040004ff7812 */ /* 0x000fc6000782c0ff */
[----:B------:R-:W3:Y:S04]  /*52340*/  LDL.LU R11, [R1+0x628] ;  /* 0x00062800010b7983 */ /* 0x000ee80000300800 */
[----:B-1----:R-:W4:Y:S06]  /*52350*/  LDL.LU.64 R14, [R1+0x1478] ;  /* 0x00147800010e7983 */ /* 0x002f2c0000300a00 */
[----:B--2---:R1:W-:Y:S01]  /*52360*/  @P1 STG.E desc[UR4][R8.64], R13 ;  /* 0x0000000d08001986 */ /* 0x0043e2000c101904 */
        /* <DEDUP_REMOVED lines=38> */
[----:B-1----:R-:W2:Y:S04]  /*525d0*/  LDL.LU.64 R198, [R1+0x1428] ;  /* 0x0014280001c67983 */ /* 0x002ea80000300a00 */
[----:B------:R-:W2:Y:S04]  /*525e0*/  LDL.LU R27, [R1+0x4f0] ;  /* 0x0004f000011b7983 */ /* 0x000ea80000300800 */
[----:B------:R-:W3:Y:S01]  /*525f0*/  LDL.LU.64 R4, [R1+0x14b8] ;  /* 0x0014b80001047983 */ /* 0x000ee20000300a00 */
[----:B------:R-:W-:-:S03]  /*52600*/  LOP3.LUT R18, R18, 0xefffffff, RZ, 0xc0, !PT ;  /* 0xefffffff12127812 */ /* 0x000fc600078ec0ff */
[----:B---3--:R-:W-:Y:S01]  /*52610*/  @P1 STG.E desc[UR4][R4.64], R170 ;  /* 0x000000aa04001986 */ /* 0x008fe2000c101904 */
        /* <DEDUP_REMOVED lines=31> */
[----:B------:R-:W-:-:S03]  /*52810*/  LOP3.LUT R23, R23, 0xfffffffe, RZ, 0xc0, !PT ;  /* 0xfffffffe17177812 */ /* 0x000fc600078ec0ff */
[----:B-1----:R-:W2:Y:S06]  /*52820*/  LDL.LU.64 R178, [R1+0x1400] ;  /* 0x0014000001b27983 */ /* 0x002eac0000300a00 */
[----:B------:R1:W-:Y:S01]  /*52830*/  @P1 STG.E desc[UR4][R176.64], R187 ;  /* 0x000000bbb0001986 */ /* 0x0003e2000c101904 */
[----:B------:R-:W-:-:S03]  /*52840*/  LOP3.LUT P1, RZ, R7, 0x200, RZ, 0xc0, !PT ;  /* 0x0000020007ff7812 */ /* 0x000fc6000782c0ff */
[----:B------:R-:W2:Y:S04]  /*52850*/  LDL.LU R172, [R1+0x4e8] ;  /* 0x0004e80001ac7983 */ /* 0x000ea80000300800 */
[----:B-1----:R-:W2:Y:S06]  /*52860*/  LDL.LU.64 R176, [R1+0x13f8] ;  /* 0x0013f80001b07983 */ /* 0x002eac0000300a00 */
[----:B------:R-:W-:-:S02]  /*52870*/  @P1 LOP3.LUT R18, R18, 0x10000000, RZ, 0xfc, !PT ;  /* 0x1000000012121812 */ /* 0x000fc400078efcff */
        /* <DEDUP_REMOVED lines=33> */
[----:B------:R1:W-:Y:S01]  /*52a90*/  @P0 STG.E desc[UR4][R182.64], R186 ;  /* 0x000000bab6000986 */ /* 0x0003e2000c101904 */
[----:B------:R-:W-:-:S09]  /*52aa0*/  LOP3.LUT P6, RZ, R16, 0x40, RZ, 0xc0, !PT ;  /* 0x0000004010ff7812 */ /* 0x000fd200078cc0ff */
[----:B------:R-:W-:Y:S01]  /*52ab0*/  @P1 LOP3.LUT R23, R23, 0x80, RZ, 0xfc, !PT ;  /* 0x0000008017171812 */ /* 0x000fe200078efcff */
[----:B-1----:R-:W2:Y:S01]  /*52ac0*/  LDL.LU.64 R182, [R1+0x13f0] ;  /* 0x0013f00001b67983 */ /* 0x002ea20000300a00 */
[----:B------:R-:W-:-:S03]  /*52ad0*/  LOP3.LUT P1, RZ, R7, 0x200000, RZ, 0xc0, !PT ;  /* 0x0020000007ff7812 */ /* 0x000fc6000782c0ff */
[----:B------:R-:W2:Y:S01]  /*52ae0*/  LDL.LU R186, [R1+0x4ec] ;  /* 0x0004ec0001ba7983 */ /* 0x000ea20000300800 */
[----:B------:R-:W-:Y:S02]  /*52af0*/  LOP3.LUT R23, R23, 0xfffffeff, RZ, 0xc0, !PT ;  /* 0xfffffeff17177812 */ /* 0x000fe400078ec0ff */
[----:B------:R-:W-:Y:S01]  /*52b00*/  LOP3.LUT P5, RZ, R16, 0x20, RZ, 0xc0, !PT ;  /* 0x0000002010ff7812 */ /* 0x000fe200078ac0ff */
[----:B------:R1:W-:Y:S06]  /*52b10*/  @P6 STG.E desc[UR4][R180.64], R191 ;  /* 0x000000bfb4006986 */ /* 0x0003ec000c101904 */
[----:B------:R-:W-:-:S02]  /*52b20*/  @P1 LOP3.LUT R23, R23, 0x100, RZ, 0xfc, !PT ;  /* 0x0000010017171812 */ /* 0x000fc400078efcff */
[----:B------:R-:W-:Y:S01]  /*52b30*/  LOP3.LUT P1, RZ, R7, 0x400000, RZ, 0xc0, !PT ;  /* 0x0040000007ff7812 */ /* 0x000fe2000782c0ff */
[----:B-1----:R-:W2:Y:S04]  /*52b40*/  LDL.LU.64 R180, [R1+0x13e8] ;  /* 0x0013e80001b47983 */ /* 0x002ea80000300a00 */
[----:B------:R-:W2:Y:S01]  /*52b50*/  LDL.LU R191, [R1+0x4d0] ;  /* 0x0004d00001bf7983 */ /* 0x000ea20000300800 */
[----:B------:R-:W-:Y:S02]  /*52b60*/  LOP3.LUT R23, R23, 0xfffffdff, RZ, 0xc0, !PT ;  /* 0xfffffdff17177812 */ /* 0x000fe400078ec0ff */
[----:B------:R-:W-:Y:S01]  /*52b70*/  LOP3.LUT P4, RZ, R16, 0x10, RZ, 0xc0, !PT ;  /* 0x0000001010ff7812 */ /* 0x000fe2000788c0ff */
[----:B------:R1:W-:Y:S04]  /*52b80*/  @P5 STG.E desc[UR4][R184.64], R188 ;  /* 0x000000bcb8005986 */ /* 0x0003e8000c101904 */
        /* <DEDUP_REMOVED lines=18> */
[----:B------:R-:W-:-:S03]  /*52cb0*/  LOP3.LUT R23, R23, 0xffffefff, RZ, 0xc0, !PT ;  /* 0xffffefff17177812 */ /* 0x000fc600078ec0ff */
[----:B------:R1:W-:Y:S04]  /*52cc0*/  @P2 STG.E desc[UR4][R198.64], R27 ;  /* 0x0000001bc6002986 */ /* 0x0003e8000c101904 */
[----:B------:R-:W-:Y:S02]  /*52cd0*/  @P1 LOP3.LUT R23, R23, 0x1000, RZ, 0xfc, !PT ;  /* 0x0000100017171812 */ /* 0x000fe400078efcff */
[----:B------:R-:W-:Y:S01]  /*52ce0*/  LOP3.LUT P1, RZ, R7, 0x4000000, RZ, 0xc0, !PT ;  /* 0x0400000007ff7812 */ /* 0x000fe2000782c0ff */
[----:B-1----:R-:W2:Y:S04]  /*52cf0*/  LDL.LU.64 R198, [R1+0x13c8] ;  /* 0x0013c80001c67983 */ /* 0x002ea80000300a00 */
[----:B------:R-:W2:Y:S01]  /*52d00*/  LDL.LU R27, [R1+0x4d8] ;  /* 0x0004d800011b7983 */ /* 0x000ea20000300800 */
[----:B------:R-:W-:-:S03]  /*52d10*/  LOP3.LUT R23, R23, 0xffffdfff, RZ, 0xc0, !PT ;  /* 0xffffdfff17177812 */ /* 0x000fc600078ec0ff */
[----:B------:R-:W2:Y:S04]  /*52d20*/  LDL.LU.64 R4, [R1+0x13c0] ;  /* 0x0013c00001047983 */ /* 0x000ea80000300a00 */
        /* <DEDUP_REMOVED lines=35> */
[----:B-1----:R-:W3:Y:S04]  /*52f60*/  LDL.LU.64 R32, [R1+0x1388] ;  /* 0x0013880001207983 */ /* 0x002ee80000300a00 */
[----:B------:R-:W3:Y:S06]  /*52f70*/  LDL.LU R11, [R1+0x4b8] ;  /* 0x0004b800010b7983 */ /* 0x000eec0000300800 */
[----:B----4-:R1:W-:Y:S01]  /*52f80*/  @P1 STG.E desc[UR4][R14.64], R12 ;  /* 0x0000000c0e001986 */ /* 0x0103e2000c101904 */
[----:B------:R-:W-:-:S03]  /*52f90*/  LOP3.LUT P1, RZ, R23, 0x40000, RZ, 0xc0, !PT ;  /* 0x0004000017ff7812 */ /* 0x000fc6000782c0ff */
[----:B-1----:R-:W4:Y:S04]  /*52fa0*/  LDL.LU.64 R14, [R1+0x1380] ;  /* 0x00138000010e7983 */ /* 0x002f280000300a00 */
[----:B------:R-:W4:Y:S06]  /*52fb0*/  LDL.LU R12, [R1+0x4a8] ;  /* 0x0004a800010c7983 */ /* 0x000f2c0000300800 */
        /* <DEDUP_REMOVED lines=8> */
[----:B------:R1:W-:Y:S01]  /*53040*/  @P1 STG.E desc[UR4][R178.64], R172 ;  /* 0x000000acb2001986 */ /* 0x0003e2000c101904 */
[----:B------:R-:W-:-:S03]  /*53050*/  LOP3.LUT P1, RZ, R23, 0x8000, RZ, 0xc0, !PT ;  /* 0x0000800017ff7812 */ /* 0x000fc6000782c0ff */
[----:B-1----:R-:W2:Y:S04]  /*53060*/  LDL.LU.64 R178, [R1+0x1368] ;  /* 0x0013680001b27983 */ /* 0x002ea80000300a00 */
[----:B------:R-:W2:Y:S06]  /*53070*/  LDL.LU R172, [R1+0x490] ;  /* 0x0004900001ac7983 */ /* 0x000eac0000300800 */
[----:B------:R1:W-:Y:S04]  /*53080*/  @P1 STG.E desc[UR4][R176.64], R187 ;  /* 0x000000bbb0001986 */ /* 0x0003e8000c101904 */
[----:B-1----:R-:W2:Y:S04]  /*53090*/  LDL.LU.64 R176, [R1+0x1360] ;  /* 0x0013600001b07983 */ /* 0x002ea80000300a00 */
[----:B------:R-:W2:Y:S01]  /*530a0*/  LDL.LU R187, [R1+0x480] ;  /* 0x0004800001bb7983 */ /* 0x000ea20000300800 */
[----:B------:R-:W-:-:S13]  /*530b0*/  LOP3.LUT P1, RZ, R23, 0x4000, RZ, 0xc0, !PT ;  /* 0x0000400017ff7812 */ /* 0x000fda000782c0ff */
[----:B------:R1:W-:Y:S01]  /*530c0*/  @P1 STG.E desc[UR4][R182.64], R186 ;  /* 0x000000bab6001986 */ /* 0x0003e2000c101904 */
[----:B------:R-:W-:-:S03]  /*530d0*/  LOP3.LUT P1, RZ, R23, 0x2000, RZ, 0xc0, !PT ;  /* 0x0000200017ff7812 */ /* 0x000fc6000782c0ff */
[----:B-1----:R-:W2:Y:S10]  /*530e0*/  LDL.LU.64 R182, [R1+0x1358] ;  /* 0x0013580001b67983 */ /* 0x002eb40000300a00 */
        /* <DEDUP_REMOVED lines=20> */
[----:B------:R-:W-:Y:S01]  /*53230*/  @P1 STG.E desc[UR4][R4.64], R170 ;  /* 0x000000aa04001986 */ /* 0x000fe2000c101904 */
[----:B------:R-:W-:-:S03]  /*53240*/  LOP3.LUT P1, RZ, R23, 0x80, RZ, 0xc0, !PT ;  /* 0x0000008017ff7812 */ /* 0x000fc6000782c0ff */
[----:B------:R-:W2:Y:S10]  /*53250*/  LDL.LU R27, [R1+0x48c] ;  /* 0x00048c00011b7983 */ /* 0x000eb40000300800 */
        /* <DEDUP_REMOVED lines=22> */
[----:B-1----:R-:W2:Y:S04]  /*533c0*/  LDL.LU.64 R8, [R1+0x1318] ;  /* 0x0013180001087983 */ /* 0x002ea80000300a00 */
[----:B------:R-:W2:Y:S04]  /*533d0*/  LDL.LU R13, [R1+0x474] ;  /* 0x00047400010d7983 */ /* 0x000ea80000300800 */
[----:B------:R1:W-:Y:S01]  /*533e0*/  @P1 STG.E desc[UR4][R174.64], R173 ;  /* 0x000000adae001986 */ /* 0x0003e2000c101904 */
[----:B------:R-:W-:-:S03]  /*533f0*/  LOP3.LUT P1, RZ, R18, 0x20000000, RZ, 0xc0, !PT ;  /* 0x2000000012ff7812 */ /* 0x000fc6000782c0ff */
[----:B-1----:R-:W2:Y:S04]  /*53400*/  LDL.LU.64 R174, [R1+0x1310] ;  /* 0x0013100001ae7983 */ /* 0x002ea80000300a00 */
[----:B------:R-:W2:Y:S06]  /*53410*/  LDL.LU R173, [R1+0x464] ;  /* 0x0004640001ad7983 */ /* 0x000eac0000300800 */
[----:B------:R1:W-:Y:S01]  /*53420*/  @P1 STG.E desc[UR4][R178.64], R172 ;  /* 0x000000acb2001986 */ /* 0x0003e2000c101904 */
[----:B------:R-:W-:-:S02]  /*53430*/  LOP3.LUT P1, RZ, R18, 0x10000000, RZ, 0xc0, !PT ;  /* 0x1000000012ff7812 */ /* 0x000fc4000782c0ff */
[----:B------:R-:W-:Y:S01]  /*53440*/  LOP3.LUT R18, R18, 0xffffffef, RZ, 0xc0, !PT ;  /* 0xffffffef12127812 */ /* 0x000fe200078ec0ff */
[----:B-1----:R-:W2:Y:S04]  /*53450*/  LDL.LU.64 R178, [R1+0x1308] ;  /* 0x0013080001b27983 */ /* 0x002ea80000300a00 */
[----:B------:R-:W2:Y:S06]  /*53460*/  LDL.LU R172, [R1+0x478] ;  /* 0x0004780001ac7983 */ /* 0x000eac0000300800 */
[----:B------:R1:W-:Y:S01]  /*53470*/  @P1 STG.E desc[UR4][R176.64], R187 ;  /* 0x000000bbb0001986 */ /* 0x0003e2000c101904 */
[----:B------:R-:W-:-:S03]  /*53480*/  LOP3.LUT P1, RZ, R24, 0x400, RZ, 0xc0, !PT ;  /* 0x0000040018ff7812 */ /* 0x000fc6000782c0ff */
[----:B-1----:R-:W2:Y:S10]  /*53490*/  LDL.LU.64 R176, [R1+0x1300] ;  /* 0x0013000001b07983 */ /* 0x002eb40000300a00 */
        /* <DEDUP_REMOVED lines=173> */
[C---:B------:R-:W-:Y:S02]  /*53f70*/  LOP3.LUT P1, RZ, R18.reuse, 0x100, RZ, 0xc0, !PT ;  /* 0x0000010012ff7812 */ /* 0x040fe4000782c0ff */
[----:B------:R-:W-:Y:S01]  /*53f80*/  LOP3.LUT R7, R7, 0xffffefff, RZ, 0xc0, !PT ;  /* 0xffffefff07077812 */ /* 0x000fe200078ec0ff */
        /* <DEDUP_REMOVED lines=19> */
[----:B------:R-:W-:-:S02]  /*540c0*/  LOP3.LUT P1, RZ, R20, 0x800, RZ, 0xc0, !PT ;  /* 0x0000080014ff7812 */ /* 0x000fc4000782c0ff */
[----:B------:R-:W-:Y:S01]  /*540d0*/  LOP3.LUT P0, RZ, R24, 0x200, RZ, 0xc0, !PT ;  /* 0x0000020018ff7812 */ /* 0x000fe2000780c0ff */
        /* <DEDUP_REMOVED lines=96> */
[----:B---3--:R-:W-:Y:S01]  /*546e0*/  @P1 STG.E desc[UR4][R32.64], R11 ;  /* 0x0000000b20001986 */ /* 0x008fe2000c101904 */
[----:B------:R-:W-:-:S13]  /*546f0*/  LOP3.LUT P1, RZ, R18, 0x8, RZ, 0xc0, !PT ;  /* 0x0000000812ff7812 */ /* 0x000fda000782c0ff */
[----:B----4-:R-:W-:Y:S01]  /*54700*/  @P1 STG.E desc[UR4][R14.64], R12 ;  /* 0x0000000c0e001986 */ /* 0x010fe2000c101904 */
[----:B------:R-:W-:-:S13]  /*54710*/  LOP3.LUT P1, RZ, R18, 0x4, RZ, 0xc0, !PT ;  /* 0x0000000412ff7812 */ /* 0x000fda000782c0ff */
[----:B--2---:R-:W-:Y:S01]  /*54720*/  @P1 STG.E desc[UR4][R8.64], R13 ;  /* 0x0000000d08001986 */ /* 0x004fe2000c101904 */
        /* <DEDUP_REMOVED lines=258> */
[----:B---3--:R1:W-:Y:S01]  /*55750*/  @P1 STG.E desc[UR4][R188.64], R26 ;  /* 0x0000001abc001986 */ /* 0x0083e2000c101904 */
[----:B------:R-:W-:-:S03]  /*55760*/  LOP3.LUT P1, RZ, R16, 0x40000000, RZ, 0xc0, !PT ;  /* 0x4000000010ff7812 */ /* 0x000fc6000782c0ff */
[----:B-1----:R-:W3:Y:S10]  /*55770*/  LDL.LU.64 R188, [R1+0x1910] ;  /* 0x0019100001bc7983 */ /* 0x002ef40000300a00 */
        /* <DEDUP_REMOVED lines=12> */
[----:B-1----:R-:W4:Y:S10]  /*55840*/  LDL.LU.64 R30, [R1+0x1038] ;  /* 0x00103800011e7983 */ /* 0x002f340000300a00 */
[----:B------:R1:W-:Y:S01]  /*55850*/  @P1 STG.E desc[UR4][R28.64], R10 ;  /* 0x0000000a1c001986 */ /* 0x0003e2000c101904 */
[----:B------:R-:W-:-:S03]  /*55860*/  LOP3.LUT P1, RZ, R16, 0x800000, RZ, 0xc0, !PT ;  /* 0x0080000010ff7812 */ /* 0x000fc6000782c0ff */
[----:B------:R-:W4:Y:S04]  /*55870*/  LDL.LU R35, [R1+0x88] ;  /* 0x0000880001237983 */ /* 0x000f280000300800 */
[----:B-1----:R-:W2:Y:S06]  /*55880*/  LDL.LU.64 R28, [R1+0x1030] ;  /* 0x00103000011c7983 */ /* 0x002eac0000300a00 */
[----:B------:R1:W-:Y:S01]  /*55890*/  @P1 STG.E desc[UR4][R32.64], R11 ;  /* 0x0000000b20001986 */ /* 0x0003e2000c101904 */
[----:B------:R-:W-:-:S03]  /*558a0*/  LOP3.LUT P1, RZ, R16, 0x400000, RZ, 0xc0, !PT ;  /* 0x0040000010ff7812 */ /* 0x000fc6000782c0ff */
[----:B------:R-:W2:Y:S04]  /*558b0*/  LDL.LU R10, [R1+0x9c] ;  /* 0x00009c00010a7983 */ /* 0x000ea80000300800 */
[----:B-1----:R-:W3:Y:S06]  /*558c0*/  LDL.LU.64 R32, [R1+0x1028] ;  /* 0x0010280001207983 */ /* 0x002eec0000300a00 */
[----:B------:R1:W-:Y:S01]  /*558d0*/  @P1 STG.E desc[UR4][R14.64], R12 ;  /* 0x0000000c0e001986 */ /* 0x0003e2000c101904 */
[----:B------:R-:W-:-:S03]  /*558e0*/  LOP3.LUT P1, RZ, R16, 0x200000, RZ, 0xc0, !PT ;  /* 0x0020000010ff7812 */ /* 0x000fc6000782c0ff */
[----:B------:R-:W3:Y:S04]  /*558f0*/  LDL.LU R11, [R1+0x8c] ;  /* 0x00008c00010b7983 */ /* 0x000ee80000300800 */
[----:B-1----:R-:W3:Y:S06]  /*55900*/  LDL.LU.64 R14, [R1+0x1020] ;  /* 0x00102000010e7983 */ /* 0x002eec0000300a00 */
[----:B------:R1:W-:Y:S01]  /*55910*/  @P1 STG.E desc[UR4][R8.64], R13 ;  /* 0x0000000d08001986 */ /* 0x0003e2000c101904 */
[----:B------:R-:W-:-:S03]  /*55920*/  LOP3.LUT P1, RZ, R16, 0x100000, RZ, 0xc0, !PT ;  /* 0x0010000010ff7812 */ /* 0x000fc6000782c0ff */
[----:B------:R-:W3:Y:S01]  /*55930*/  LDL.LU R12, [R1+0x70] ;  /* 0x00007000010c7983 */ /* 0x000ee20000300800 */
[----:B------:R-:W-:-:S03]  /*55940*/  LOP3.LUT R16, R16, 0xfffffffe, RZ, 0xc0, !PT ;  /* 0xfffffffe10107812 */ /* 0x000fc600078ec0ff */
[----:B-1----:R-:W3:Y:S06]  /*55950*/  LDL.LU.64 R8, [R1+0x1018] ;  /* 0x0010180001087983 */ /* 0x002eec0000300a00 */
[----:B------:R1:W-:Y:S01]  /*55960*/  @P1 STG.E desc[UR4][R174.64], R173 ;  /* 0x000000adae001986 */ /* 0x0003e2000c101904 */
[----:B------:R-:W-:-:S03]  /*55970*/  LOP3.LUT P1, RZ, R22, 0x2000, RZ, 0xc0, !PT ;  /* 0x0000200016ff7812 */ /* 0x000fc6000782c0ff */
[----:B------:R-:W3:Y:S01]  /*55980*/  LDL.LU R13, [R1+0x60] ;  /* 0x00006000010d7983 */ /* 0x000ee20000300800 */
[----:B------:R-:W-:-:S03]  /*55990*/  LOP3.LUT P0, RZ, R21, 0x800, RZ, 0xc0, !PT ;  /* 0x0000080015ff7812 */ /* 0x000fc6000780c0ff */
[----:B-1----:R-:W3:Y:S06]  /*559a0*/  LDL.LU.64 R174, [R1+0x1010] ;  /* 0x0010100001ae7983 */ /* 0x002eec0000300a00 */
[----:B------:R-:W-:Y:S02]  /*559b0*/  @P1 LOP3.LUT R20, R20, 0x10000000, RZ, 0xfc, !PT ;  /* 0x1000000014141812 */ /* 0x000fe400078efcff */
[----:B------:R-:W-:Y:S01]  /*559c0*/  LOP3.LUT P1, RZ, R22, 0x4000, RZ, 0xc0, !PT ;  /* 0x0000400016ff7812 */ /* 0x000fe2000782c0ff */
[----:B------:R-:W3:Y:S01]  /*559d0*/  LDL.LU R173, [R1+0x74] ;  /* 0x0000740001ad7983 */ /* 0x000ee20000300800 */
        /* <DEDUP_REMOVED lines=25> */
[----:B-1----:R-:W3:Y:S01]  /*55b70*/  LDL.LU.64 R178, [R1+0x1008] ;  /* 0x0010080001b27983 */ /* 0x002ee20000300a00 */
[----:B------:R-:W-:-:S03]  /*55b80*/  LOP3.LUT R16, R16, 0xffffffdf, RZ, 0xc0, !PT ;  /* 0xffffffdf10107812 */ /* 0x000fc600078ec0ff */
[----:B------:R-:W3:Y:S01]  /*55b90*/  LDL.LU R172, [R1+0x64] ;  /* 0x0000640001ac7983 */ /* 0x000ee20000300800 */
[----:B------:R-:W-:-:S07]  /*55ba0*/  LOP3.LUT P5, RZ, R21, 0x200, RZ, 0xc0, !PT ;  /* 0x0000020015ff7812 */ /* 0x000fce00078ac0ff */
[----:B------:R-:W-:Y:S02]  /*55bb0*/  @P1 LOP3.LUT R16, R16, 0x20, RZ, 0xfc, !PT ;  /* 0x0000002010101812 */ /* 0x000fe400078efcff */
[----:B------:R-:W-:Y:S01]  /*55bc0*/  LOP3.LUT P1, RZ, R22, 0x800000, RZ, 0xc0, !PT ;  /* 0x0080000016ff7812 */ /* 0x000fe2000782c0ff */
[----:B------:R1:W-:Y:S01]  /*55bd0*/  @P6 STG.E desc[UR4][R176.64], R187 ;  /* 0x000000bbb0006986 */ /* 0x0003e2000c101904 */
[----:B------:R-:W-:-:S03]  /*55be0*/  LOP3.LUT R16, R16, 0xffffffbf, RZ, 0xc0, !PT ;  /* 0xffffffbf10107812 */ /* 0x000fc600078ec0ff */
[----:B-1----:R-:W3:Y:S04]  /*55bf0*/  LDL.LU.64 R176, [R1+0x1000] ;  /* 0x0010000001b07983 */ /* 0x002ee80000300a00 */
[----:B------:R-:W3:Y:S04]  /*55c00*/  LDL.LU R187, [R1+0x78] ;  /* 0x0000780001bb7983 */ /* 0x000ee80000300800 */
[----:B------:R-:W-:Y:S02]  /*55c10*/  @P1 LOP3.LUT R16, R16, 0x40, RZ, 0xfc, !PT ;  /* 0x0000004010101812 */ /* 0x000fe400078efcff */
[----:B------:R-:W-:Y:S01]  /*55c20*/  LOP3.LUT P1, RZ, R22, 0x1000000, RZ, 0xc0, !PT ;  /* 0x0100000016ff7812 */ /* 0x000fe2000782c0ff */
[----:B------:R1:W-:Y:S01]  /*55c30*/  @P5 STG.E desc[UR4][R182.64], R186 ;  /* 0x000000bab6005986 */ /* 0x0003e2000c101904 */
[----:B------:R-:W-:-:S02]  /*55c40*/  LOP3.LUT P4, RZ, R21, 0x100, RZ, 0xc0, !PT ;  /* 0x0000010015ff7812 */ /* 0x000fc4000788c0ff */
[----:B------:R-:W-:Y:S01]  /*55c50*/  LOP3.LUT R16, R16, 0xffffff7f, RZ, 0xc0, !PT ;  /* 0xffffff7f10107812 */ /* 0x000fe200078ec0ff */
        /* <DEDUP_REMOVED lines=51> */
[----:B----4-:R-:W-:Y:S01]  /*55f90*/  @P1 STG.E desc[UR4][R30.64], R35 ;  /* 0x000000231e001986 */ /* 0x010fe2000c101904 */
[----:B------:R-:W-:-:S13]  /*55fa0*/  LOP3.LUT P1, RZ, R16, 0x80000, RZ, 0xc0, !PT ;  /* 0x0008000010ff7812 */ /* 0x000fda000782c0ff */
[----:B--2---:R-:W-:Y:S01]  /*55fb0*/  @P1 STG.E desc[UR4][R28.64], R10 ;  /* 0x0000000a1c001986 */ /* 0x004fe2000c101904 */
[----:B------:R-:W-:-:S13]  /*55fc0*/  LOP3.LUT P1, RZ, R16, 0x40000, RZ, 0xc0, !PT ;  /* 0x0004000010ff7812 */ /* 0x000fda000782c0ff */
        /* <DEDUP_REMOVED lines=53> */
[----:B------:R-:W4:Y:S04]  /*56320*/  LDL.LU R35, [R1] ;  /* 0x0000000001237983 */ /* 0x000f280000300800 */
[----:B------:R-:W4:Y:S04]  /*56330*/  LDL.LU.64 R28, [R1+0xf50] ;  /* 0x000f5000011c7983 */ /* 0x000f280000300a00 */
[----:B------:R-:W4:Y:S04]  /*56340*/  LDL.LU R252, [R1+0x14] ;  /* 0x0000140001fc7983 */ /* 0x000f280000300800 */
[----:B------:R-:W4:Y:S04]  /*56350*/  LDL.LU.64 R32, [R1+0xf48] ;  /* 0x000f480001207983 */ /* 0x000f280000300a00 */
[----:B------:R-:W4:Y:S04]  /*56360*/  LDL.LU R27, [R1+0x4] ;  /* 0x00000400011b7983 */ /* 0x000f280000300800 */
[----:B--2---:R1:W-:Y:S01]  /*56370*/  @P1 STG.E desc[UR4][R194.64], R191 ;  /* 0x000000bfc2001986 */ /* 0x0043e2000c101904 */
[----:B------:R-:W-:-:S02]  /*56380*/  LOP3.LUT P1, RZ, R16, 0x80, RZ, 0xc0, !PT ;  /* 0x0000008010ff7812 */ /* 0x000fc4000782c0ff */
[C---:B------:R-:W-:Y:S02]  /*56390*/  LOP3.LUT P0, RZ, R22.reuse, 0x1000, RZ, 0xc0, !PT ;  /* 0x0000100016ff7812 */ /* 0x040fe4000780c0ff */
[C---:B------:R-:W-:Y:S02]  /*563a0*/  LOP3.LUT P6, RZ, R22.reuse, 0x800, RZ, 0xc0, !PT ;  /* 0x0000080016ff7812 */ /* 0x040fe400078cc0ff */
[C---:B------:R-:W-:Y:S02]  /*563b0*/  LOP3.LUT P5, RZ, R22.reuse, 0x400, RZ, 0xc0, !PT ;  /* 0x0000040016ff7812 */ /* 0x040fe400078ac0ff */
[C---:B------:R-:W-:Y:S02]  /*563c0*/  LOP3.LUT P4, RZ, R22.reuse, 0x200, RZ, 0xc0, !PT ;  /* 0x0000020016ff7812 */ /* 0x040fe4000788c0ff */
[----:B------:R-:W-:Y:S01]  /*563d0*/  LOP3.LUT P3, RZ, R22, 0x100, RZ, 0xc0, !PT ;  /* 0x0000010016ff7812 */ /* 0x000fe2000786c0ff */
[----:B-1----:R-:W2:Y:S04]  /*563e0*/  LDL.LU.64 R194, [R1+0x1908] ;  /* 0x0019080001c27983 */ /* 0x002ea80000300a00 */
[----:B---3--:R1:W-:Y:S01]  /*563f0*/  @P1 STG.E desc[UR4][R184.64], R186 ;  /* 0x000000bab8001986 */ /* 0x0083e2000c101904 */
[----:B------:R-:W-:-:S02]  /*56400*/  LOP3.LUT P1, RZ, R16, 0x40, RZ, 0xc0, !PT ;  /* 0x0000004010ff7812 */ /* 0x000fc4000782c0ff */
[----:B------:R-:W-:Y:S01]  /*56410*/  LOP3.LUT P2, RZ, R22, 0x80, RZ, 0xc0, !PT ;  /* 0x0000008016ff7812 */ /* 0x000fe2000784c0ff */
[----:B------:R-:W3:Y:S04]  /*56420*/  LDL.LU R191, [R1+0x1900] ;  /* 0x0019000001bf7983 */ /* 0x000ee80000300800 */
[----:B-1----:R-:W3:Y:S06]  /*56430*/  LDL.LU.64 R184, [R1+0x18f8] ;  /* 0x0018f80001b87983 */ /* 0x002eec0000300a00 */
[----:B----4-:R1:W-:Y:S01]  /*56440*/  @P1 STG.E desc[UR4][R180.64], R187 ;  /* 0x000000bbb4001986 */ /* 0x0103e2000c101904 */
        /* <DEDUP_REMOVED lines=17> */
[----:B-1----:R-:W4:Y:S10]  /*56560*/  LDL.LU.64 R174, [R1+0x18b0] ;  /* 0x0018b00001ae7983 */ /* 0x002f340000300a00 */
        /* <DEDUP_REMOVED lines=12> */
[----:B------:R-:W-:Y:S01]  /*56630*/  @P1 STG.E desc[UR4][R4.64], R170 ;  /* 0x000000aa04001986 */ /* 0x000fe2000c101904 */
[----:B------:R-:W-:-:S02]  /*56640*/  LOP3.LUT P1, RZ, R20, 0x10000000, RZ, 0xc0, !PT ;  /* 0x1000000014ff7812 */ /* 0x000fc4000782c0ff */
[----:B------:R-:W-:-:S11]  /*56650*/  LOP3.LUT R20, R20, 0xffffffef, RZ, 0xc0, !PT ;  /* 0xffffffef14147812 */ /* 0x000fd600078ec0ff */
[----:B------:R-:W-:Y:S01]  /*56660*/  @P1 STG.E desc[UR4][R168.64], R171 ;  /* 0x000000aba8001986 */ /* 0x000fe2000c101904 */
        /* <DEDUP_REMOVED lines=64> */
[----:B------:R-:W-:Y:S10]  /*56a70*/  @P0 STG.E desc[UR4][R38.64], R36 ;  /* 0x0000002426000986 */ /* 0x000ff4000c101904 */
[----:B------:R-:W-:-:S02]  /*56a80*/  @P1 LOP3.LUT R20, R20, 0x2000000, RZ, 0xfc, !PT ;  /* 0x0200000014141812 */ /* 0x000fc400078efcff */
[----:B------:R-:W-:Y:S01]  /*56a90*/  LOP3.LUT P1, RZ, R22, 0x10, RZ, 0xc0, !PT ;  /* 0x0000001016ff7812 */ /* 0x000fe2000782c0ff */
[----:B------:R-:W-:Y:S01]  /*56aa0*/  @P6 STG.E desc[UR4][R42.64], R37 ;  /* 0x000000252a006986 */ /* 0x000fe2000c101904 */
[----:B------:R-:W-:-:S03]  /*56ab0*/  LOP3.LUT R20, R20, 0xfbffffff, RZ, 0xc0, !PT ;  /* 0xfbffffff14147812 */ /* 0x000fc600078ec0ff */
[----:B------:R-:W-:Y:S04]  /*56ac0*/  @P5 STG.E desc[UR4][R40.64], R34 ;  /* 0x0000002228005986 */ /* 0x000fe8000c101904 */
[----:B------:R-:W-:Y:S04]  /*56ad0*/  @P4 STG.E desc[UR4][R30.64], R35 ;  /* 0x000000231e004986 */ /* 0x000fe8000c101904 */
[----:B------:R-:W-:Y:S01]  /*56ae0*/  @P3 STG.E desc[UR4][R28.64], R252 ;  /* 0x000000fc1c003986 */ /* 0x000fe2000c101904 */
[----:B------:R-:W-:Y:S02]  /*56af0*/  @P1 LOP3.LUT R20, R20, 0x4000000, RZ, 0xfc, !PT ;  /* 0x0400000014141812 */ /* 0x000fe400078efcff */
[----:B------:R-:W-:Y:S01]  /*56b00*/  LOP3.LUT P1, RZ, R22, 0x20, RZ, 0xc0, !PT ;  /* 0x0000002016ff7812 */ /* 0x000fe2000782c0ff */
[----:B------:R1:W-:Y:S01]  /*56b10*/  @P2 STG.E desc[UR4][R32.64], R27 ;  /* 0x0000001b20002986 */ /* 0x0003e2000c101904 */
[----:B------:R-:W-:-:S03]  /*56b20*/  LOP3.LUT R20, R20, 0xf7ffffff, RZ, 0xc0, !PT ;  /* 0xf7ffffff14147812 */ /* 0x000fc600078ec0ff */
[----:B-1----:R-:W2:Y:S04]  /*56b30*/  LDL.LU.64 R32, [R1+0xf40] ;  /* 0x000f400001207983 */ /* 0x002ea80000300a00 */
[----:B------:R-:W2:Y:S04]  /*56b40*/  LDL.LU R2, [R1+0x18] ;  /* 0x0000180001027983 */ /* 0x000ea80000300800 */
[----:B------:R-:W3:Y:S04]  /*56b50*/  LDL.LU R42, [R1+0x8] ;  /* 0x00000800012a7983 */ /* 0x000ee80000300800 */
[----:B------:R-:W4:Y:S04]  /*56b60*/  LDL.LU.64 R4, [R1+0xf30] ;  /* 0x000f300001047983 */ /* 0x000f280000300a00 */
[----:B------:R-:W4:Y:S04]  /*56b70*/  LDL.LU R43, [R1+0x1c] ;  /* 0x00001c00012b7983 */ /* 0x000f280000300800 */
[----:B------:R-:W4:Y:S04]  /*56b80*/  LDL.LU.64 R34, [R1+0xf28] ;  /* 0x000f280001227983 */ /* 0x000f280000300a00 */
[----:B------:R-:W4:Y:S04]  /*56b90*/  LDL.LU R252, [R1+0xc] ;  /* 0x00000c0001fc7983 */ /* 0x000f280000300800 */
[----:B------:R-:W4:Y:S04]  /*56ba0*/  LDL.LU.64 R28, [R1+0xf20] ;  /* 0x000f2000011c7983 */ /* 0x000f280000300a00 */
[----:B------:R-:W4:Y:S04]  /*56bb0*/  LDL.LU.64 R30, [R1+0xf18] ;  /* 0x000f1800011e7983 */ /* 0x000f280000300a00 */
[----:B------:R-:W4:Y:S01]  /*56bc0*/  LDL.LU.64 R40, [R1+0xf10] ;  /* 0x000f100001287983 */ /* 0x000f220000300a00 */
[----:B------:R-:W-:-:S03]  /*56bd0*/  @P1 LOP3.LUT R20, R20, 0x8000000, RZ, 0xfc, !PT ;  /* 0x0800000014141812 */ /* 0x000fc600078efcff */
[----:B------:R-:W4:Y:S01]  /*56be0*/  LDL.LU.64 R36, [R1+0xf08] ;  /* 0x000f080001247983 */ /* 0x000f220000300a00 */
[----:B------:R-:W-:-:S03]  /*56bf0*/  LOP3.LUT P1, RZ, R22, 0x40, RZ, 0xc0, !PT ;  /* 0x0000004016ff7812 */ /* 0x000fc6000782c0ff */
[----:B------:R-:W4:Y:S04]  /*56c00*/  LDL.LU.64 R38, [R1+0xf00] ;  /* 0x000f000001267983 */ /* 0x000f280000300a00 */
[----:B------:R-:W4:Y:S04]  /*56c10*/  LDL.LU.64 R26, [R1+0xef8] ;  /* 0x000ef800011a7983 */ /* 0x000f280000300a00 */
[----:B------:R-:W4:Y:S04]  /*56c20*/  LDL.LU.64 R168, [R1+0xef0] ;  /* 0x000ef00001a87983 */ /* 0x000f280000300a00 */
[----:B------:R-:W4:Y:S04]  /*56c30*/  LDL.LU.64 R170, [R1+0xee8] ;  /* 0x000ee80001aa7983 */ /* 0x000f280000300a00 */
[----:B------:R-:W3:Y:S04]  /*56c40*/  LDL.LU.64 R22, [R1+0xf38] ;  /* 0x000f380001167983 */ /* 0x000ee80000300a00 */
[----:B--2---:R1:W-:Y:S01]  /*56c50*/  @P1 STG.E desc[UR4][R32.64], R2 ;  /* 0x0000000220001986 */ /* 0x0043e2000c101904 */
[----:B------:R-:W-:-:S03]  /*56c60*/  LOP3.LUT P1, RZ, R20, 0x8000000, RZ, 0xc0, !PT ;  /* 0x0800000014ff7812 */ /* 0x000fc6000782c0ff */
[----:B-1----:R-:W2:Y:S10]  /*56c70*/  LDL.LU.64 R32, [R1+0x1888] ;  /* 0x0018880001207983 */ /* 0x002eb40000300a00 */
[----:B---3--:R-:W-:Y:S01]  /*56c80*/  @P1 STG.E desc[UR4][R22.64], R42 ;  /* 0x0000002a16001986 */ /* 0x008fe2000c101904 */
[----:B------:R-:W-:-:S13]  /*56c90*/  LOP3.LUT P1, RZ, R20, 0x4000000, RZ, 0xc0, !PT ;  /* 0x0400000014ff7812 */ /* 0x000fda000782c0ff */
[----:B----4-:R-:W-:Y:S01]  /*56ca0*/  @P1 STG.E desc[UR4][R4.64], R43 ;  /* 0x0000002b04001986 */ /* 0x010fe2000c101904 */
[----:B------:R-:W-:-:S13]  /*56cb0*/  LOP3.LUT P1, RZ, R20, 0x2000000, RZ, 0xc0, !PT ;  /* 0x0200000014ff7812 */ /* 0x000fda000782c0ff */
[----:B------:R-:W-:Y:S01]  /*56cc0*/  @P1 STG.E desc[UR4][R34.64], R252 ;  /* 0x000000fc22001986 */ /* 0x000fe2000c101904 */
[----:B------:R-:W-:-:S13]  /*56cd0*/  LOP3.LUT P1, RZ, R20, 0x1000000, RZ, 0xc0, !PT ;  /* 0x0100000014ff7812 */ /* 0x000fda000782c0ff */
[----:B------:R1:W-:Y:S04]  /*56ce0*/  @P1 STG.E desc[UR4][R28.64], R248 ;  /* 0x000000f81c001986 */ /* 0x0003e8000c101904 */
[----:B-1----:R-:W3:Y:S01]  /*56cf0*/  LDL.LU.64 R28, [R1+0xee0] ;  /* 0x000ee000011c7983 */ /* 0x002ee20000300a00 */
[----:B------:R-:W-:-:S03]  /*56d00*/  LOP3.LUT P1, RZ, R20, 0x800000, RZ, 0xc0, !PT ;  /* 0x0080000014ff7812 */ /* 0x000fc6000782c0ff */
[----:B------:R-:W4:Y:S10]  /*56d10*/  LDL.LU.64 R34, [R1+0xed8] ;  /* 0x000ed80001227983 */ /* 0x000f340000300a00 */
[----:B------:R1:W-:Y:S01]  /*56d20*/  @P1 STG.E desc[UR4][R30.64], R244 ;  /* 0x000000f41e001986 */ /* 0x0003e2000c101904 */
[----:B------:R-:W-:-:S03]  /*56d30*/  LOP3.LUT P1, RZ, R20, 0x400000, RZ, 0xc0, !PT ;  /* 0x0040000014ff7812 */ /* 0x000fc6000782c0ff */
[----:B-1----:R-:W2:Y:S10]  /*56d40*/  LDL.LU.64 R30, [R1+0xed0] ;  /* 0x000ed000011e7983 */ /* 0x002eb40000300a00 */
[----:B------:R1:W-:Y:S01]  /*56d50*/  @P1 STG.E desc[UR4][R40.64], R249 ;  /* 0x000000f928001986 */ /* 0x0003e2000c101904 */
[----:B------:R-:W-:-:S03]  /*56d60*/  LOP3.LUT P1, RZ, R20, 0x200000, RZ, 0xc0, !PT ;  /* 0x0020000014ff7812 */ /* 0x000fc6000782c0ff */
[----:B-1----:R-:W2:Y:S10]  /*56d70*/  LDL.LU.64 R40, [R1+0xec8] ;  /* 0x000ec80001287983 */ /* 0x002eb40000300a00 */
[----:B------:R1:W-:Y:S04]  /*56d80*/  @P1 STG.E desc[UR4][R36.64], R245 ;  /* 0x000000f524001986 */ /* 0x0003e8000c101904 */
[----:B-1----:R-:W2:Y:S01]  /*56d90*/  LDL.LU.64 R36, [R1+0xec0] ;  /* 0x000ec00001247983 */ /* 0x002ea20000300a00 */
[----:B------:R-:W-:-:S03]  /*56da0*/  LOP3.LUT P1, RZ, R20, 0x100000, RZ, 0xc0, !PT ;  /* 0x0010000014ff7812 */ /* 0x000fc6000782c0ff */
[----:B------:R-:W2:Y:S10]  /*56db0*/  LDL.LU.64 R42, [R1+0xeb8] ;  /* 0x000eb800012a7983 */ /* 0x000eb40000300a00 */
[----:B------:R1:W-:Y:S04]  /*56dc0*/  @P1 STG.E desc[UR4][R38.64], R250 ;  /* 0x000000fa26001986 */ /* 0x0003e8000c101904 */
[----:B-1----:R-:W2:Y:S01]  /*56dd0*/  LDL.LU.64 R38, [R1+0xeb0] ;  /* 0x000eb00001267983 */ /* 0x002ea20000300a00 */
[----:B------:R-:W-:-:S13]  /*56de0*/  LOP3.LUT P1, RZ, R20, 0x80000, RZ, 0xc0, !PT ;  /* 0x0008000014ff7812 */ /* 0x000fda000782c0ff */
[----:B------:R-:W-:Y:S01]  /*56df0*/  @P1 STG.E desc[UR4][R26.64], R246 ;  /* 0x000000f61a001986 */ /* 0x000fe2000c101904 */
[----:B------:R-:W-:-:S13]  /*56e00*/  LOP3.LUT P1, RZ, R20, 0x40000, RZ, 0xc0, !PT ;  /* 0x0004000014ff7812 */ /* 0x000fda000782c0ff */
[----:B------:R-:W-:Y:S01]  /*56e10*/  @P1 STG.E desc[UR4][R168.64], R251 ;  /* 0x000000fba8001986 */ /* 0x000fe2000c101904 */
[----:B------:R-:W-:-:S13]  /*56e20*/  LOP3.LUT P1, RZ, R20, 0x20000, RZ, 0xc0, !PT ;  /* 0x0002000014ff7812 */ /* 0x000fda000782c0ff */
[----:B------:R1:W-:Y:S01]  /*56e30*/  @P1 STG.E desc[UR4][R170.64], R247 ;  /* 0x000000f7aa001986 */ /* 0x0003e2000c101904 */
[----:B------:R-:W-:-:S03]  /*56e40*/  LOP3.LUT P1, RZ, R20, 0x10000, RZ, 0xc0, !PT ;  /* 0x0001000014ff7812 */ /* 0x000fc6000782c0ff */
        /* <DEDUP_REMOVED lines=9> */
[----:B---3--:R1:W-:Y:S01]  /*56ee0*/  @P1 STG.E desc[UR4][R28.64], R240 ;  /* 0x000000f01c001986 */ /* 0x0083e2000c101904 */
[----:B------:R-:W-:-:S03]  /*56ef0*/  LOP3.LUT P1, RZ, R20, 0x8000, RZ, 0xc0, !PT ;  /* 0x0000800014ff7812 */ /* 0x000fc6000782c0ff */
[----:B-1----:R-:W3:Y:S10]  /*56f00*/  LDL.LU.64 R28, [R1+0x1880] ;  /* 0x00188000011c7983 */ /* 0x002ef40000300a00 */
[----:B----4-:R1:W-:Y:S01]  /*56f10*/  @P1 STG.E desc[UR4][R34.64], R236 ;  /* 0x000000ec22001986 */ /* 0x0103e2000c101904 */
[----:B------:R-:W-:-:S03]  /*56f20*/  LOP3.LUT P1, RZ, R20, 0x4000, RZ, 0xc0, !PT ;  /* 0x0000400014ff7812 */ /* 0x000fc6000782c0ff */
[----:B-1----:R-:W4:Y:S10]  /*56f30*/  LDL.LU.64 R34, [R1+0x1878] ;  /* 0x0018780001227983 */ /* 0x002f340000300a00 */
[----:B--2---:R1:W-:Y:S01]  /*56f40*/  @P1 STG.E desc[UR4][R30.64], R241 ;  /* 0x000000f11e001986 */ /* 0x0043e2000c101904 */
[----:B------:R-:W-:-:S03]  /*56f50*/  LOP3.LUT P1, RZ, R20, 0x2000, RZ, 0xc0, !PT ;  /* 0x0000200014ff7812 */ /* 0x000fc6000782c0ff */
[----:B-1----:R-:W2:Y:S10]  /*56f60*/  LDL.LU.64 R30, [R1+0x1870] ;  /* 0x00187000011e7983 */ /* 0x002eb40000300a00 */
[----:B------:R1:W-:Y:S01]  /*56f70*/  @P1 STG.E desc[UR4][R40.64], R237 ;  /* 0x000000ed28001986 */ /* 0x0003e2000c101904 */
[----:B------:R-:W-:-:S03]  /*56f80*/  LOP3.LUT P1, RZ, R20, 0x1000, RZ, 0xc0, !PT ;  /* 0x0000100014ff7812 */ /* 0x000fc6000782c0ff */
[----:B------:R-:W3:Y:S04]  /*56f90*/  LDL.LU.64 R240, [R1+0xe98] ;  /* 0x000e980001f07983 */ /* 0x000ee80000300a00 */
[----:B-1----:R-:W2:Y:S06]  /*56fa0*/  LDL.LU.64 R40, [R1+0x1868] ;  /* 0x0018680001287983 */ /* 0x002eac0000300a00 */
[----:B------:R1:W-:Y:S01]  /*56fb0*/  @P1 STG.E desc[UR4][R36.64], R242 ;  /* 0x000000f224001986 */ /* 0x0003e2000c101904 */
[----:B------:R-:W-:-:S03]  /*56fc0*/  LOP3.LUT P1, RZ, R20, 0x800, RZ, 0xc0, !PT ;  /* 0x0000080014ff7812 */ /* 0x000fc6000782c0ff */
[----:B------:R-:W4:Y:S04]  /*56fd0*/  LDL.LU.64 R236, [R1+0xea0] ;  /* 0x000ea00001ec7983 */ /* 0x000f280000300a00 */
[----:B-1----:R-:W2:Y:S06]  /*56fe0*/  LDL.LU.64 R36, [R1+0x1860] ;  /* 0x0018600001247983 */ /* 0x002eac0000300a00 */
[----:B------:R1:W-:Y:S01]  /*56ff0*/  @P1 STG.E desc[UR4][R42.64], R238 ;  /* 0x000000ee2a001986 */ /* 0x0003e2000c101904 */
[----:B------:R-:W-:-:S03]  /*57000*/  LOP3.LUT P1, RZ, R20, 0x400, RZ, 0xc0, !PT ;  /* 0x0000040014ff7812 */ /* 0x000fc6000782c0ff */
[----:B-1----:R-:W2:Y:S10]  /*57010*/  LDL.LU.64 R42, [R1+0x1858] ;  /* 0x00185800012a7983 */ /* 0x002eb40000300a00 */
[----:B------:R1:W-:Y:S04]  /*57020*/  @P1 STG.E desc[UR4][R38.64], R243 ;  /* 0x000000f326001986 */ /* 0x0003e8000c101904 */
[----:B-1----:R-:W2:Y:S04]  /*57030*/  LDL.LU.64 R38, [R1+0x1850] ;  /* 0x0018500001267983 */ /* 0x002ea80000300a00 */
[----:B------:R-:W3:Y:S01]  /*57040*/  LDL.LU.64 R242, [R1+0xea8] ;  /* 0x000ea80001f27983 */ /* 0x000ee20000300a00 */
[----:B------:R-:W-:-:S02]  /*57050*/  LOP3.LUT P1, RZ, R20, 0x200, RZ, 0xc0, !PT ;  /* 0x0000020014ff7812 */ /* 0x000fc4000782c0ff */
[----:B------:R-:W-:Y:S02]  /*57060*/  LOP3.LUT R21, R21, 0xffffefff, RZ, 0xc0, !PT ;  /* 0xffffefff15157812 */ /* 0x000fe400078ec0ff */
[C---:B------:R-:W-:Y:S02]  /*57070*/  LOP3.LUT P0, RZ, R25.reuse, 0x2000, RZ, 0xc0, !PT ;  /* 0x0000200019ff7812 */ /* 0x040fe4000780c0ff */
[C---:B------:R-:W-:Y:S02]  /*57080*/  LOP3.LUT P6, RZ, R25.reuse, 0x1000, RZ, 0xc0, !PT ;  /* 0x0000100019ff7812 */ /* 0x040fe400078cc0ff */
[C---:B------:R-:W-:Y:S02]  /*57090*/  LOP3.LUT P5, RZ, R25.reuse, 0x800, RZ, 0xc0, !PT ;  /* 0x0000080019ff7812 */ /* 0x040fe400078ac0ff */
[C---:B------:R-:W-:Y:S02]  /*570a0*/  LOP3.LUT P4, RZ, R25.reuse, 0x400, RZ, 0xc0, !PT ;  /* 0x0000040019ff7812 */ /* 0x040fe4000788c0ff */
[----:B------:R-:W-:-:S02]  /*570b0*/  LOP3.LUT P3, RZ, R25, 0x200, RZ, 0xc0, !PT ;  /* 0x0000020019ff7812 */ /* 0x000fc4000786c0ff */
[----:B------:R-:W-:Y:S01]  /*570c0*/  LOP3.LUT P2, RZ, R25, 0x100, RZ, 0xc0, !PT ;  /* 0x0000010019ff7812 */ /* 0x000fe2000784c0ff */
[----:B---3--:R-:W-:Y:S01]  /*570d0*/  @P1 STG.E desc[UR4][R242.64], R239 ;  /* 0x000000eff2001986 */ /* 0x008fe2000c101904 */
[----:B------:R-:W-:-:S13]  /*570e0*/  LOP3.LUT P1, RZ, R20, 0x100, RZ, 0xc0, !PT ;  /* 0x0000010014ff7812 */ /* 0x000fda000782c0ff */
[----:B----4-:R1:W-:Y:S01]  /*570f0*/  @P1 STG.E desc[UR4][R236.64], R232 ;  /* 0x000000e8ec001986 */ /* 0x0103e2000c101904 */
[----:B------:R-:W-:-:S03]  /*57100*/  LOP3.LUT P1, RZ, R20, 0x80, RZ, 0xc0, !PT ;  /* 0x0000008014ff7812 */ /* 0x000fc6000782c0ff */
[----:B-1----:R-:W3:Y:S10]  /*57110*/  LDL.LU.64 R236, [R1+0xe48] ;  /* 0x000e480001ec7983 */ /* 0x002ef40000300a00 */
        /* <DEDUP_REMOVED lines=17> */
[----:B------:R-:W-:Y:S04]  /*57230*/  @P0 STG.E desc[UR4][R248.64], R230 ;  /* 0x000000e6f8000986 */ /* 0x000fe8000c101904 */
[----:B------:R-:W-:Y:S06]  /*57240*/  @P6 STG.E desc[UR4][R22.64], R235 ;  /* 0x000000eb16006986 */ /* 0x000fec000c101904 */
[----:B------:R-:W-:-:S02]  /*57250*/  @P1 LOP3.LUT R21, R21, 0x8000, RZ, 0xfc, !PT ;  /* 0x0000800015151812 */ /* 0x000fc400078efcff */
[----:B------:R-:W-:Y:S01]  /*57260*/  LOP3.LUT P1, RZ, R17, 0x80000, RZ, 0xc0, !PT ;  /* 0x0008000011ff7812 */ /* 0x000fe2000782c0ff */
[----:B------:R-:W-:Y:S04]  /*57270*/  @P5 STG.E desc[UR4][R4.64], R231 ;  /* 0x000000e704005986 */ /* 0x000fe8000c101904 */
[----:B------:R-:W-:Y:S04]  /*57280*/  @P4 STG.E desc[UR4][R26.64], R224 ;  /* 0x000000e01a004986 */ /* 0x000fe8000c101904 */
[----:B------:R-:W-:Y:S01]  /*57290*/  @P3 STG.E desc[UR4][R168.64], R220 ;  /* 0x000000dca8003986 */ /* 0x000fe2000c101904 */
[----:B------:R-:W-:-:S03]  /*572a0*/  LOP3.LUT R21, R21, 0xfffeffff, RZ, 0xc0, !PT ;  /* 0xfffeffff15157812 */ /* 0x000fc600078ec0ff */
[----:B------:R1:W-:Y:S01]  /*572b0*/  @P2 STG.E desc[UR4][R170.64], R225 ;  /* 0x000000e1aa002986 */ /* 0x0003e2000c101904 */
[----:B------:R-:W-:Y:S02]  /*572c0*/  @P1 LOP3.LUT R21, R21, 0x10000, RZ, 0xfc, !PT ;  /* 0x0001000015151812 */ /* 0x000fe400078efcff */
[----:B------:R-:W-:Y:S01]  /*572d0*/  LOP3.LUT P1, RZ, R17, 0x100000, RZ, 0xc0, !PT ;  /* 0x0010000011ff7812 */ /* 0x000fe2000782c0ff */
[----:B-1----:R-:W4:Y:S01]  /*572e0*/  LDL.LU.64 R170, [R1+0xe38] ;  /* 0x000e380001aa7983 */ /* 0x002f220000300a00 */
[----:B------:R-:W-:-:S03]  /*572f0*/  LOP3.LUT R21, R21, 0xfffdffff, RZ, 0xc0, !PT ;  /* 0xfffdffff15157812 */ /* 0x000fc600078ec0ff */
[----:B------:R-:W2:Y:S08]  /*57300*/  LDL.LU.64 R240, [R1+0xe30] ;  /* 0x000e300001f07983 */ /* 0x000eb00000300a00 */
[----:B------:R-:W-:Y:S02]  /*57310*/  @P1 LOP3.LUT R21, R21, 0x20000, RZ, 0xfc, !PT ;  /* 0x0002000015151812 */ /* 0x000fe400078efcff */
[----:B------:R-:W-:Y:S01]  /*57320*/  LOP3.LUT P1, RZ, R17, 0x200000, RZ, 0xc0, !PT ;  /* 0x0020000011ff7812 */ /* 0x000fe2000782c0ff */
[----:B------:R-:W2:Y:S01]  /*57330*/  LDL.LU.64 R246, [R1+0xe28] ;  /* 0x000e280001f67983 */ /* 0x000ea20000300a00 */
[----:B------:R-:W-:-:S03]  /*57340*/  LOP3.LUT R21, R21, 0xfffbffff, RZ, 0xc0, !PT ;  /* 0xfffbffff15157812 */ /* 0x000fc600078ec0ff */
[----:B------:R-:W2:Y:S04]  /*57350*/  LDL.LU.64 R250, [R1+0xe20] ;  /* 0x000e200001fa7983 */ /* 0x000ea80000300a00 */
[----:B------:R-:W2:Y:S04]  /*57360*/  LDL.LU.64 R244, [R1+0xe18] ;  /* 0x000e180001f47983 */ /* 0x000ea80000300a00 */
[----:B------:R-:W-:Y:S01]  /*57370*/  @P1 LOP3.LUT R21, R21, 0x40000, RZ, 0xfc, !PT ;  /* 0x0004000015151812 */ /* 0x000fe200078efcff */
[----:B------:R-:W2:Y:S01]  /*57380*/  LDL.LU.64 R248, [R1+0xe10] ;  /* 0x000e100001f87983 */ /* 0x000ea20000300a00 */
[----:B------:R-:W-:-:S02]  /*57390*/  LOP3.LUT P1, RZ, R17, 0x400000, RZ, 0xc0, !PT ;  /* 0x0040000011ff7812 */ /* 0x000fc4000782c0ff */
[----:B------:R-:W-:Y:S01]  /*573a0*/  LOP3.LUT R21, R21, 0xfff7ffff, RZ, 0xc0, !PT ;  /* 0xfff7ffff15157812 */ /* 0x000fe200078ec0ff */
[----:B------:R-:W2:Y:S01]  /*573b0*/  LDL.LU.64 R22, [R1+0xe08] ;  /* 0x000e080001167983 */ /* 0x000ea20000300a00 */
[----:B------:R-:W-:-:S03]  /*573c0*/  LOP3.LUT R20, R20, 0xfffffffe, RZ, 0xc0, !PT ;  /* 0xfffffffe14147812 */ /* 0x000fc600078ec0ff */
[----:B------:R-:W2:Y:S04]  /*573d0*/  LDL.LU.64 R4, [R1+0xe00] ;  /* 0x000e000001047983 */ /* 0x000ea80000300a00 */
[----:B------:R-:W2:Y:S02]  /*573e0*/  LDL.LU.64 R26, [R1+0xdf8] ;  /* 0x000df800011a7983 */ /* 0x000ea40000300a00 */
[----:B------:R-:W-:Y:S02]  /*573f0*/  @P1 LOP3.LUT R21, R21, 0x80000, RZ, 0xfc, !PT ;  /* 0x0008000015151812 */ /* 0x000fe400078efcff */
[----:B------:R-:W-:Y:S01]  /*57400*/  LOP3.LUT P1, RZ, R17, 0x800000, RZ, 0xc0, !PT ;  /* 0x0080000011ff7812 */ /* 0x000fe2000782c0ff */
[----:B------:R-:W2:Y:S01]  /*57410*/  LDL.LU.64 R168, [R1+0xdf0] ;  /* 0x000df00001a87983 */ /* 0x000ea20000300a00 */
        /* <DEDUP_REMOVED lines=49> */
[----:B----4-:R1:W-:Y:S04]  /*57730*/  @P1 STG.E desc[UR4][R170.64], R226 ;  /* 0x000000e2aa001986 */ /* 0x0103e8000c101904 */
[----:B-1----:R-:W3:Y:S04]  /*57740*/  LDL.LU.64 R170, [R1+0xde8] ;  /* 0x000de80001aa7983 */ /* 0x002ee80000300a00 */
[----:B------:R-:W4:Y:S04]  /*57750*/  LDL.LU.64 R24, [R1+0xde0] ;  /* 0x000de00001187983 */ /* 0x000f280000300a00 */
[----:B------:R-:W4:Y:S04]  /*57760*/  LDL.LU.64 R224, [R1+0xdd8] ;  /* 0x000dd80001e07983 */ /* 0x000f280000300a00 */
[----:B------:R-:W4:Y:S01]  /*57770*/  LDL.LU.64 R230, [R1+0xdd0] ;  /* 0x000dd00001e67983 */ /* 0x000f220000300a00 */
[----:B------:R-:W-:-:S03]  /*57780*/  LOP3.LUT P1, RZ, R20, 0x4, RZ, 0xc0, !PT ;  /* 0x0000000414ff7812 */ /* 0x000fc6000782c0ff */
[----:B------:R-:W4:Y:S04]  /*57790*/  LDL.LU.64 R234, [R1+0xdc8] ;  /* 0x000dc80001ea7983 */ /* 0x000f280000300a00 */
[----:B------:R-:W4:Y:S04]  /*577a0*/  LDL.LU.64 R228, [R1+0xdc0] ;  /* 0x000dc00001e47983 */ /* 0x000f280000300a00 */
[----:B------:R-:W4:Y:S04]  /*577b0*/  LDL.LU.64 R232, [R1+0xdb8] ;  /* 0x000db80001e87983 */ /* 0x000f280000300a00 */
[----:B--2---:R1:W-:Y:S01]  /*577c0*/  @P1 STG.E desc[UR4][R240.64], R222 ;  /* 0x000000def0001986 */ /* 0x0043e2000c101904 */
[----:B------:R-:W-:-:S03]  /*577d0*/  LOP3.LUT P1, RZ, R20, 0x2, RZ, 0xc0, !PT ;  /* 0x0000000214ff7812 */ /* 0x000fc6000782c0ff */
[----:B------:R-:W2:Y:S04]  /*577e0*/  LDL.LU.64 R238, [R1+0xdb0] ;  /* 0x000db00001ee7983 */ /* 0x000ea80000300a00 */
[----:B------:R-:W2:Y:S04]  /*577f0*/  LDL.LU.64 R242, [R1+0xda8] ;  /* 0x000da80001f27983 */ /* 0x000ea80000300a00 */
[----:B------:R-:W2:Y:S04]  /*57800*/  LDL.LU.64 R236, [R1+0xda0] ;  /* 0x000da00001ec7983 */ /* 0x000ea80000300a00 */
[----:B------:R1:W-:Y:S01]  /*57810*/  @P1 STG.E desc[UR4][R246.64], R227 ;  /* 0x000000e3f6001986 */ /* 0x0003e2000c101904 */
[----:B------:R-:W-:-:S03]  /*57820*/  LOP3.LUT P1, RZ, R20, 0x1, RZ, 0xc0, !PT ;  /* 0x0000000114ff7812 */ /* 0x000fc6000782c0ff */
[----:B-1----:R-:W2:Y:S04]  /*57830*/  LDL.LU.64 R240, [R1+0xd98] ;  /* 0x000d980001f07983 */ /* 0x002ea80000300a00 */
[----:B------:R-:W2:Y:S06]  /*57840*/  LDL.LU.64 R246, [R1+0xd90] ;  /* 0x000d900001f67983 */ /* 0x000eac0000300a00 */
[----:B------:R1:W-:Y:S01]  /*57850*/  @P1 STG.E desc[UR4][R250.64], R223 ;  /* 0x000000dffa001986 */ /* 0x0003e2000c101904 */
[----:B------:R-:W-:-:S03]  /*57860*/  LOP3.LUT P1, RZ, R21, 0x80000000, RZ, 0xc0, !PT ;  /* 0x8000000015ff7812 */ /* 0x000fc6000782c0ff */
[----:B-1----:R-:W2:Y:S10]  /*57870*/  LDL.LU.64 R250, [R1+0xd88] ;  /* 0x000d880001fa7983 */ /* 0x002eb40000300a00 */
        /* <DEDUP_REMOVED lines=18> */
[----:B---3--:R1:W-:Y:S04]  /*579a0*/  @P1 STG.E desc[UR4][R170.64], R219 ;  /* 0x000000dbaa001986 */ /* 0x0083e8000c101904 */
[----:B-1----:R-:W3:Y:S01]  /*579b0*/  LDL.LU.64 R170, [R1+0xd50] ;  /* 0x000d500001aa7983 */ /* 0x002ee20000300a00 */
        /* <DEDUP_REMOVED lines=22> */
[----:B------:R-:W-:Y:S02]  /*57b20*/  LOP3.LUT P1, RZ, R21, 0x2000, RZ, 0xc0, !PT ;  /* 0x0000200015ff7812 */ /* 0x000fe4000782c0ff */
[C---:B------:R-:W-:Y:S02]  /*57b30*/  LOP3.LUT P0, RZ, R17.reuse, 0x4000, RZ, 0xc0, !PT ;  /* 0x0000400011ff7812 */ /* 0x040fe4000780c0ff */
[C---:B------:R-:W-:Y:S02]  /*57b40*/  LOP3.LUT P6, RZ, R17.reuse, 0x2000, RZ, 0xc0, !PT ;  /* 0x0000200011ff7812 */ /* 0x040fe400078cc0ff */
[C---:B------:R-:W-:Y:S02]  /*57b50*/  LOP3.LUT P5, RZ, R17.reuse, 0x1000, RZ, 0xc0, !PT ;  /* 0x0000100011ff7812 */ /* 0x040fe400078ac0ff */
[----:B------:R-:W-:-:S05]  /*57b60*/  LOP3.LUT P4, RZ, R17, 0x800, RZ, 0xc0, !PT ;  /* 0x0000080011ff7812 */ /* 0x000fca000788c0ff */
[----:B------:R-:W-:Y:S01]  /*57b70*/  @P1 STG.E desc[UR4][R250.64], R201 ;  /* 0x000000c9fa001986 */ /* 0x000fe2000c101904 */
[----:B------:R-:W-:Y:S02]  /*57b80*/  LOP3.LUT P1, RZ, R21, 0x1000, RZ, 0xc0, !PT ;  /* 0x0000100015ff7812 */ /* 0x000fe4000782c0ff */
[C---:B------:R-:W-:Y:S02]  /*57b90*/  LOP3.LUT P3, RZ, R17.reuse, 0x400, RZ, 0xc0, !PT ;  /* 0x0000040011ff7812 */ /* 0x040fe4000786c0ff */
[----:B------:R-:W-:-:S09]  /*57ba0*/  LOP3.LUT P2, RZ, R17, 0x200, RZ, 0xc0, !PT ;  /* 0x0000020011ff7812 */ /* 0x000fd2000784c0ff */
[----:B------:R-:W-:Y:S04]  /*57bb0*/  @P1 STG.E desc[UR4][R244.64], R197 ;  /* 0x000000c5f4001986 */ /* 0x000fe8000c101904 */
[----:B------:R-:W-:Y:S04]  /*57bc0*/  @P0 STG.E desc[UR4][R248.64], R202 ;  /* 0x000000caf8000986 */ /* 0x000fe8000c101904 */
[----:B------:R-:W-:Y:S04]  /*57bd0*/  @P6 STG.E desc[UR4][R22.64], R198 ;  /* 0x000000c616006986 */ /* 0x000fe8000c101904 */
[----:B------:R-:W-:Y:S04]  /*57be0*/  @P5 STG.E desc[UR4][R4.64], R203 ;  /* 0x000000cb04005986 */ /* 0x000fe8000c101904 */
[----:B------:R-:W-:Y:S04]  /*57bf0*/  @P4 STG.E desc[UR4][R26.64], R199 ;  /* 0x000000c71a004986 */ /* 0x000fe8000c101904 */
[----:B------:R-:W-:Y:S04]  /*57c00*/  @P3 STG.E desc[UR4][R168.64], R192 ;  /* 0x000000c0a8003986 */ /* 0x000fe8000c101904 */
[----:B---3--:R1:W-:Y:S04]  /*57c10*/  @P2 STG.E desc[UR4][R170.64], R188 ;  /* 0x000000bcaa002986 */ /* 0x0083e8000c101904 */
[----:B-1----:R-:W2:Y:S01]  /*57c20*/  LDL.LU.64 R170, [R1+0xd48] ;  /* 0x000d480001aa7983 */ /* 0x002ea20000300a00 */
[----:B------:R-:W-:-:S02]  /*57c30*/  LOP3.LUT P0, RZ, R3, 0x10000, RZ, 0xc0, !PT ;  /* 0x0001000003ff7812 */ /* 0x000fc4000780c0ff */
[----:B------:R-:W-:Y:S01]  /*57c40*/  LOP3.LUT R19, R19, 0xffdfffff, RZ, 0xc0, !PT ;  /* 0xffdfffff13137812 */ /* 0x000fe200078ec0ff */
[----:B------:R-:W3:Y:S04]  /*57c50*/  LDL.LU.64 R244, [R1+0xd40] ;  /* 0x000d400001f47983 */ /* 0x000ee80000300a00 */
[----:B------:R-:W4:Y:S04]  /*57c60*/  LDL.LU.64 R236, [R1+0xd38] ;  /* 0x000d380001ec7983 */ /* 0x000f280000300a00 */
[----:B------:R-:W4:Y:S02]  /*57c70*/  LDL.LU.64 R250, [R1+0xd30] ;  /* 0x000d300001fa7983 */ /* 0x000f240000300a00 */
[----:B------:R-:W-:-:S02]  /*57c80*/  @P0 LOP3.LUT R19, R19, 0x200000, RZ, 0xfc, !PT ;  /* 0x0020000013130812 */ /* 0x000fc400078efcff */
[----:B------:R-:W-:Y:S01]  /*57c90*/  LOP3.LUT P0, RZ, R3, 0x20000, RZ, 0xc0, !PT ;  /* 0x0002000003ff7812 */ /* 0x000fe2000780c0ff */
[----:B------:R-:W4:Y:S01]  /*57ca0*/  LDL.LU.64 R248, [R1+0xd28] ;  /* 0x000d280001f87983 */ /* 0x000f220000300a00 */
[----:B------:R-:W-:-:S03]  /*57cb0*/  LOP3.LUT R19, R19, 0xffbfffff, RZ, 0xc0, !PT ;  /* 0xffbfffff13137812 */ /* 0x000fc600078ec0ff */
[----:B------:R-:W4:Y:S04]  /*57cc0*/  LDL.LU.64 R22, [R1+0xd20] ;  /* 0x000d200001167983 */ /* 0x000f280000300a00 */
[----:B------:R-:W4:Y:S04]  /*57cd0*/  LDL.LU.64 R4, [R1+0xd18] ;  /* 0x000d180001047983 */ /* 0x000f280000300a00 */
[----:B------:R-:W-:Y:S01]  /*57ce0*/  @P0 LOP3.LUT R19, R19, 0x400000, RZ, 0xfc, !PT ;  /* 0x0040000013130812 */ /* 0x000fe200078efcff */
[----:B------:R-:W4:Y:S01]  /*57cf0*/  LDL.LU.64 R240, [R1+0xd10] ;  /* 0x000d100001f07983 */ /* 0x000f220000300a00 */
[----:B------:R-:W-:-:S02]  /*57d00*/  LOP3.LUT P0, RZ, R3, 0x40000, RZ, 0xc0, !PT ;  /* 0x0004000003ff7812 */ /* 0x000fc4000780c0ff */
[----:B------:R-:W-:Y:S01]  /*57d10*/  LOP3.LUT R19, R19, 0xff7fffff, RZ, 0xc0, !PT ;  /* 0xff7fffff13137812 */ /* 0x000fe200078ec0ff */
[----:B------:R-:W4:Y:S01]  /*57d20*/  LDL.LU.64 R26, [R1+0xd08] ;  /* 0x000d0800011a7983 */ /* 0x000f220000300a00 */
[----:B------:R-:W-:-:S03]  /*57d30*/  LOP3.LUT R21, R21, 0xfffffffe, RZ, 0xc0, !PT ;  /* 0xfffffffe15157812 */ /* 0x000fc600078ec0ff */
[----:B------:R-:W4:Y:S01]  /*57d40*/  LDL.LU.64 R168, [R1+0xd00] ;  /* 0x000d000001a87983 */ /* 0x000f220000300a00 */
[----:B------:R-:W-:-:S03]  /*57d50*/  LOP3.LUT P1, RZ, R17, 0x100, RZ, 0xc0, !PT ;  /* 0x0000010011ff7812 */ /* 0x000fc6000782c0ff */
[----:B------:R-:W4:Y:S02]  /*57d60*/  LDL.LU.64 R246, [R1+0xcf8] ;  /* 0x000cf80001f67983 */ /* 0x000f240000300a00 */
        /* <DEDUP_REMOVED lines=41> */
[----:B--2---:R1:W-:Y:S04]  /*58000*/  @P1 STG.E desc[UR4][R170.64], R193 ;  /* 0x000000c1aa001986 */ /* 0x0043e8000c101904 */
[----:B-1----:R-:W2:Y:S06]  /*58010*/  LDL.LU.64 R170, [R1+0xcf0] ;  /* 0x000cf00001aa7983 */ /* 0x002eac0000300a00 */
        /* <DEDUP_REMOVED lines=23> */
[----:B----4-:R-:W-:Y:S01]  /*58190*/  @P0 STG.E desc[UR4][R236.64], R194 ;  /* 0x000000c2ec000986 */ /* 0x010fe2000c101904 */
[----:B------:R-:W-:-:S13]  /*581a0*/  LOP3.LUT P0, RZ, R21, 0x400, RZ, 0xc0, !PT ;  /* 0x0000040015ff7812 */ /* 0x000fda000780c0ff */
        /* <DEDUP_REMOVED lines=13> */
[----:B------:R-:W-:-:S03]  /*58280*/  LOP3.LUT P0, RZ, R21, 0x20, RZ, 0xc0, !PT ;  /* 0x0000002015ff7812 */ /* 0x000fc6000780c0ff */
[----:B------:R-:W4:Y:S10]  /*58290*/  LDL.LU.64 R238, [R1+0xcc0] ;  /* 0x000cc00001ee7983 */ /* 0x000f340000300a00 */
[----:B------:R1:W-:Y:S04]  /*582a0*/  @P0 STG.E desc[UR4][R26.64], R185 ;  /* 0x000000b91a000986 */ /* 0x0003e8000c101904 */
[----:B-1----:R-:W4:Y:S01]  /*582b0*/  LDL.LU.64 R26, [R1+0xcb8] ;  /* 0x000cb800011a7983 */ /* 0x002f220000300a00 */
[----:B------:R-:W-:-:S03]  /*582c0*/  LOP3.LUT P0, RZ, R21, 0x10, RZ, 0xc0, !PT ;  /* 0x0000001015ff7812 */ /* 0x000fc6000780c0ff */
[----:B------:R-:W4:Y:S10]  /*582d0*/  LDL.LU.64 R242, [R1+0xcb0] ;  /* 0x000cb00001f27983 */ /* 0x000f340000300a00 */
[----:B------:R1:W-:Y:S01]  /*582e0*/  @P0 STG.E desc[UR4][R168.64], R181 ;  /* 0x000000b5a8000986 */ /* 0x0003e2000c101904 */
[----:B------:R-:W-:-:S03]  /*582f0*/  LOP3.LUT P0, RZ, R21, 0x8, RZ, 0xc0, !PT ;  /* 0x0000000815ff7812 */ /* 0x000fc6000780c0ff */
[----:B-1----:R-:W4:Y:S10]  /*58300*/  LDL.LU.64 R168, [R1+0xca8] ;  /* 0x000ca80001a87983 */ /* 0x002f340000300a00 */
[----:B------:R-:W-:Y:S01]  /*58310*/  @P0 STG.E desc[UR4][R246.64], R186 ;  /* 0x000000baf6000986 */ /* 0x000fe2000c101904 */
[----:B------:R-:W-:-:S03]  /*58320*/  LOP3.LUT P0, RZ, R21, 0x4, RZ, 0xc0, !PT ;  /* 0x0000000415ff7812 */ /* 0x000fc6000780c0ff */
[----:B------:R-:W4:Y:S10]  /*58330*/  LDL.LU.64 R236, [R1+0xca0] ;  /* 0x000ca00001ec7983 */ /* 0x000f340000300a00 */
[----:B--2---:R1:W-:Y:S04]  /*58340*/  @P0 STG.E desc[UR4][R170.64], R182 ;  /* 0x000000b6aa000986 */ /* 0x0043e8000c101904 */
[----:B-1----:R-:W2:Y:S01]  /*58350*/  LDL.LU.64 R170, [R1+0xc98] ;  /* 0x000c980001aa7983 */ /* 0x002ea20000300a00 */
[----:B------:R-:W-:-:S03]  /*58360*/  LOP3.LUT P0, RZ, R21, 0x2, RZ, 0xc0, !PT ;  /* 0x0000000215ff7812 */ /* 0x000fc6000780c0ff */
[----:B------:R-:W2:Y:S10]  /*58370*/  LDL.LU.64 R240, [R1+0xc90] ;  /* 0x000c900001f07983 */ /* 0x000eb40000300a00 */
[----:B---3--:R1:W-:Y:S01]  /*58380*/  @P0 STG.E desc[UR4][R244.64], R187 ;  /* 0x000000bbf4000986 */ /* 0x0083e2000c101904 */
[----:B------:R-:W-:-:S03]  /*58390*/  LOP3.LUT P0, RZ, R21, 0x1, RZ, 0xc0, !PT ;  /* 0x0000000115ff7812 */ /* 0x000fc6000780c0ff */
[----:B-1----:R-:W3:Y:S04]  /*583a0*/  LDL.LU.64 R244, [R1+0xc88] ;  /* 0x000c880001f47983 */ /* 0x002ee80000300a00 */
[----:B------:R-:W3:Y:S06]  /*583b0*/  LDL.LU.64 R246, [R1+0xc80] ;  /* 0x000c800001f67983 */ /* 0x000eec0000300a00 */
[----:B----4-:R-:W-:Y:S01]  /*583c0*/  @P0 STG.E desc[UR4][R250.64], R183 ;  /* 0x000000b7fa000986 */ /* 0x010fe2000c101904 */
[----:B------:R-:W-:-:S13]  /*583d0*/  LOP3.LUT P0, RZ, R19, 0x80000000, RZ, 0xc0, !PT ;  /* 0x8000000013ff7812 */ /* 0x000fda000780c0ff */
[----:B------:R1:W-:Y:S01]  /*583e0*/  @P0 STG.E desc[UR4][R248.64], R176 ;  /* 0x000000b0f8000986 */ /* 0x0003e2000c101904 */
[----:B------:R-:W-:-:S03]  /*583f0*/  LOP3.LUT P0, RZ, R19, 0x40000000, RZ, 0xc0, !PT ;  /* 0x4000000013ff7812 */ /* 0x000fc6000780c0ff */
[----:B-1----:R-:W4:Y:S10]  /*58400*/  LDL.LU.64 R248, [R1+0xc78] ;  /* 0x000c780001f87983 */ /* 0x002f340000300a00 */
[----:B------:R1:W-:Y:S01]  /*58410*/  @P0 STG.E desc[UR4][R22.64], R172 ;  /* 0x000000ac16000986 */ /* 0x0003e2000c101904 */
[----:B------:R-:W-:-:S03]  /*58420*/  LOP3.LUT P0, RZ, R19, 0x20000000, RZ, 0xc0, !PT ;  /* 0x2000000013ff7812 */ /* 0x000fc6000780c0ff */
[----:B------:R-:W4:Y:S04]  /*58430*/  LDL.LU.64 R250, [R1+0xc70] ;  /* 0x000c700001fa7983 */ /* 0x000f280000300a00 */
[----:B-1----:R-:W4:Y:S06]  /*58440*/  LDL.LU.64 R22, [R1+0xc68] ;  /* 0x000c680001167983 */ /* 0x002f2c0000300a00 */
[----:B------:R1:W-:Y:S01]  /*58450*/  @P0 STG.E desc[UR4][R4.64], R177 ;  /* 0x000000b104000986 */ /* 0x0003e2000c101904 */
[----:B------:R-:W-:-:S03]  /*58460*/  LOP3.LUT P0, RZ, R19, 0x10000000, RZ, 0xc0, !PT ;  /* 0x1000000013ff7812 */ /* 0x000fc6000780c0ff */
[----:B-1----:R-:W4:Y:S10]  /*58470*/  LDL.LU.64 R4, [R1+0xb70] ;  /* 0x000b700001047983 */ /* 0x002f340000300a00 */
[----:B------:R-:W-:Y:S01]  /*58480*/  @P0 STG.E desc[UR4][R238.64], R173 ;  /* 0x000000adee000986 */ /* 0x000fe2000c101904 */
[----:B------:R-:W-:-:S13]  /*58490*/  LOP3.LUT P0, RZ, R19, 0x8000000, RZ, 0xc0, !PT ;  /* 0x0800000013ff7812 */ /* 0x000fda000780c0ff */
        /* <DEDUP_REMOVED lines=10> */
[----:B--2---:R1:W-:Y:S04]  /*58540*/  @P0 STG.E desc[UR4][R170.64], R12 ;  /* 0x0000000caa000986 */ /* 0x0043e8000c101904 */
[----:B-1----:R-:W2:Y:S01]  /*58550*/  LDL.LU.64 R170, [R1+0xc58] ;  /* 0x000c580001aa7983 */ /* 0x002ea20000300a00 */
[----:B------:R-:W-:Y:S02]  /*58560*/  LOP3.LUT P0, RZ, R19, 0x400000, RZ, 0xc0, !PT ;  /* 0x0040000013ff7812 */ /* 0x000fe4000780c0ff */
[C---:B------:R-:W-:Y:S02]  /*58570*/  LOP3.LUT P2, RZ, R3.reuse, 0x8000, RZ, 0xc0, !PT ;  /* 0x0000800003ff7812 */ /* 0x040fe4000784c0ff */
[----:B------:R-:W-:-:S09]  /*58580*/  LOP3.LUT P3, RZ, R3, 0x4000, RZ, 0xc0, !PT ;  /* 0x0000400003ff7812 */ /* 0x000fd2000786c0ff */
[----:B------:R-:W-:Y:S01]  /*58590*/  @P0 STG.E desc[UR4][R240.64], R8 ;  /* 0x00000008f0000986 */ /* 0x000fe2000c101904 */
[----:B------:R-:W-:Y:S02]  /*585a0*/  LOP3.LUT P0, RZ, R19, 0x200000, RZ, 0xc0, !PT ;  /* 0x0020000013ff7812 */ /* 0x000fe4000780c0ff */
[C---:B------:R-:W-:Y:S02]  /*585b0*/  LOP3.LUT P4, RZ, R3.reuse, 0x2000, RZ, 0xc0, !PT ;  /* 0x0000200003ff7812 */ /* 0x040fe4000788c0ff */
[C---:B------:R-:W-:Y:S02]  /*585c0*/  LOP3.LUT P5, RZ, R3.reuse, 0x1000, RZ, 0xc0, !PT ;  /* 0x0000100003ff7812 */ /* 0x040fe400078ac0ff */
[C---:B------:R-:W-:Y:S02]  /*585d0*/  LOP3.LUT P6, RZ, R3.reuse, 0x800, RZ, 0xc0, !PT ;  /* 0x0000080003ff7812 */ /* 0x040fe400078cc0ff */
[----:B------:R-:W-:-:S05]  /*585e0*/  LOP3.LUT P1, RZ, R3, 0x400, RZ, 0xc0, !PT ;  /* 0x0000040003ff7812 */ /* 0x000fca000782c0ff */
[----:B---3--:R1:W-:Y:S04]  /*585f0*/  @P0 STG.E desc[UR4][R244.64], R13 ;  /* 0x0000000df4000986 */ /* 0x0083e8000c101904 */
[----:B------:R-:W-:Y:S04]  /*58600*/  @P2 STG.E desc[UR4][R246.64], R9 ;  /* 0x00000009f6002986 */ /* 0x000fe8000c101904 */
[----:B-1----:R-:W3:Y:S01]  /*58610*/  LDL.LU.64 R244, [R1+0xb60] ;  /* 0x000b600001f47983 */ /* 0x002ee20000300a00 */
[----:B------:R-:W-:-:S03]  /*58620*/  LOP3.LUT P2, RZ, R19, 0x80000, RZ, 0xc0, !PT ;  /* 0x0008000013ff7812 */ /* 0x000fc6000784c0ff */
[----:B----4-:R1:W-:Y:S01]  /*58630*/  @P3 STG.E desc[UR4][R248.64], R14 ;  /* 0x0000000ef8003986 */ /* 0x0103e2000c101904 */
[----:B------:R-:W-:-:S03]  /*58640*/  LOP3.LUT P3, RZ, R19, 0x40000, RZ, 0xc0, !PT ;  /* 0x0004000013ff7812 */ /* 0x000fc6000786c0ff */
[----:B------:R-:W-:Y:S04]  /*58650*/  @P4 STG.E desc[UR4][R250.64], R10 ;  /* 0x0000000afa004986 */ /* 0x000fe8000c101904 */
[----:B-1----:R-:W4:Y:S04]  /*58660*/  LDL.LU.64 R248, [R1+0xc50] ;  /* 0x000c500001f87983 */ /* 0x002f280000300a00 */
[----:B------:R1:W-:Y:S04]  /*58670*/  @P5 STG.E desc[UR4][R22.64], R15 ;  /* 0x0000000f16005986 */ /* 0x0003e8000c101904 */
[----:B-1----:R-:W4:Y:S04]  /*58680*/  LDL.LU.64 R22, [R1+0xb58] ;  /* 0x000b580001167983 */ /* 0x002f280000300a00 */
[----:B------:R1:W-:Y:S01]  /*58690*/  @P6 STG.E desc[UR4][R4.64], R11 ;  /* 0x0000000b04006986 */ /* 0x0003e2000c101904 */
[----:B------:R-:W-:Y:S01]  /*586a0*/  VIADD R2, R6, 0x1f3 ;  /* 0x000001f306027836 */ /* 0x000fe20000000000 */
[----:B------:R-:W-:-:S02]  /*586b0*/  LOP3.LUT P0, RZ, R19, 0x100000, RZ, 0xc0, !PT ;  /* 0x0010000013ff7812 */ /* 0x000fc4000780c0ff */
[C---:B------:R-:W-:Y:S01]  /*586c0*/  LOP3.LUT P4, RZ, R19.reuse, 0x20000, RZ, 0xc0, !PT ;  /* 0x0002000013ff7812 */ /* 0x040fe2000788c0ff */
[----:B------:R-:W-:Y:S01]  /*586d0*/  VIADD R3, R6, 0x1f4 ;  /* 0x000001f406037836 */ /* 0x000fe20000000000 */
[C---:B------:R-:W-:Y:S01]  /*586e0*/  LOP3.LUT P5, RZ, R19.reuse, 0x10000, RZ, 0xc0, !PT ;  /* 0x0001000013ff7812 */ /* 0x040fe200078ac0ff */
[----:B------:R-:W4:Y:S04]  /*586f0*/  LDS.128 R8, [R0] ;  /* 0x0000000000087984 */ /* 0x000f280000000c00 */
[----:B-1----:R-:W4:Y:S04]  /*58700*/  LDL.LU.64 R4, [R1+0xc48] ;  /* 0x000c480001047983 */ /* 0x002f280000300a00 */
[----:B------:R1:W-:Y:S04]  /*58710*/  @P1 STG.E desc[UR4][R26.64], R32 ;  /* 0x000000201a001986 */ /* 0x0003e8000c101904 */
[----:B-1----:R-:W4:Y:S04]  /*58720*/  LDL.LU.64 R26, [R1+0xb50] ;  /* 0x000b5000011a7983 */ /* 0x002f280000300a00 */
[----:B------:R1:W-:Y:S04]  /*58730*/  @P2 STG.E desc[UR4][R168.64], R28 ;  /* 0x0000001ca8002986 */ /* 0x0003e8000c101904 */
[----:B-1----:R-:W4:Y:S04]  /*58740*/  LDL.LU.64 R168, [R1+0xc40] ;  /* 0x000c400001a87983 */ /* 0x002f280000300a00 */
[----:B--2---:R1:W-:Y:S04]  /*58750*/  @P3 STG.E desc[UR4][R170.64], R33 ;  /* 0x00000021aa003986 */ /* 0x0043e8000c101904 */
[----:B-1----:R-:W2:Y:S01]  /*58760*/  LDL.LU.64 R170, [R1+0xb48] ;  /* 0x000b480001aa7983 */ /* 0x002ea20000300a00 */
[----:B------:R-:W-:Y:S01]  /*58770*/  ISETP.LT.AND P1, PT, R2, UR6, !P0 ;  /* 0x0000000602007c0c */ /* 0x000fe2000c721270 */
[----:B------:R-:W-:Y:S01]  /*58780*/  VIADD R2, R6, 0x176 ;  /* 0x0000017606027836 */ /* 0x000fe20000000000 */
[----:B------:R-:W-:-:S04]  /*58790*/  LOP3.LUT P6, RZ, R19, 0x8000, RZ, 0xc0, !PT ;  /* 0x0000800013ff7812 */ /* 0x000fc800078cc0ff */
[----:B------:R-:W-:Y:S01]  /*587a0*/  ISETP.LT.AND P3, PT, R2, UR7, !P0 ;  /* 0x0000000702007c0c */ /* 0x000fe2000c761270 */
[----:B------:R-:W-:Y:S01]  /*587b0*/  VIADD R2, R6, 0x177 ;  /* 0x0000017706027836 */ /* 0x000fe20000000000 */
[----:B------:R-:W-:Y:S01]  /*587c0*/  ULDC UR7, c[0x0][0x22c] ;  /* 0x00008b0000077ab9 */ /* 0x000fe20000000800 */
[----:B---3--:R1:W-:Y:S03]  /*587d0*/  @P4 STG.E desc[UR4][R244.64], R29 ;  /* 0x0000001df4004986 */ /* 0x0083e6000c101904 */
[----:B------:R-:W-:Y:S01]  /*587e0*/  ISETP.LT.AND P4, PT, R2, UR7, !P0 ;  /* 0x0000000702007c0c */ /* 0x000fe2000c781270 */
[----:B------:R-:W-:Y:S01]  /*587f0*/  VIADD R2, R6, 0x178 ;  /* 0x0000017806027836 */ /* 0x000fe20000000000 */
[----:B------:R-:W-:Y:S01]  /*58800*/  ULDC UR7, c[0x0][0x22c] ;  /* 0x00008b0000077ab9 */ /* 0x000fe20000000800 */
[----:B-1----:R-:W3:Y:S04]  /*58810*/  LDL.LU.64 R244, [R1+0xc38] ;  /* 0x000c380001f47983 */ /* 0x002ee80000300a00 */
[----:B----4-:R1:W-:Y:S01]  /*58820*/  @P5 STG.E desc[UR4][R248.64], R34 ;  /* 0x00000022f8005986 */ /* 0x0103e2000c101904 */
[----:B------:R-:W-:Y:S01]  /*58830*/  ISETP.LT.AND P5, PT, R2, UR7, !P0 ;  /* 0x0000000702007c0c */ /* 0x000fe2000c7a1270 */
[----:B------:R-:W-:Y:S01]  /*58840*/  VIADD R2, R6, 0x179 ;  /* 0x0000017906027836 */ /* 0x000fe20000000000 */
[----:B------:R-:W-:Y:S01]  /*58850*/  ULDC UR7, c[0x0][0x22c] ;  /* 0x00008b0000077ab9 */ /* 0x000fe20000000800 */
[----:B-1----:R-:W4:Y:S04]  /*58860*/  LDL.LU.64 R248, [R1+0xb40] ;  /* 0x000b400001f87983 */ /* 0x002f280000300a00 */
[----:B------:R1:W-:Y:S01]  /*58870*/  @P6 STG.E desc[UR4][R22.64], R30 ;  /* 0x0000001e16006986 */ /* 0x0003e2000c101904 */
[----:B------:R-:W-:-:S03]  /*58880*/  ISETP.LT.AND P6, PT, R2, UR7, !P0 ;  /* 0x0000000702007c0c */ /* 0x000fc6000c7c1270 */
[----:B-1----:R-:W4:Y:S04]  /*58890*/  LDL.LU.64 R22, [R1+0xc30] ;  /* 0x000c300001167983 */ /* 0x002f280000300a00 */
[----:B------:R1:W-:Y:S01]  /*588a0*/  @P3 STG.E desc[UR4][R4.64], R35 ;  /* 0x0000002304003986 */ /* 0x0003e2000c101904 */
[----:B------:R-:W-:Y:S01]  /*588b0*/  VIADD R2, R6, 0x17a ;  /* 0x0000017a06027836 */ /* 0x000fe20000000000 */
[----:B------:R-:W-:Y:S02]  /*588c0*/  ULDC UR7, c[0x0][0x22c] ;  /* 0x00008b0000077ab9 */ /* 0x000fe40000000800 */
        /* <DEDUP_REMOVED lines=9> */
[----:B------:R-:W-:-:S04]  /*58960*/  ULDC UR7, c[0x0][0x22c] ;  /* 0x00008b0000077ab9 */ /* 0x000fc80000000800 */
        /* <DEDUP_REMOVED lines=559> */
[----:B------:R-:W-:Y:S01]  /*5ac60*/  ULDC UR7, c[0x0][0x22c] ;  /* 0x00008b0000077ab9 */ /* 0x000fe20000000800 */
[----:B------:R-:W2:Y:S03]  /*5ac70*/  LDL.LU.64 R232, [R1+0x850] ;  /* 0x0008500001e87983 */ /* 0x000ea60000300a00 */
        /* <DEDUP_REMOVED lines=11> */
[----:B------:R-:W2:Y:S04]  /*5ad30*/  LDL.LU.64 R236, [R1+0x838] ;  /* 0x0008380001ec7983 */ /* 0x000ea80000300a00 */
[----:B------:R-:W2:Y:S04]  /*5ad40*/  LDL.LU.64 R240, [R1+0x830] ;  /* 0x0008300001f07983 */ /* 0x000ea80000300a00 */
[----:B------:R-:W2:Y:S04]  /*5ad50*/  LDL.LU.64 R246, [R1+0x828] ;  /* 0x0008280001f67983 */ /* 0x000ea80000300a00 */
[----:B------:R-:W2:Y:S04]  /*5ad60*/  LDL.LU.64 R250, [R1+0x820] ;  /* 0x0008200001fa7983 */ /* 0x000ea80000300a00 */
[----:B---3--:R1:W-:Y:S01]  /*5ad70*/  @P3 STG.E desc[UR4][R244.64], R157 ;  /* 0x0000009df4003986 */ /* 0x0083e2000c101904 */
        /* <DEDUP_REMOVED lines=23> */
[C---:B------:R-:W-:Y:S01]  /*5aef0*/  VIADD R2, R6.reuse, 0x1f2 ;  /* 0x000001f206027836 */ /* 0x040fe20000000000 */
[----:B------:R-:W-:Y:S01]  /*5af00*/  ISETP.LT.AND P2, PT, R3, UR6, !P0 ;  /* 0x0000000603007c0c */ /* 0x000fe2000c741270 */
[----:B------:R-:W-:Y:S01]  /*5af10*/  VIADD R3, R6, 0x1f5 ;  /* 0x000001f506037836 */ /* 0x000fe20000000000 */
[----:B------:R-:W-:-:S02]  /*5af20*/  ULDC UR7, c[0x0][0x22c] ;  /* 0x00008b0000077ab9 */ /* 0x000fc40000000800 */
[----:B------:R-:W-:Y:S02]  /*5af30*/  ISETP.LT.AND P3, PT, R2, UR7, !P0 ;  /* 0x0000000702007c0c */ /* 0x000fe4000c761270 */
[----:B------:R-:W-:Y:S01]  /*5af40*/  ISETP.LT.AND P4, PT, R3, UR6, !P0 ;  /* 0x0000000603007c0c */ /* 0x000fe2000c781270 */
[C---:B------:R-:W-:Y:S02]  /*5af50*/  VIADD R3, R6.reuse, 0x1f6 ;  /* 0x000001f606037836 */ /* 0x040fe40000000000 */
[C---:B------:R-:W-:Y:S02]  /*5af60*/  VIADD R2, R6.reuse, 0x1f7 ;  /* 0x000001f706027836 */ /* 0x040fe40000000000 */
[----:B------:R1:W-:Y:S01]  /*5af70*/  @P6 STG.E desc[UR4][R232.64], R148 ;  /* 0x00000094e8006986 */ /* 0x0003e2000c101904 */
[----:B------:R-:W-:Y:S01]  /*5af80*/  ISETP.LT.AND P5, PT, R3, UR6, !P0 ;  /* 0x0000000603007c0c */ /* 0x000fe2000c7a1270 */
[----:B------:R-:W-:Y:S01]  /*5af90*/  VIADD R3, R6, 0x1f8 ;  /* 0x000001f806037836 */ /* 0x000fe20000000000 */
[----:B------:R-:W-:Y:S01]  /*5afa0*/  ISETP.LT.AND P6, PT, R2, UR6, !P0 ;  /* 0x0000000602007c0c */ /* 0x000fe2000c7c1270 */
[----:B------:R-:W-:-:S02]  /*5afb0*/  VIADD R2, R6, 0x1f9 ;  /* 0x000001f906027836 */ /* 0x000fc40000000000 */
[----:B------:R-:W-:Y:S01]  /*5afc0*/  VIADD R0, R6, 0x1fb ;  /* 0x000001fb06007836 */ /* 0x000fe20000000000 */
[----:B------:R1:W-:Y:S01]  /*5afd0*/  @P3 STG.E desc[UR4][R238.64], R161 ;  /* 0x000000a1ee003986 */ /* 0x0003e2000c101904 */
[----:B------:R-:W-:-:S03]  /*5afe0*/  ISETP.LT.AND P3, PT, R3, UR6, !P0 ;  /* 0x0000000603007c0c */ /* 0x000fc6000c761270 */
[----:B------:R1:W-:Y:S01]  /*5aff0*/  @P1 STG.E desc[UR4][R242.64], R149 ;  /* 0x00000095f2001986 */ /* 0x0003e2000c101904 */
[----:B------:R-:W-:Y:S01]  /*5b000*/  ISETP.LT.AND P1, PT, R2, UR6, !P0 ;  /* 0x0000000602007c0c */ /* 0x000fe2000c721270 */
[----:B------:R-:W-:Y:S02]  /*5b010*/  VIADD R2, R6, 0x1fa ;  /* 0x000001fa06027836 */ /* 0x000fe40000000000 */
[----:B------:R1:W-:Y:S04]  /*5b020*/  @P2 STG.E desc[UR4][R236.64], R162 ;  /* 0x000000a2ec002986 */ /* 0x0003e8000c101904 */
[----:B------:R1:W-:Y:S01]  /*5b030*/  @P4 STG.E desc[UR4][R240.64], R150 ;  /* 0x00000096f0004986 */ /* 0x0003e2000c101904 */
[----:B------:R-:W-:Y:S01]  /*5b040*/  ISETP.LT.AND P4, PT, R0, UR6, !P0 ;  /* 0x0000000600007c0c */ /* 0x000fe2000c781270 */
[----:B------:R-:W-:Y:S01]  /*5b050*/  VIADD R0, R6, 0x1fd ;  /* 0x000001fd06007836 */ /* 0x000fe20000000000 */
[----:B------:R-:W-:Y:S01]  /*5b060*/  ISETP.LT.AND P2, PT, R2, UR6, !P0 ;  /* 0x0000000602007c0c */ /* 0x000fe2000c741270 */
[----:B------:R1:W-:Y:S01]  /*5b070*/  @P5 STG.E desc[UR4][R246.64], R163 ;  /* 0x000000a3f6005986 */ /* 0x0003e2000c101904 */
[----:B------:R-:W-:-:S03]  /*5b080*/  VIADD R2, R6, 0x1fc ;  /* 0x000001fc06027836 */ /* 0x000fc60000000000 */
[----:B------:R1:W-:Y:S01]  /*5b090*/  @P6 STG.E desc[UR4][R250.64], R151 ;  /* 0x00000097fa006986 */ /* 0x0003e2000c101904 */
[----:B------:R-:W-:Y:S01]  /*5b0a0*/  ISETP.LT.AND P6, PT, R0, UR6, !P0 ;  /* 0x0000000600007c0c */ /* 0x000fe2000c7c1270 */
[C---:B------:R-:W-:Y:S02]  /*5b0b0*/  VIADD R0, R6.reuse, 0x1fe ;  /* 0x000001fe06007836 */ /* 0x040fe40000000000 */
[----:B------:R-:W-:Y:S01]  /*5b0c0*/  VIADD R6, R6, 0x1ff ;  /* 0x000001ff06067836 */ /* 0x000fe20000000000 */
[----:B------:R-:W-:Y:S01]  /*5b0d0*/  ISETP.LT.AND P5, PT, R2, UR6, !P0 ;  /* 0x0000000602007c0c */ /* 0x000fe2000c7a1270 */
[----:B---3--:R1:W-:Y:S01]  /*5b0e0*/  @P3 STG.E desc[UR4][R244.64], R164 ;  /* 0x000000a4f4003986 */ /* 0x0083e2000c101904 */
[----:B------:R-:W-:Y:S02]  /*5b0f0*/  ISETP.LT.AND P3, PT, R0, UR6, !P0 ;  /* 0x0000000600007c0c */ /* 0x000fe4000c761270 */
[----:B------:R-:W-:Y:S01]  /*5b100*/  ISETP.LT.AND P0, PT, R6, UR6, !P0 ;  /* 0x0000000606007c0c */ /* 0x000fe2000c701270 */
[----:B----4-:R1:W-:Y:S04]  /*5b110*/  @P1 STG.E desc[UR4][R248.64], R8 ;  /* 0x00000008f8001986 */ /* 0x0103e8000c101904 */
[----:B------:R1:W-:Y:S04]  /*5b120*/  @P2 STG.E desc[UR4][R22.64], R165 ;  /* 0x000000a516002986 */ /* 0x0003e8000c101904 */
[----:B------:R1:W-:Y:S04]  /*5b130*/  @P4 STG.E desc[UR4][R4.64], R9 ;  /* 0x0000000904004986 */ /* 0x0003e8000c101904 */
[----:B------:R1:W-:Y:S04]  /*5b140*/  @P5 STG.E desc[UR4][R26.64], R166 ;  /* 0x000000a61a005986 */ /* 0x0003e8000c101904 */
[----:B------:R1:W-:Y:S04]  /*5b150*/  @P6 STG.E desc[UR4][R168.64], R10 ;  /* 0x0000000aa8006986 */ /* 0x0003e8000c101904 */
[----:B--2---:R1:W-:Y:S01]  /*5b160*/  @P3 STG.E desc[UR4][R170.64], R167 ;  /* 0x000000a7aa003986 */ /* 0x0043e2000c101904 */
[----:B------:R-:W-:Y:S05]  /*5b170*/  @!P0 EXIT ;  /* 0x000000000000894d */ /* 0x000fea0003800000 */
[----:B-1----:R-:W2:Y:S04]  /*5b180*/  LDL.LU.64 R170, [R1+0x800] ;  /* 0x0008000001aa7983 */ /* 0x002ea80000300a00 */
[----:B--2---:R-:W-:Y:S01]  /*5b190*/  STG.E desc[UR4][R170.64], R11 ;  /* 0x0000000baa007986 */ /* 0x004fe2000c101904 */
[----:B------:R-:W-:Y:S05]  /*5b1a0*/  EXIT ;  /* 0x000000000000794d */ /* 0x000fea0003800000 */
.L_x_2:
[----:B------:R-:W-:-:S00]  /*5b1b0*/  BRA `(.L_x_2) ;  /* 0xfffffffc00fc7947 */ /* 0x000fc0000383ffff */
[----:B------:R-:W-:-:S00]  /*5b1c0*/  NOP ;  /* 0x0000000000007918 */ /* 0x000fc00000000000 */
        /* <DEDUP_REMOVED lines=11> */
.L_x_3:


//--------------------- .nv.shared.matmul_kernel  --------------------------
	.section	.nv.shared.matmul_kernel,"aw",@nobits
	.sectionflags	@""
	.align	16
	.zero		1024


//--------------------- .nv.shared.reserved.0     --------------------------
	.section	.nv.shared.reserved.0,"aw",@nobits
	.weak		__nv_reservedSMEM_offset_0_alias
	.size		__nv_reservedSMEM_offset_0_alias, 0, 0
	.other		__nv_reservedSMEM_offset_0_alias,@"STO_CUDA_RESERVED_SHARED STV_DEFAULT"
__nv_reservedSMEM_offset_0_alias:
	.zero		0


//--------------------- .nv.constant0.matmul_kernel --------------------------
	.section	.nv.constant0.matmul_kernel,"a",@progbits
	.sectionflags	@""
	.align	4
.nv.constant0.matmul_kernel:
	.zero		608


//--------------------- SYMBOLS --------------------------

	.type		.nv.reservedSmem.offset0,@object
	.size		.nv.reservedSmem.offset0,0x4
